	.target	sm_100a

	.elftype	@"ET_EXEC"


//--------------------- .note.nv.tkinfo           --------------------------
	.section	.note.nv.tkinfo,"",@"SHT_NOTE"
	.sectionflags	@"SHF_NOTE_NV_TKINFO"
	.tkinfo
        /*0018*/ 	.word	0x00000002
        /*0030*/ 	.string	""
        /*0030*/ 	.string	"ptxas"
        /*0030*/ 	.string	"Cuda compilation tools, release 13.0, V13.0.88"
        /*0030*/ 	.string	"Build cuda_13.0.r13.0/compiler.36424714_0"
        /*0030*/ 	.string	"-arch sm_100a -m 64 "



//--------------------- .note.nv.cuinfo           --------------------------
	.section	.note.nv.cuinfo,"",@"SHT_NOTE"
	.sectionflags	@"SHF_NOTE_NV_CUINFO"
        /*0018*/ 	.short	0x0002
        /*001a*/ 	.short	0x0064
        /*001c*/ 	.short	0x0082
	.zero		2


//--------------------- .nv.info                  --------------------------
	.section	.nv.info,"",@"SHT_CUDA_INFO"
	.align	4


	//----- nvinfo : EIATTR_REGCOUNT
	.align		4
        /*0000*/ 	.byte	0x04, 0x2f
        /*0002*/ 	.short	(.L_19 - .L_18)
	.align		4
.L_18:
        /*0004*/ 	.word	index@(_ZN7cutlass13device_kernelINS_4conv6kernel13ConvUniversalINS1_16ConvProblemShapeILNS1_8OperatorE1ELi2EEENS1_10collective14CollectiveConvINS1_47MainloopSm100TmaUmmaWarpSpecializedImplicitGemmILS5_1ELi3ELi2ELi1ELi2EN4cute5tupleIJNSA_1CILi1EEESD_SD_EEEEENSB_IJNSC_ILi128EEESG_NSB_IJNSC_ILi64EEEEEEEEENS_10tfloat32_tESK_NSA_8TiledMMAINSA_8MMA_AtomIJNSA_17SM100_MMA_TF32_SSISK_SK_fLi128ELi128ELNSA_4UMMA5MajorE0ELSP_1ELNSO_7ScaleInE0ELSQ_0EEEEEENSA_6LayoutISE_NSB_IJNSC_ILi0EEESU_SU_EEEEENSB_IJNSA_10UnderscoreESX_SX_EEEEENS7_6detail27Sm100ImplicitGemmTileTraitsINSA_20SM90_TMA_LOAD_IM2COLENSA_14ComposedLayoutINSA_7SwizzleILi3ELi4ELi3EEENSA_18smem_ptr_flag_bitsILi32EEENST_INSB_IJNSC_ILi8EEENSC_ILi32EEEEEENSB_IJS19_SD_EEEEEEEvEENS11_INSA_13SM90_TMA_LOADENS13_INS14_ILi2ELi5ELi2EEES17_NST_INSB_IJS19_NSC_ILi4EEEEEENSB_IJSD_S19_EEEEEEEvEEEENS_8epilogue10collective18CollectiveEpilogueINS1O_23Sm100TmaWarpSpecializedILi4ELi2ELi16ELb1ELb0EEEJSJ_NSB_IJNST_ISG_SD_EENST_INSC_ILi16EEESD_EEEEESK_NSB_IJNSB_IJlllEEESD_SU_EEESK_S1Y_NS1O_6fusion15FusionCallbacksIS1S_NS1Z_17LinearCombinationISK_fSK_fLNS_15FloatRoundStyleE2EEESJ_S1W_JEEENSA_5SM1004TMEM4LOAD26SM100_TMEM_LOAD_32dp32b16xES12_NS13_INS14_ILi2ELi4ELi3EEES17_NST_INSB_IJS18_S1U_EEENSB_IJS1U_SD_EEEEEEENSA_39AutoVectorizingCopyWithAssumedAlignmentILi128EEENSA_21SM90_TMA_STORE_IM2COLES2D_S2F_S2F_EEEvvEEEEvNT_6ParamsE)
        /*0008*/ 	.word	0x00000058


	//----- nvinfo : EIATTR_FRAME_SIZE
	.align		4
.L_19:
        /*000c*/ 	.byte	0x04, 0x11
        /*000e*/ 	.short	(.L_21 - .L_20)
	.align		4
.L_20:
        /*0010*/ 	.word	index@($__internal_2_$__cuda_sm10x_tcgen05_guardrail_trap_unallocated_columns_being_dealloced)
        /*0014*/ 	.word	0x00000008


	//----- nvinfo : EIATTR_FRAME_SIZE
	.align		4
.L_21:
        /*0018*/ 	.byte	0x04, 0x11
        /*001a*/ 	.short	(.L_23 - .L_22)
	.align		4
.L_22:
        /*001c*/ 	.word	index@($__internal_1_$__cuda_sm10x_tcgen05_guardrail_trap_phase_invalid_during_alloc)
        /*0020*/ 	.word	0x00000008


	//----- nvinfo : EIATTR_FRAME_SIZE
	.align		4
.L_23:
        /*0024*/ 	.byte	0x04, 0x11
        /*0026*/ 	.short	(.L_25 - .L_24)
	.align		4
.L_24:
        /*0028*/ 	.word	index@($__internal_0_$__cuda_sm10x_tcgen05_guardrail_trap_col_being_dealloced_not_returned_by_alloc)
        /*002c*/ 	.word	0x00000008


	//----- nvinfo : EIATTR_FRAME_SIZE
	.align		4
.L_25:
        /*0030*/ 	.byte	0x04, 0x11
        /*0032*/ 	.short	(.L_27 - .L_26)
	.align		4
.L_26:
        /*0034*/ 	.word	index@(_ZN7cutlass13device_kernelINS_4conv6kernel13ConvUniversalINS1_16ConvProblemShapeILNS1_8OperatorE1ELi2EEENS1_10collective14CollectiveConvINS1_47MainloopSm100TmaUmmaWarpSpecializedImplicitGemmILS5_1ELi3ELi2ELi1ELi2EN4cute5tupleIJNSA_1CILi1EEESD_SD_EEEEENSB_IJNSC_ILi128EEESG_NSB_IJNSC_ILi64EEEEEEEEENS_10tfloat32_tESK_NSA_8TiledMMAINSA_8MMA_AtomIJNSA_17SM100_MMA_TF32_SSISK_SK_fLi128ELi128ELNSA_4UMMA5MajorE0ELSP_1ELNSO_7ScaleInE0ELSQ_0EEEEEENSA_6LayoutISE_NSB_IJNSC_ILi0EEESU_SU_EEEEENSB_IJNSA_10UnderscoreESX_SX_EEEEENS7_6detail27Sm100ImplicitGemmTileTraitsINSA_20SM90_TMA_LOAD_IM2COLENSA_14ComposedLayoutINSA_7SwizzleILi3ELi4ELi3EEENSA_18smem_ptr_flag_bitsILi32EEENST_INSB_IJNSC_ILi8EEENSC_ILi32EEEEEENSB_IJS19_SD_EEEEEEEvEENS11_INSA_13SM90_TMA_LOADENS13_INS14_ILi2ELi5ELi2EEES17_NST_INSB_IJS19_NSC_ILi4EEEEEENSB_IJSD_S19_EEEEEEEvEEEENS_8epilogue10collective18CollectiveEpilogueINS1O_23Sm100TmaWarpSpecializedILi4ELi2ELi16ELb1ELb0EEEJSJ_NSB_IJNST_ISG_SD_EENST_INSC_ILi16EEESD_EEEEESK_NSB_IJNSB_IJlllEEESD_SU_EEESK_S1Y_NS1O_6fusion15FusionCallbacksIS1S_NS1Z_17LinearCombinationISK_fSK_fLNS_15FloatRoundStyleE2EEESJ_S1W_JEEENSA_5SM1004TMEM4LOAD26SM100_TMEM_LOAD_32dp32b16xES12_NS13_INS14_ILi2ELi4ELi3EEES17_NST_INSB_IJS18_S1U_EEENSB_IJS1U_SD_EEEEEEENSA_39AutoVectorizingCopyWithAssumedAlignmentILi128EEENSA_21SM90_TMA_STORE_IM2COLES2D_S2F_S2F_EEEvvEEEEvNT_6ParamsE)
        /*0038*/ 	.word	0x00000008


	//----- nvinfo : EIATTR_MIN_STACK_SIZE
	.align		4
.L_27:
        /*003c*/ 	.byte	0x04, 0x12
        /*003e*/ 	.short	(.L_29 - .L_28)
	.align		4
.L_28:
        /*0040*/ 	.word	index@(_ZN7cutlass13device_kernelINS_4conv6kernel13ConvUniversalINS1_16ConvProblemShapeILNS1_8OperatorE1ELi2EEENS1_10collective14CollectiveConvINS1_47MainloopSm100TmaUmmaWarpSpecializedImplicitGemmILS5_1ELi3ELi2ELi1ELi2EN4cute5tupleIJNSA_1CILi1EEESD_SD_EEEEENSB_IJNSC_ILi128EEESG_NSB_IJNSC_ILi64EEEEEEEEENS_10tfloat32_tESK_NSA_8TiledMMAINSA_8MMA_AtomIJNSA_17SM100_MMA_TF32_SSISK_SK_fLi128ELi128ELNSA_4UMMA5MajorE0ELSP_1ELNSO_7ScaleInE0ELSQ_0EEEEEENSA_6LayoutISE_NSB_IJNSC_ILi0EEESU_SU_EEEEENSB_IJNSA_10UnderscoreESX_SX_EEEEENS7_6detail27Sm100ImplicitGemmTileTraitsINSA_20SM90_TMA_LOAD_IM2COLENSA_14ComposedLayoutINSA_7SwizzleILi3ELi4ELi3EEENSA_18smem_ptr_flag_bitsILi32EEENST_INSB_IJNSC_ILi8EEENSC_ILi32EEEEEENSB_IJS19_SD_EEEEEEEvEENS11_INSA_13SM90_TMA_LOADENS13_INS14_ILi2ELi5ELi2EEES17_NST_INSB_IJS19_NSC_ILi4EEEEEENSB_IJSD_S19_EEEEEEEvEEEENS_8epilogue10collective18CollectiveEpilogueINS1O_23Sm100TmaWarpSpecializedILi4ELi2ELi16ELb1ELb0EEEJSJ_NSB_IJNST_ISG_SD_EENST_INSC_ILi16EEESD_EEEEESK_NSB_IJNSB_IJlllEEESD_SU_EEESK_S1Y_NS1O_6fusion15FusionCallbacksIS1S_NS1Z_17LinearCombinationISK_fSK_fLNS_15FloatRoundStyleE2EEESJ_S1W_JEEENSA_5SM1004TMEM4LOAD26SM100_TMEM_LOAD_32dp32b16xES12_NS13_INS14_ILi2ELi4ELi3EEES17_NST_INSB_IJS18_S1U_EEENSB_IJS1U_SD_EEEEEEENSA_39AutoVectorizingCopyWithAssumedAlignmentILi128EEENSA_21SM90_TMA_STORE_IM2COLES2D_S2F_S2F_EEEvvEEEEvNT_6ParamsE)
        /*0044*/ 	.word	0x00000008
.L_29:


//--------------------- .nv.compat                --------------------------
	.section	.nv.compat,"",@"SHT_CUDA_COMPAT_INFO"
	.align	4
        /*0000*/ 	.byte	0x02, 0x09, 0x01, 0x00, 0x02, 0x02, 0x02, 0x00, 0x02, 0x05, 0x05, 0x00, 0x03, 0x07, 0x01, 0x01
        /*0010*/ 	.byte	0x02, 0x03, 0x01, 0x00, 0x02, 0x06, 0x01, 0x00, 0x04, 0x0b, 0x08, 0x00, 0x09, 0x00, 0x00, 0x00
        /*0020*/ 	.byte	0x00, 0x00, 0x00, 0x00


//--------------------- .nv.info._ZN7cutlass13device_kernelINS_4conv6kernel13ConvUniversalINS1_16ConvProblemShapeILNS1_8OperatorE1ELi2EEENS1_10collective14CollectiveConvINS1_47MainloopSm100TmaUmmaWarpSpecializedImplicitGemmILS5_1ELi3ELi2ELi1ELi2EN4cute5tupleIJNSA_1CILi1EEESD_SD_EEEEENSB_IJNSC_ILi128EEESG_NSB_IJNSC_ILi64EEEEEEEEENS_10tfloat32_tESK_NSA_8TiledMMAINSA_8MMA_AtomIJNSA_17SM100_MMA_TF32_SSISK_SK_fLi128ELi128ELNSA_4UMMA5MajorE0ELSP_1ELNSO_7ScaleInE0ELSQ_0EEEEEENSA_6LayoutISE_NSB_IJNSC_ILi0EEESU_SU_EEEEENSB_IJNSA_10UnderscoreESX_SX_EEEEENS7_6detail27Sm100ImplicitGemmTileTraitsINSA_20SM90_TMA_LOAD_IM2COLENSA_14ComposedLayoutINSA_7SwizzleILi3ELi4ELi3EEENSA_18smem_ptr_flag_bitsILi32EEENST_INSB_IJNSC_ILi8EEENSC_ILi32EEEEEENSB_IJS19_SD_EEEEEEEvEENS11_INSA_13SM90_TMA_LOADENS13_INS14_ILi2ELi5ELi2EEES17_NST_INSB_IJS19_NSC_ILi4EEEEEENSB_IJSD_S19_EEEEEEEvEEEENS_8epilogue10collective18CollectiveEpilogueINS1O_23Sm100TmaWarpSpecializedILi4ELi2ELi16ELb1ELb0EEEJSJ_NSB_IJNST_ISG_SD_EENST_INSC_ILi16EEESD_EEEEESK_NSB_IJNSB_IJlllEEESD_SU_EEESK_S1Y_NS1O_6fusion15FusionCallbacksIS1S_NS1Z_17LinearCombinationISK_fSK_fLNS_15FloatRoundStyleE2EEESJ_S1W_JEEENSA_5SM1004TMEM4LOAD26SM100_TMEM_LOAD_32dp32b16xES12_NS13_INS14_ILi2ELi4ELi3EEES17_NST_INSB_IJS18_S1U_EEENSB_IJS1U_SD_EEEEEEENSA_39AutoVectorizingCopyWithAssumedAlignmentILi128EEENSA_21SM90_TMA_STORE_IM2COLES2D_S2F_S2F_EEEvvEEEEvNT_6ParamsE --------------------------
	.section	.nv.info._ZN7cutlass13device_kernelINS_4conv6kernel13ConvUniversalINS1_16ConvProblemShapeILNS1_8OperatorE1ELi2EEENS1_10collective14CollectiveConvINS1_47MainloopSm100TmaUmmaWarpSpecializedImplicitGemmILS5_1ELi3ELi2ELi1ELi2EN4cute5tupleIJNSA_1CILi1EEESD_SD_EEEEENSB_IJNSC_ILi128EEESG_NSB_IJNSC_ILi64EEEEEEEEENS_10tfloat32_tESK_NSA_8TiledMMAINSA_8MMA_AtomIJNSA_17SM100_MMA_TF32_SSISK_SK_fLi128ELi128ELNSA_4UMMA5MajorE0ELSP_1ELNSO_7ScaleInE0ELSQ_0EEEEEENSA_6LayoutISE_NSB_IJNSC_ILi0EEESU_SU_EEEEENSB_IJNSA_10UnderscoreESX_SX_EEEEENS7_6detail27Sm100ImplicitGemmTileTraitsINSA_20SM90_TMA_LOAD_IM2COLENSA_14ComposedLayoutINSA_7SwizzleILi3ELi4ELi3EEENSA_18smem_ptr_flag_bitsILi32EEENST_INSB_IJNSC_ILi8EEENSC_ILi32EEEEEENSB_IJS19_SD_EEEEEEEvEENS11_INSA_13SM90_TMA_LOADENS13_INS14_ILi2ELi5ELi2EEES17_NST_INSB_IJS19_NSC_ILi4EEEEEENSB_IJSD_S19_EEEEEEEvEEEENS_8epilogue10collective18CollectiveEpilogueINS1O_23Sm100TmaWarpSpecializedILi4ELi2ELi16ELb1ELb0EEEJSJ_NSB_IJNST_ISG_SD_EENST_INSC_ILi16EEESD_EEEEESK_NSB_IJNSB_IJlllEEESD_SU_EEESK_S1Y_NS1O_6fusion15FusionCallbacksIS1S_NS1Z_17LinearCombinationISK_fSK_fLNS_15FloatRoundStyleE2EEESJ_S1W_JEEENSA_5SM1004TMEM4LOAD26SM100_TMEM_LOAD_32dp32b16xES12_NS13_INS14_ILi2ELi4ELi3EEES17_NST_INSB_IJS18_S1U_EEENSB_IJS1U_SD_EEEEEEENSA_39AutoVectorizingCopyWithAssumedAlignmentILi128EEENSA_21SM90_TMA_STORE_IM2COLES2D_S2F_S2F_EEEvvEEEEvNT_6ParamsE,"",@"SHT_CUDA_INFO"
	.sectionflags	@""
	.align	4


	//----- nvinfo : EIATTR_CUDA_API_VERSION
	.align		4
        /*0000*/ 	.byte	0x04, 0x37
        /*0002*/ 	.short	(.L_31 - .L_30)
.L_30:
        /*0004*/ 	.word	0x00000082


	//----- nvinfo : EIATTR_KPARAM_INFO
	.align		4
.L_31:
        /*0008*/ 	.byte	0x04, 0x17
        /*000a*/ 	.short	(.L_33 - .L_32)
.L_32:
        /*000c*/ 	.word	0x00000000
        /*0010*/ 	.short	0x0000
        /*0012*/ 	.short	0x0000
        /*0014*/ 	.byte	0x00, 0xf0, 0x01, 0x20


	//----- nvinfo : EIATTR_AT_ENTRY_FRAGMENTS
	.align		4
.L_33:
        /*0018*/ 	.byte	0x04, 0x4f
        /*001a*/ 	.short	(.L_35 - .L_34)


	//   ....[0]....
.L_34:
        /*001c*/ 	.word	0x00000006


	//----- nvinfo : EIATTR_RESERVED_SMEM_USED
	.align		4
.L_35:
        /*0020*/ 	.byte	0x01, 0x41
	.zero		2


	//----- nvinfo : EIATTR_SPARSE_MMA_MASK
	.align		4
        /*0024*/ 	.byte	0x03, 0x50
        /*0026*/ 	.short	0x0000


	//----- nvinfo : EIATTR_TCGEN05_1CTA_USED
	.align		4
        /*0028*/ 	.byte	0x01, 0x51
	.zero		2


	//----- nvinfo : EIATTR_MAXREG_COUNT
	.align		4
        /*002c*/ 	.byte	0x03, 0x1b
        /*002e*/ 	.short	0x00ff


	//----- nvinfo : EIATTR_NUM_BARRIERS
	.align		4
        /*0030*/ 	.byte	0x02, 0x4c
        /*0032*/ 	.byte	0x07
	.zero		1


	//----- nvinfo : EIATTR_EXTERNS
	.align		4
        /*0034*/ 	.byte	0x04, 0x0f
        /*0036*/ 	.short	(.L_37 - .L_36)


	//   ....[0]....
	.align		4
.L_36:
        /*0038*/ 	.word	index@(__assertfail)


	//----- nvinfo : EIATTR_MERCURY_ISA_VERSION
	.align		4
.L_37:
        /*003c*/ 	.byte	0x03, 0x5f
        /*003e*/ 	.short	0x0101


	//----- nvinfo : EIATTR_INT_WARP_WIDE_INSTR_OFFSETS
	.align		4
        /*0040*/ 	.byte	0x04, 0x31
        /*0042*/ 	.short	(.L_39 - .L_38)


	//   ....[0]....
.L_38:
        /*0044*/ 	.word	0x00007f50


	//   ....[1]....
        /*0048*/ 	.word	0x00007f70


	//   ....[2]....
        /*004c*/ 	.word	0x00007fa0


	//   ....[3]....
        /*0050*/ 	.word	0x00008c70


	//   ....[4]....
        /*0054*/ 	.word	0x00008cf0


	//   ....[5]....
        /*0058*/ 	.word	0x00008db0


	//   ....[6]....
        /*005c*/ 	.word	0x00008e70


	//   ....[7]....
        /*0060*/ 	.word	0x00008f30


	//   ....[8]....
        /*0064*/ 	.word	0x00008ff0


	//   ....[9]....
        /*0068*/ 	.word	0x000090b0


	//   ....[10]....
        /*006c*/ 	.word	0x00009180


	//   ....[11]....
        /*0070*/ 	.word	0x00009240


	//   ....[12]....
        /*0074*/ 	.word	0x00009300


	//   ....[13]....
        /*0078*/ 	.word	0x000093d0


	//   ....[14]....
        /*007c*/ 	.word	0x00009490


	//   ....[15]....
        /*0080*/ 	.word	0x00009560


	//   ....[16]....
        /*0084*/ 	.word	0x00009640


	//   ....[17]....
        /*0088*/ 	.word	0x00009710


	//   ....[18]....
        /*008c*/ 	.word	0x000097e0


	//----- nvinfo : EIATTR_COOP_GROUP_MASK_REGIDS
	.align		4
.L_39:
        /*0090*/ 	.byte	0x04, 0x29
        /*0092*/ 	.short	(.L_41 - .L_40)


	//   ....[0]....
.L_40:
        /*0094*/ 	.word	0xffffffff


	//   ....[1]....
        /*0098*/ 	.word	0xffffffff


	//   ....[2]....
        /*009c*/ 	.word	0xffffffff


	//   ....[3]....
        /*00a0*/ 	.word	0xffffffff


	//   ....[4]....
        /*00a4*/ 	.word	0xffffffff


	//   ....[5]....
        /*00a8*/ 	.word	0xffffffff


	//   ....[6]....
        /*00ac*/ 	.word	0xffffffff


	//   ....[7]....
        /*00b0*/ 	.word	0xffffffff


	//   ....[8]....
        /*00b4*/ 	.word	0xffffffff


	//   ....[9]....
        /*00b8*/ 	.word	0xffffffff


	//   ....[10]....
        /*00bc*/ 	.word	0xffffffff


	//   ....[11]....
        /*00c0*/ 	.word	0xffffffff


	//----- nvinfo : EIATTR_COOP_GROUP_INSTR_OFFSETS
	.align		4
.L_41:
        /*00c4*/ 	.byte	0x04, 0x28
        /*00c6*/ 	.short	(.L_43 - .L_42)


	//   ....[0]....
.L_42:
        /*00c8*/ 	.word	0x00000090


	//   ....[1]....
        /*00cc*/ 	.word	0x00000500


	//   ....[2]....
        /*00d0*/ 	.word	0x00000650


	//   ....[3]....
        /*00d4*/ 	.word	0x000007f0


	//   ....[4]....
        /*00d8*/ 	.word	0x000008f0


	//   ....[5]....
        /*00dc*/ 	.word	0x00000a40


	//   ....[6]....
        /*00e0*/ 	.word	0x00006420


	//   ....[7]....
        /*00e4*/ 	.word	0x000070a0


	//   ....[8]....
        /*00e8*/ 	.word	0x000072b0


	//   ....[9]....
        /*00ec*/ 	.word	0x000072e0


	//   ....[10]....
        /*00f0*/ 	.word	0x00007e30


	//   ....[11]....
        /*00f4*/ 	.word	0x00008070


	//----- nvinfo : EIATTR_VRC_CTA_INIT_COUNT
	.align		4
.L_43:
        /*00f8*/ 	.byte	0x02, 0x4a
        /*00fa*/ 	.byte	0x80
	.zero		1


	//----- nvinfo : EIATTR_SYSCALL_OFFSETS
	.align		4
        /*00fc*/ 	.byte	0x04, 0x46
        /*00fe*/ 	.short	(.L_45 - .L_44)


	//   ....[0]....
.L_44:
        /*0100*/ 	.word	0x0000a480


	//   ....[1]....
        /*0104*/ 	.word	0x0000a570


	//   ....[2]....
        /*0108*/ 	.word	0x0000aec0


	//   ....[3]....
        /*010c*/ 	.word	0x0000b860


	//   ....[4]....
        /*0110*/ 	.word	0x0000c1c0


	//   ....[5]....
        /*0114*/ 	.word	0x0000cb60


	//   ....[6]....
        /*0118*/ 	.word	0x0000d500


	//   ....[7]....
        /*011c*/ 	.word	0x0000ded0


	//   ....[8]....
        /*0120*/ 	.word	0x0000e870


	//   ....[9]....
        /*0124*/ 	.word	0x0000f1c0


	//----- nvinfo : EIATTR_MBARRIER_INSTR_OFFSETS
	.align		4
.L_45:
        /*0128*/ 	.byte	0x04, 0x39
        /*012a*/ 	.short	(.L_47 - .L_46)


	//   ....[0]....
.L_46:
        /*012c*/ 	.word	0x000005e0
        /*0130*/ 	.word	0x000000ff
        /*0134*/ 	.word	0x00000000
        /*0138*/ 	.short	0x0100
        /*013a*/ 	.byte	0x04
	.zero		1


	//   ....[1]....
        /*013c*/ 	.word	0x000005f0
        /*0140*/ 	.word	0x000000ff
        /*0144*/ 	.word	0x00000018
        /*0148*/ 	.short	0x0100
        /*014a*/ 	.byte	0x04
	.zero		1


	//   ....[2]....
        /*014c*/ 	.word	0x00000600
        /*0150*/ 	.word	0x000000ff
        /*0154*/ 	.word	0x00000008
        /*0158*/ 	.short	0x0100
        /*015a*/ 	.byte	0x04
	.zero		1


	//   ....[3]....
        /*015c*/ 	.word	0x00000610
        /*0160*/ 	.word	0x000000ff
        /*0164*/ 	.word	0x00000020
        /*0168*/ 	.short	0x0100
        /*016a*/ 	.byte	0x04
	.zero		1


	//   ....[4]....
        /*016c*/ 	.word	0x00000620
        /*0170*/ 	.word	0x000000ff
        /*0174*/ 	.word	0x00000010
        /*0178*/ 	.short	0x0100
        /*017a*/ 	.byte	0x04
	.zero		1


	//   ....[5]....
        /*017c*/ 	.word	0x00000630
        /*0180*/ 	.word	0x000000ff
        /*0184*/ 	.word	0x00000028
        /*0188*/ 	.short	0x0100
        /*018a*/ 	.byte	0x04
	.zero		1


	//   ....[6]....
        /*018c*/ 	.word	0x00000760
        /*0190*/ 	.word	0x000000ff
        /*0194*/ 	.word	0x00000030
        /*0198*/ 	.short	0x0100
        /*019a*/ 	.byte	0x04
	.zero		1


	//   ....[7]....
        /*019c*/ 	.word	0x00000770
        /*01a0*/ 	.word	0x000000ff
        /*01a4*/ 	.word	0x00000050
        /*01a8*/ 	.short	0x0100
        /*01aa*/ 	.byte	0x04
	.zero		1


	//   ....[8]....
        /*01ac*/ 	.word	0x00000780
        /*01b0*/ 	.word	0x000000ff
        /*01b4*/ 	.word	0x00000038
        /*01b8*/ 	.short	0x0100
        /*01ba*/ 	.byte	0x04
	.zero		1


	//   ....[9]....
        /*01bc*/ 	.word	0x00000790
        /*01c0*/ 	.word	0x000000ff
        /*01c4*/ 	.word	0x00000058
        /*01c8*/ 	.short	0x0100
        /*01ca*/ 	.byte	0x04
	.zero		1


	//   ....[10]....
        /*01cc*/ 	.word	0x000007a0
        /*01d0*/ 	.word	0x000000ff
        /*01d4*/ 	.word	0x00000040
        /*01d8*/ 	.short	0x0100
        /*01da*/ 	.byte	0x04
	.zero		1


	//   ....[11]....
        /*01dc*/ 	.word	0x000007b0
        /*01e0*/ 	.word	0x000000ff
        /*01e4*/ 	.word	0x00000060
        /*01e8*/ 	.short	0x0100
        /*01ea*/ 	.byte	0x04
	.zero		1


	//   ....[12]....
        /*01ec*/ 	.word	0x000007c0
        /*01f0*/ 	.word	0x000000ff
        /*01f4*/ 	.word	0x00000048
        /*01f8*/ 	.short	0x0100
        /*01fa*/ 	.byte	0x04
	.zero		1


	//   ....[13]....
        /*01fc*/ 	.word	0x000007d0
        /*0200*/ 	.word	0x000000ff
        /*0204*/ 	.word	0x00000068
        /*0208*/ 	.short	0x0100
        /*020a*/ 	.byte	0x04
	.zero		1


	//   ....[14]....
        /*020c*/ 	.word	0x000008c0
        /*0210*/ 	.word	0x000000ff
        /*0214*/ 	.word	0x00000070
        /*0218*/ 	.short	0x0100
        /*021a*/ 	.byte	0x06
	.zero		1


	//   ....[15]....
        /*021c*/ 	.word	0x000008d0
        /*0220*/ 	.word	0x000000ff
        /*0224*/ 	.word	0x00000078
        /*0228*/ 	.short	0x0100
        /*022a*/ 	.byte	0x06
	.zero		1


	//   ....[16]....
        /*022c*/ 	.word	0x00000a10
        /*0230*/ 	.word	0x000000ff
        /*0234*/ 	.word	0x00000080
        /*0238*/ 	.short	0x0100
        /*023a*/ 	.byte	0x06
	.zero		1


	//   ....[17]....
        /*023c*/ 	.word	0x00000a20
        /*0240*/ 	.word	0x000000ff
        /*0244*/ 	.word	0x00000088
        /*0248*/ 	.short	0x0100
        /*024a*/ 	.byte	0x06
	.zero		1


	//   ....[18]....
        /*024c*/ 	.word	0x00000b70
        /*0250*/ 	.word	0x000000ff
        /*0254*/ 	.word	0x00000090
        /*0258*/ 	.short	0x0100
        /*025a*/ 	.byte	0x04
	.zero		1


	//   ....[19]....
        /*025c*/ 	.word	0x00000b80
        /*0260*/ 	.word	0x000000ff
        /*0264*/ 	.word	0x000000a0
        /*0268*/ 	.short	0x0100
        /*026a*/ 	.byte	0x04
	.zero		1


	//   ....[20]....
        /*026c*/ 	.word	0x00000b90
        /*0270*/ 	.word	0x000000ff
        /*0274*/ 	.word	0x00000098
        /*0278*/ 	.short	0x0100
        /*027a*/ 	.byte	0x04
	.zero		1


	//   ....[21]....
        /*027c*/ 	.word	0x00000ba0
        /*0280*/ 	.word	0x000000ff
        /*0284*/ 	.word	0x000000a8
        /*0288*/ 	.short	0x0100
        /*028a*/ 	.byte	0x04
	.zero		1


	//   ....[22]....
        /*028c*/ 	.word	0x00001570
        /*0290*/ 	.word	0x00000006
        /*0294*/ 	.word	0x00000018
        /*0298*/ 	.short	0x010a
        /*029a*/ 	.byte	0xff
	.zero		1


	//   ....[23]....
        /*029c*/ 	.word	0x00002890
        /*02a0*/ 	.word	0x000000ff
        /*02a4*/ 	.word	0x00000018
        /*02a8*/ 	.short	0x010a
        /*02aa*/ 	.byte	0x04
	.zero		1


	//   ....[24]....
        /*02ac*/ 	.word	0x00002b10
        /*02b0*/ 	.word	0x0000003e
        /*02b4*/ 	.word	0x00000018
        /*02b8*/ 	.short	0x010a
        /*02ba*/ 	.byte	0xff
	.zero		1


	//   ....[25]....
        /*02bc*/ 	.word	0x00003d10
        /*02c0*/ 	.word	0x00000002
        /*02c4*/ 	.word	0x00000078
        /*02c8*/ 	.short	0x0101
        /*02ca*/ 	.byte	0xff
	.zero		1


	//   ....[26]....
        /*02cc*/ 	.word	0x00003d30
        /*02d0*/ 	.word	0x00000007
        /*02d4*/ 	.word	0x00000018
        /*02d8*/ 	.short	0x010a
        /*02da*/ 	.byte	0xff
	.zero		1


	//   ....[27]....
        /*02dc*/ 	.word	0x00005000
        /*02e0*/ 	.word	0x000000ff
        /*02e4*/ 	.word	0x00000018
        /*02e8*/ 	.short	0x010a
        /*02ea*/ 	.byte	0x04
	.zero		1


	//   ....[28]....
        /*02ec*/ 	.word	0x000052e0
        /*02f0*/ 	.word	0x0000003b
        /*02f4*/ 	.word	0x00000018
        /*02f8*/ 	.short	0x010a
        /*02fa*/ 	.byte	0xff
	.zero		1


	//   ....[29]....
        /*02fc*/ 	.word	0x00006430
        /*0300*/ 	.word	0x00000002
        /*0304*/ 	.word	0x00000080
        /*0308*/ 	.short	0x010a
        /*030a*/ 	.byte	0xff
	.zero		1


	//   ....[30]....
        /*030c*/ 	.word	0x00006580
        /*0310*/ 	.word	0x00000000
        /*0314*/ 	.word	0x00000000
        /*0318*/ 	.short	0x0101
        /*031a*/ 	.byte	0xff
	.zero		1


	//   ....[31]....
        /*031c*/ 	.word	0x00006bf0
        /*0320*/ 	.word	0x00000002
        /*0324*/ 	.word	0x00000000
        /*0328*/ 	.short	0x010a
        /*032a*/ 	.byte	0xff
	.zero		1


	//   ....[32]....
        /*032c*/ 	.word	0x00006c70
        /*0330*/ 	.word	0x00000005
        /*0334*/ 	.word	0x00000000
        /*0338*/ 	.short	0x010a
        /*033a*/ 	.byte	0xff
	.zero		1


	//   ....[33]....
        /*033c*/ 	.word	0x00006d00
        /*0340*/ 	.word	0x00000002
        /*0344*/ 	.word	0x00000000
        /*0348*/ 	.short	0x010a
        /*034a*/ 	.byte	0xff
	.zero		1


	//   ....[34]....
        /*034c*/ 	.word	0x00006e50
        /*0350*/ 	.word	0x000000ff
        /*0354*/ 	.word	0x00000088
        /*0358*/ 	.short	0x010a
        /*035a*/ 	.byte	0x04
	.zero		1


	//   ....[35]....
        /*035c*/ 	.word	0x00006ef0
        /*0360*/ 	.word	0x000000ff
        /*0364*/ 	.word	0x00000080
        /*0368*/ 	.short	0x010a
        /*036a*/ 	.byte	0x04
	.zero		1


	//   ....[36]....
        /*036c*/ 	.word	0x00006f90
        /*0370*/ 	.word	0x000000ff
        /*0374*/ 	.word	0x00000000
        /*0378*/ 	.short	0x0101
        /*037a*/ 	.byte	0x05
	.zero		1


	//   ....[37]....
        /*037c*/ 	.word	0x00006fd0
        /*0380*/ 	.word	0x000000ff
        /*0384*/ 	.word	0x00000088
        /*0388*/ 	.short	0x0106
        /*038a*/ 	.byte	0x04
	.zero		1


	//   ....[38]....
        /*038c*/ 	.word	0x00007010
        /*0390*/ 	.word	0x00000000
        /*0394*/ 	.word	0x00000088
        /*0398*/ 	.short	0x010a
        /*039a*/ 	.byte	0xff
	.zero		1


	//   ....[39]....
        /*039c*/ 	.word	0x000075f0
        /*03a0*/ 	.word	0x000000ff
        /*03a4*/ 	.word	0x00000080
        /*03a8*/ 	.short	0x010a
        /*03aa*/ 	.byte	0x17
	.zero		1


	//   ....[40]....
        /*03ac*/ 	.word	0x000076a0
        /*03b0*/ 	.word	0x000000ff
        /*03b4*/ 	.word	0x00000000
        /*03b8*/ 	.short	0x0101
        /*03ba*/ 	.byte	0x2c
	.zero		1


	//   ....[41]....
        /*03bc*/ 	.word	0x000076b0
        /*03c0*/ 	.word	0x000000ff
        /*03c4*/ 	.word	0x000000a0
        /*03c8*/ 	.short	0x010a
        /*03ca*/ 	.byte	0x1b
	.zero		1


	//   ....[42]....
        /*03cc*/ 	.word	0x00007760
        /*03d0*/ 	.word	0x000000ff
        /*03d4*/ 	.word	0x00000000
        /*03d8*/ 	.short	0x010a
        /*03da*/ 	.byte	0x04
	.zero		1


	//   ....[43]....
        /*03dc*/ 	.word	0x000077b0
        /*03e0*/ 	.word	0x000000ff
        /*03e4*/ 	.word	0x00000000
        /*03e8*/ 	.short	0x010a
        /*03ea*/ 	.byte	0x15
	.zero		1


	//   ....[44]....
        /*03ec*/ 	.word	0x000078f0
        /*03f0*/ 	.word	0x000000ff
        /*03f4*/ 	.word	0x00000000
        /*03f8*/ 	.short	0x010a
        /*03fa*/ 	.byte	0x05
	.zero		1


	//   ....[45]....
        /*03fc*/ 	.word	0x00007d80
        /*0400*/ 	.word	0x000000ff
        /*0404*/ 	.word	0x00000000
        /*0408*/ 	.short	0x010a
        /*040a*/ 	.byte	0x04
	.zero		1


	//   ....[46]....
        /*040c*/ 	.word	0x00007e10
        /*0410*/ 	.word	0x000000ff
        /*0414*/ 	.word	0x00000000
        /*0418*/ 	.short	0x010a
        /*041a*/ 	.byte	0x04
	.zero		1


	//   ....[47]....
        /*041c*/ 	.word	0x000083b0
        /*0420*/ 	.word	0x000000ff
        /*0424*/ 	.word	0x00000080
        /*0428*/ 	.short	0x010a
        /*042a*/ 	.byte	0x1f
	.zero		1


	//   ....[48]....
        /*042c*/ 	.word	0x00008450
        /*0430*/ 	.word	0x000000ff
        /*0434*/ 	.word	0x00000000
        /*0438*/ 	.short	0x0101
        /*043a*/ 	.byte	0x43
	.zero		1


	//   ....[49]....
        /*043c*/ 	.word	0x000089b0
        /*0440*/ 	.word	0x000000ff
        /*0444*/ 	.word	0x00000078
        /*0448*/ 	.short	0x010a
        /*044a*/ 	.byte	0x1f
	.zero		1


	//   ....[50]....
        /*044c*/ 	.word	0x00008b50
        /*0450*/ 	.word	0x000000ff
        /*0454*/ 	.word	0x00000050
        /*0458*/ 	.short	0x010a
        /*045a*/ 	.byte	0x1f
	.zero		1


	//   ....[51]....
        /*045c*/ 	.word	0x00008d70
        /*0460*/ 	.word	0x000000ff
        /*0464*/ 	.word	0x00000030
        /*0468*/ 	.short	0x010b
        /*046a*/ 	.byte	0x1f
	.zero		1


	//   ....[52]....
        /*046c*/ 	.word	0x00008d80
        /*0470*/ 	.word	0x000000ff
        /*0474*/ 	.word	0x00000000
        /*0478*/ 	.short	0x0101
        /*047a*/ 	.byte	0x30
	.zero		1


	//   ....[53]....
        /*047c*/ 	.word	0x00008d90
        /*0480*/ 	.word	0x000000ff
        /*0484*/ 	.word	0x00000058
        /*0488*/ 	.short	0x010a
        /*048a*/ 	.byte	0x1f
	.zero		1


	//   ....[54]....
        /*048c*/ 	.word	0x00008ef0
        /*0490*/ 	.word	0x000000ff
        /*0494*/ 	.word	0x00000038
        /*0498*/ 	.short	0x010b
        /*049a*/ 	.byte	0x1f
	.zero		1


	//   ....[55]....
        /*049c*/ 	.word	0x00008f00
        /*04a0*/ 	.word	0x000000ff
        /*04a4*/ 	.word	0x00000000
        /*04a8*/ 	.short	0x0101
        /*04aa*/ 	.byte	0x2f
	.zero		1


	//   ....[56]....
        /*04ac*/ 	.word	0x00008f10
        /*04b0*/ 	.word	0x000000ff
        /*04b4*/ 	.word	0x00000060
        /*04b8*/ 	.short	0x010a
        /*04ba*/ 	.byte	0x1f
	.zero		1


	//   ....[57]....
        /*04bc*/ 	.word	0x00009070
        /*04c0*/ 	.word	0x000000ff
        /*04c4*/ 	.word	0x00000040
        /*04c8*/ 	.short	0x010b
        /*04ca*/ 	.byte	0x1f
	.zero		1


	//   ....[58]....
        /*04cc*/ 	.word	0x00009080
        /*04d0*/ 	.word	0x000000ff
        /*04d4*/ 	.word	0x00000000
        /*04d8*/ 	.short	0x0101
        /*04da*/ 	.byte	0x2e
	.zero		1


	//   ....[59]....
        /*04dc*/ 	.word	0x00009090
        /*04e0*/ 	.word	0x000000ff
        /*04e4*/ 	.word	0x00000068
        /*04e8*/ 	.short	0x010a
        /*04ea*/ 	.byte	0x1f
	.zero		1


	//   ....[60]....
        /*04ec*/ 	.word	0x00009200
        /*04f0*/ 	.word	0x000000ff
        /*04f4*/ 	.word	0x00000048
        /*04f8*/ 	.short	0x010b
        /*04fa*/ 	.byte	0x1f
	.zero		1


	//   ....[61]....
        /*04fc*/ 	.word	0x00009210
        /*0500*/ 	.word	0x000000ff
        /*0504*/ 	.word	0x00000000
        /*0508*/ 	.short	0x0101
        /*050a*/ 	.byte	0x26
	.zero		1


	//   ....[62]....
        /*050c*/ 	.word	0x00009220
        /*0510*/ 	.word	0x000000ff
        /*0514*/ 	.word	0x00000050
        /*0518*/ 	.short	0x010a
        /*051a*/ 	.byte	0x1f
	.zero		1


	//   ....[63]....
        /*051c*/ 	.word	0x00009390
        /*0520*/ 	.word	0x000000ff
        /*0524*/ 	.word	0x00000030
        /*0528*/ 	.short	0x010b
        /*052a*/ 	.byte	0x1f
	.zero		1


	//   ....[64]....
        /*052c*/ 	.word	0x000093a0
        /*0530*/ 	.word	0x000000ff
        /*0534*/ 	.word	0x00000000
        /*0538*/ 	.short	0x0101
        /*053a*/ 	.byte	0x30
	.zero		1


	//   ....[65]....
        /*053c*/ 	.word	0x000093b0
        /*0540*/ 	.word	0x000000ff
        /*0544*/ 	.word	0x00000058
        /*0548*/ 	.short	0x010a
        /*054a*/ 	.byte	0x1f
	.zero		1


	//   ....[66]....
        /*054c*/ 	.word	0x00009520
        /*0550*/ 	.word	0x000000ff
        /*0554*/ 	.word	0x00000038
        /*0558*/ 	.short	0x010b
        /*055a*/ 	.byte	0x1f
	.zero		1


	//   ....[67]....
        /*055c*/ 	.word	0x00009530
        /*0560*/ 	.word	0x000000ff
        /*0564*/ 	.word	0x00000000
        /*0568*/ 	.short	0x0101
        /*056a*/ 	.byte	0x2f
	.zero		1


	//   ....[68]....
        /*056c*/ 	.word	0x00009540
        /*0570*/ 	.word	0x000000ff
        /*0574*/ 	.word	0x00000060
        /*0578*/ 	.short	0x010a
        /*057a*/ 	.byte	0x1f
	.zero		1


	//   ....[69]....
        /*057c*/ 	.word	0x000096d0
        /*0580*/ 	.word	0x000000ff
        /*0584*/ 	.word	0x00000040
        /*0588*/ 	.short	0x010b
        /*058a*/ 	.byte	0x1f
	.zero		1


	//   ....[70]....
        /*058c*/ 	.word	0x000096e0
        /*0590*/ 	.word	0x000000ff
        /*0594*/ 	.word	0x00000000
        /*0598*/ 	.short	0x0101
        /*059a*/ 	.byte	0x2e
	.zero		1


	//   ....[71]....
        /*059c*/ 	.word	0x000096f0
        /*05a0*/ 	.word	0x000000ff
        /*05a4*/ 	.word	0x00000068
        /*05a8*/ 	.short	0x010a
        /*05aa*/ 	.byte	0x1f
	.zero		1


	//   ....[72]....
        /*05ac*/ 	.word	0x00009890
        /*05b0*/ 	.word	0x000000ff
        /*05b4*/ 	.word	0x00000048
        /*05b8*/ 	.short	0x010b
        /*05ba*/ 	.byte	0x1f
	.zero		1


	//   ....[73]....
        /*05bc*/ 	.word	0x000098a0
        /*05c0*/ 	.word	0x000000ff
        /*05c4*/ 	.word	0x00000000
        /*05c8*/ 	.short	0x0101
        /*05ca*/ 	.byte	0x26
	.zero		1


	//   ....[74]....
        /*05cc*/ 	.word	0x000098c0
        /*05d0*/ 	.word	0x000000ff
        /*05d4*/ 	.word	0x00000050
        /*05d8*/ 	.short	0x010a
        /*05da*/ 	.byte	0x1f
	.zero		1


	//   ....[75]....
        /*05dc*/ 	.word	0x000098e0
        /*05e0*/ 	.word	0x000000ff
        /*05e4*/ 	.word	0x00000058
        /*05e8*/ 	.short	0x010a
        /*05ea*/ 	.byte	0x1f
	.zero		1


	//   ....[76]....
        /*05ec*/ 	.word	0x00009900
        /*05f0*/ 	.word	0x000000ff
        /*05f4*/ 	.word	0x00000060
        /*05f8*/ 	.short	0x010a
        /*05fa*/ 	.byte	0x1f
	.zero		1


	//   ....[77]....
        /*05fc*/ 	.word	0x00009950
        /*0600*/ 	.word	0x00000002
        /*0604*/ 	.word	0x00000068
        /*0608*/ 	.short	0x010a
        /*060a*/ 	.byte	0xff
	.zero		1


	//   ....[78]....
        /*060c*/ 	.word	0x00009d00
        /*0610*/ 	.word	0x000000ff
        /*0614*/ 	.word	0x00000080
        /*0618*/ 	.short	0x010a
        /*061a*/ 	.byte	0x30
	.zero		1


	//   ....[79]....
        /*061c*/ 	.word	0x00009dd0
        /*0620*/ 	.word	0x000000ff
        /*0624*/ 	.word	0x00000000
        /*0628*/ 	.short	0x0101
        /*062a*/ 	.byte	0x04
	.zero		1


	//   ....[80]....
        /*062c*/ 	.word	0x0000aa70
        /*0630*/ 	.word	0x000000ff
        /*0634*/ 	.word	0x00000030
        /*0638*/ 	.short	0x010a
        /*063a*/ 	.byte	0x30
	.zero		1


	//   ....[81]....
        /*063c*/ 	.word	0x0000ab80
        /*0640*/ 	.word	0x00000050
        /*0644*/ 	.word	0x00000090
        /*0648*/ 	.short	0x010a
        /*064a*/ 	.byte	0xff
	.zero		1


	//   ....[82]....
        /*064c*/ 	.word	0x0000acb0
        /*0650*/ 	.word	0x000000ff
        /*0654*/ 	.word	0x00000030
        /*0658*/ 	.short	0x010a
        /*065a*/ 	.byte	0x30
	.zero		1


	//   ....[83]....
        /*065c*/ 	.word	0x0000ada0
        /*0660*/ 	.word	0x00000050
        /*0664*/ 	.word	0x00000090
        /*0668*/ 	.short	0x010a
        /*066a*/ 	.byte	0xff
	.zero		1


	//   ....[84]....
        /*066c*/ 	.word	0x0000b590
        /*0670*/ 	.word	0x00000000
        /*0674*/ 	.word	0x00000000
        /*0678*/ 	.short	0x0101
        /*067a*/ 	.byte	0xff
	.zero		1


	//   ....[85]....
        /*067c*/ 	.word	0x0000b5a0
        /*0680*/ 	.word	0x00000002
        /*0684*/ 	.word	0x00000030
        /*0688*/ 	.short	0x010a
        /*068a*/ 	.byte	0xff
	.zero		1


	//   ....[86]....
        /*068c*/ 	.word	0x0000b680
        /*0690*/ 	.word	0x00000002
        /*0694*/ 	.word	0x00000030
        /*0698*/ 	.short	0x010a
        /*069a*/ 	.byte	0xff
	.zero		1


	//   ....[87]....
        /*069c*/ 	.word	0x0000bef0
        /*06a0*/ 	.word	0x00000000
        /*06a4*/ 	.word	0x00000000
        /*06a8*/ 	.short	0x0101
        /*06aa*/ 	.byte	0xff
	.zero		1


	//   ....[88]....
        /*06ac*/ 	.word	0x0000bf10
        /*06b0*/ 	.word	0x00000006
        /*06b4*/ 	.word	0x00000030
        /*06b8*/ 	.short	0x010a
        /*06ba*/ 	.byte	0xff
	.zero		1


	//   ....[89]....
        /*06bc*/ 	.word	0x0000bfe0
        /*06c0*/ 	.word	0x00000006
        /*06c4*/ 	.word	0x00000030
        /*06c8*/ 	.short	0x010a
        /*06ca*/ 	.byte	0xff
	.zero		1


	//   ....[90]....
        /*06cc*/ 	.word	0x0000c850
        /*06d0*/ 	.word	0x0000000e
        /*06d4*/ 	.word	0x00000000
        /*06d8*/ 	.short	0x0101
        /*06da*/ 	.byte	0xff
	.zero		1


	//   ....[91]....
        /*06dc*/ 	.word	0x0000c870
        /*06e0*/ 	.word	0x00000000
        /*06e4*/ 	.word	0x00000030
        /*06e8*/ 	.short	0x010a
        /*06ea*/ 	.byte	0xff
	.zero		1


	//   ....[92]....
        /*06ec*/ 	.word	0x0000c940
        /*06f0*/ 	.word	0x00000000
        /*06f4*/ 	.word	0x00000030
        /*06f8*/ 	.short	0x010a
        /*06fa*/ 	.byte	0xff
	.zero		1


	//   ....[93]....
        /*06fc*/ 	.word	0x0000d1e0
        /*0700*/ 	.word	0x0000000e
        /*0704*/ 	.word	0x00000000
        /*0708*/ 	.short	0x0101
        /*070a*/ 	.byte	0xff
	.zero		1


	//   ....[94]....
        /*070c*/ 	.word	0x0000d200
        /*0710*/ 	.word	0x00000006
        /*0714*/ 	.word	0x00000030
        /*0718*/ 	.short	0x010a
        /*071a*/ 	.byte	0xff
	.zero		1


	//   ....[95]....
        /*071c*/ 	.word	0x0000d2d0
        /*0720*/ 	.word	0x00000006
        /*0724*/ 	.word	0x00000030
        /*0728*/ 	.short	0x010a
        /*072a*/ 	.byte	0xff
	.zero		1


	//   ....[96]....
        /*072c*/ 	.word	0x0000dbb0
        /*0730*/ 	.word	0x0000000e
        /*0734*/ 	.word	0x00000000
        /*0738*/ 	.short	0x0101
        /*073a*/ 	.byte	0xff
	.zero		1


	//   ....[97]....
        /*073c*/ 	.word	0x0000dbd0
        /*0740*/ 	.word	0x00000006
        /*0744*/ 	.word	0x00000030
        /*0748*/ 	.short	0x010a
        /*074a*/ 	.byte	0xff
	.zero		1


	//   ....[98]....
        /*074c*/ 	.word	0x0000dca0
        /*0750*/ 	.word	0x00000006
        /*0754*/ 	.word	0x00000030
        /*0758*/ 	.short	0x010a
        /*075a*/ 	.byte	0xff
	.zero		1


	//   ....[99]....
        /*075c*/ 	.word	0x0000e550
        /*0760*/ 	.word	0x0000000e
        /*0764*/ 	.word	0x00000000
        /*0768*/ 	.short	0x0101
        /*076a*/ 	.byte	0xff
	.zero		1


	//   ....[100]....
        /*076c*/ 	.word	0x0000e570
        /*0770*/ 	.word	0x00000006
        /*0774*/ 	.word	0x00000030
        /*0778*/ 	.short	0x010a
        /*077a*/ 	.byte	0xff
	.zero		1


	//   ....[101]....
        /*077c*/ 	.word	0x0000e640
        /*0780*/ 	.word	0x00000006
        /*0784*/ 	.word	0x00000030
        /*0788*/ 	.short	0x010a
        /*078a*/ 	.byte	0xff
	.zero		1


	//   ....[102]....
        /*078c*/ 	.word	0x0000eef0
        /*0790*/ 	.word	0x0000000e
        /*0794*/ 	.word	0x00000000
        /*0798*/ 	.short	0x0101
        /*079a*/ 	.byte	0xff
	.zero		1


	//   ....[103]....
        /*079c*/ 	.word	0x0000ef10
        /*07a0*/ 	.word	0x00000000
        /*07a4*/ 	.word	0x00000030
        /*07a8*/ 	.short	0x010a
        /*07aa*/ 	.byte	0xff
	.zero		1


	//   ....[104]....
        /*07ac*/ 	.word	0x0000efe0
        /*07b0*/ 	.word	0x00000000
        /*07b4*/ 	.word	0x00000030
        /*07b8*/ 	.short	0x010a
        /*07ba*/ 	.byte	0xff
	.zero		1


	//   ....[105]....
        /*07bc*/ 	.word	0x0000f4c0
        /*07c0*/ 	.word	0x000000ff
        /*07c4*/ 	.word	0x00000000
        /*07c8*/ 	.short	0x0101
        /*07ca*/ 	.byte	0x04
	.zero		1


	//   ....[106]....
        /*07cc*/ 	.word	0x0000f8b0
        /*07d0*/ 	.word	0x00000000
        /*07d4*/ 	.word	0x00000000
        /*07d8*/ 	.short	0x0101
        /*07da*/ 	.byte	0xff
	.zero		1


	//   ....[107]....
        /*07dc*/ 	.word	0x0000fb30
        /*07e0*/ 	.word	0x000000ff
        /*07e4*/ 	.word	0x00000000
        /*07e8*/ 	.short	0x0101
        /*07ea*/ 	.byte	0x04
	.zero		1


	//   ....[108]....
        /*07ec*/ 	.word	0x0000fb80
        /*07f0*/ 	.word	0x00000030
        /*07f4*/ 	.word	0x00000018
        /*07f8*/ 	.short	0x010a
        /*07fa*/ 	.byte	0xff
	.zero		1


	//   ....[109]....
        /*07fc*/ 	.word	0x0000fc00
        /*0800*/ 	.word	0x00000033
        /*0804*/ 	.word	0x00000018
        /*0808*/ 	.short	0x010a
        /*080a*/ 	.byte	0xff
	.zero		1


	//   ....[110]....
        /*080c*/ 	.word	0x0000fc50
        /*0810*/ 	.word	0x00000002
        /*0814*/ 	.word	0x00000080
        /*0818*/ 	.short	0x010a
        /*081a*/ 	.byte	0xff
	.zero		1


	//   ....[111]....
        /*081c*/ 	.word	0x0000fca0
        /*0820*/ 	.word	0x00000002
        /*0824*/ 	.word	0x00000000
        /*0828*/ 	.short	0x010a
        /*082a*/ 	.byte	0xff
	.zero		1


	//   ....[112]....
        /*082c*/ 	.word	0x0000fcf0
        /*0830*/ 	.word	0x00000005
        /*0834*/ 	.word	0x00000000
        /*0838*/ 	.short	0x010a
        /*083a*/ 	.byte	0xff
	.zero		1


	//   ....[113]....
        /*083c*/ 	.word	0x0000fd50
        /*0840*/ 	.word	0x00000004
        /*0844*/ 	.word	0x00000088
        /*0848*/ 	.short	0x010a
        /*084a*/ 	.byte	0xff
	.zero		1


	//   ....[114]....
        /*084c*/ 	.word	0x0000fdb0
        /*0850*/ 	.word	0x00000004
        /*0854*/ 	.word	0x00000080
        /*0858*/ 	.short	0x010a
        /*085a*/ 	.byte	0xff
	.zero		1


	//   ....[115]....
        /*085c*/ 	.word	0x0000fe10
        /*0860*/ 	.word	0x00000000
        /*0864*/ 	.word	0x00000080
        /*0868*/ 	.short	0x010a
        /*086a*/ 	.byte	0xff
	.zero		1


	//   ....[116]....
        /*086c*/ 	.word	0x0000fe70
        /*0870*/ 	.word	0x00000004
        /*0874*/ 	.word	0x000000a0
        /*0878*/ 	.short	0x010a
        /*087a*/ 	.byte	0xff
	.zero		1


	//   ....[117]....
        /*087c*/ 	.word	0x0000fed0
        /*0880*/ 	.word	0x00000000
        /*0884*/ 	.word	0x00000000
        /*0888*/ 	.short	0x010a
        /*088a*/ 	.byte	0xff
	.zero		1


	//   ....[118]....
        /*088c*/ 	.word	0x0000ff30
        /*0890*/ 	.word	0x00000000
        /*0894*/ 	.word	0x00000000
        /*0898*/ 	.short	0x010a
        /*089a*/ 	.byte	0xff
	.zero		1


	//   ....[119]....
        /*089c*/ 	.word	0x0000ff90
        /*08a0*/ 	.word	0x00000000
        /*08a4*/ 	.word	0x00000000
        /*08a8*/ 	.short	0x010a
        /*08aa*/ 	.byte	0xff
	.zero		1


	//   ....[120]....
        /*08ac*/ 	.word	0x0000fff0
        /*08b0*/ 	.word	0x00000002
        /*08b4*/ 	.word	0x00000080
        /*08b8*/ 	.short	0x010a
        /*08ba*/ 	.byte	0xff
	.zero		1


	//   ....[121]....
        /*08bc*/ 	.word	0x00010050
        /*08c0*/ 	.word	0x00000002
        /*08c4*/ 	.word	0x00000078
        /*08c8*/ 	.short	0x010a
        /*08ca*/ 	.byte	0xff
	.zero		1


	//   ....[122]....
        /*08cc*/ 	.word	0x000100b0
        /*08d0*/ 	.word	0x00000002
        /*08d4*/ 	.word	0x00000050
        /*08d8*/ 	.short	0x010a
        /*08da*/ 	.byte	0xff
	.zero		1


	//   ....[123]....
        /*08dc*/ 	.word	0x00010110
        /*08e0*/ 	.word	0x00000002
        /*08e4*/ 	.word	0x00000058
        /*08e8*/ 	.short	0x010a
        /*08ea*/ 	.byte	0xff
	.zero		1


	//   ....[124]....
        /*08ec*/ 	.word	0x00010170
        /*08f0*/ 	.word	0x00000002
        /*08f4*/ 	.word	0x00000060
        /*08f8*/ 	.short	0x010a
        /*08fa*/ 	.byte	0xff
	.zero		1


	//   ....[125]....
        /*08fc*/ 	.word	0x000101d0
        /*0900*/ 	.word	0x00000002
        /*0904*/ 	.word	0x00000068
        /*0908*/ 	.short	0x010a
        /*090a*/ 	.byte	0xff
	.zero		1


	//   ....[126]....
        /*090c*/ 	.word	0x00010230
        /*0910*/ 	.word	0x00000002
        /*0914*/ 	.word	0x00000050
        /*0918*/ 	.short	0x010a
        /*091a*/ 	.byte	0xff
	.zero		1


	//   ....[127]....
        /*091c*/ 	.word	0x00010290
        /*0920*/ 	.word	0x00000002
        /*0924*/ 	.word	0x00000058
        /*0928*/ 	.short	0x010a
        /*092a*/ 	.byte	0xff
	.zero		1


	//   ....[128]....
        /*092c*/ 	.word	0x000102f0
        /*0930*/ 	.word	0x00000002
        /*0934*/ 	.word	0x00000060
        /*0938*/ 	.short	0x010a
        /*093a*/ 	.byte	0xff
	.zero		1


	//   ....[129]....
        /*093c*/ 	.word	0x00010350
        /*0940*/ 	.word	0x00000002
        /*0944*/ 	.word	0x00000068
        /*0948*/ 	.short	0x010a
        /*094a*/ 	.byte	0xff
	.zero		1


	//   ....[130]....
        /*094c*/ 	.word	0x000103b0
        /*0950*/ 	.word	0x00000000
        /*0954*/ 	.word	0x00000050
        /*0958*/ 	.short	0x010a
        /*095a*/ 	.byte	0xff
	.zero		1


	//   ....[131]....
        /*095c*/ 	.word	0x00010410
        /*0960*/ 	.word	0x00000000
        /*0964*/ 	.word	0x00000058
        /*0968*/ 	.short	0x010a
        /*096a*/ 	.byte	0xff
	.zero		1


	//   ....[132]....
        /*096c*/ 	.word	0x00010470
        /*0970*/ 	.word	0x00000002
        /*0974*/ 	.word	0x00000060
        /*0978*/ 	.short	0x010a
        /*097a*/ 	.byte	0xff
	.zero		1


	//   ....[133]....
        /*097c*/ 	.word	0x000104d0
        /*0980*/ 	.word	0x00000000
        /*0984*/ 	.word	0x00000080
        /*0988*/ 	.short	0x010a
        /*098a*/ 	.byte	0xff
	.zero		1


	//   ....[134]....
        /*098c*/ 	.word	0x00010530
        /*0990*/ 	.word	0x00000002
        /*0994*/ 	.word	0x00000030
        /*0998*/ 	.short	0x010a
        /*099a*/ 	.byte	0xff
	.zero		1


	//   ....[135]....
        /*099c*/ 	.word	0x00010580
        /*09a0*/ 	.word	0x00000050
        /*09a4*/ 	.word	0x00000090
        /*09a8*/ 	.short	0x010a
        /*09aa*/ 	.byte	0xff
	.zero		1


	//   ....[136]....
        /*09ac*/ 	.word	0x000105d0
        /*09b0*/ 	.word	0x00000002
        /*09b4*/ 	.word	0x00000030
        /*09b8*/ 	.short	0x010a
        /*09ba*/ 	.byte	0xff
	.zero		1


	//   ....[137]....
        /*09bc*/ 	.word	0x00010620
        /*09c0*/ 	.word	0x00000006
        /*09c4*/ 	.word	0x00000030
        /*09c8*/ 	.short	0x010a
        /*09ca*/ 	.byte	0xff
	.zero		1


	//   ....[138]....
        /*09cc*/ 	.word	0x00010670
        /*09d0*/ 	.word	0x00000000
        /*09d4*/ 	.word	0x00000030
        /*09d8*/ 	.short	0x010a
        /*09da*/ 	.byte	0xff
	.zero		1


	//   ....[139]....
        /*09dc*/ 	.word	0x000106c0
        /*09e0*/ 	.word	0x00000006
        /*09e4*/ 	.word	0x00000030
        /*09e8*/ 	.short	0x010a
        /*09ea*/ 	.byte	0xff
	.zero		1


	//   ....[140]....
        /*09ec*/ 	.word	0x00010710
        /*09f0*/ 	.word	0x00000006
        /*09f4*/ 	.word	0x00000030
        /*09f8*/ 	.short	0x010a
        /*09fa*/ 	.byte	0xff
	.zero		1


	//   ....[141]....
        /*09fc*/ 	.word	0x00010760
        /*0a00*/ 	.word	0x00000006
        /*0a04*/ 	.word	0x00000030
        /*0a08*/ 	.short	0x010a
        /*0a0a*/ 	.byte	0xff
	.zero		1


	//   ....[142]....
        /*0a0c*/ 	.word	0x000107b0
        /*0a10*/ 	.word	0x00000000
        /*0a14*/ 	.word	0x00000030
        /*0a18*/ 	.short	0x010a
        /*0a1a*/ 	.byte	0xff
	.zero		1


	//----- nvinfo : EIATTR_NUM_MBARRIERS
	.align		4
.L_47:
        /*0a1c*/ 	.byte	0x03, 0x38
        /*0a1e*/ 	.short	0x0016


	//----- nvinfo : EIATTR_EXIT_INSTR_OFFSETS
	.align		4
        /*0a20*/ 	.byte	0x04, 0x1c
        /*0a22*/ 	.short	(.L_49 - .L_48)


	//   ....[0]....
.L_48:
        /*0a24*/ 	.word	0x00006d30


	//   ....[1]....
        /*0a28*/ 	.word	0x00006fe0


	//   ....[2]....
        /*0a2c*/ 	.word	0x00007040


	//   ....[3]....
        /*0a30*/ 	.word	0x00008080


	//   ....[4]....
        /*0a34*/ 	.word	0x00009980


	//   ....[5]....
        /*0a38*/ 	.word	0x000099c0


	//   ....[6]....
        /*0a3c*/ 	.word	0x0000fa10


	//   ....[7]....
        /*0a40*/ 	.word	0x0000fa90


	//   ....[8]....
        /*0a44*/ 	.word	0x0000fac0


	//   ....[9]....
        /*0a48*/ 	.word	0x0000fb40


	//----- nvinfo : EIATTR_MAX_THREADS
	.align		4
.L_49:
        /*0a4c*/ 	.byte	0x04, 0x05
        /*0a4e*/ 	.short	(.L_51 - .L_50)
.L_50:
        /*0a50*/ 	.word	0x00000100
        /*0a54*/ 	.word	0x00000001
        /*0a58*/ 	.word	0x00000001


	//----- nvinfo : EIATTR_CRS_STACK_SIZE
	.align		4
.L_51:
        /*0a5c*/ 	.byte	0x04, 0x1e
        /*0a5e*/ 	.short	(.L_53 - .L_52)
.L_52:
        /*0a60*/ 	.word	0x00000000


	//----- nvinfo : EIATTR_CBANK_PARAM_SIZE
	.align		4
.L_53:
        /*0a64*/ 	.byte	0x03, 0x19
        /*0a66*/ 	.short	0x0800


	//----- nvinfo : EIATTR_PARAM_CBANK
	.align		4
        /*0a68*/ 	.byte	0x04, 0x0a
        /*0a6a*/ 	.short	(.L_55 - .L_54)
	.align		4
.L_54:
        /*0a6c*/ 	.word	index@(.nv.constant0._ZN7cutlass13device_kernelINS_4conv6kernel13ConvUniversalINS1_16ConvProblemShapeILNS1_8OperatorE1ELi2EEENS1_10collective14CollectiveConvINS1_47MainloopSm100TmaUmmaWarpSpecializedImplicitGemmILS5_1ELi3ELi2ELi1ELi2EN4cute5tupleIJNSA_1CILi1EEESD_SD_EEEEENSB_IJNSC_ILi128EEESG_NSB_IJNSC_ILi64EEEEEEEEENS_10tfloat32_tESK_NSA_8TiledMMAINSA_8MMA_AtomIJNSA_17SM100_MMA_TF32_SSISK_SK_fLi128ELi128ELNSA_4UMMA5MajorE0ELSP_1ELNSO_7ScaleInE0ELSQ_0EEEEEENSA_6LayoutISE_NSB_IJNSC_ILi0EEESU_SU_EEEEENSB_IJNSA_10UnderscoreESX_SX_EEEEENS7_6detail27Sm100ImplicitGemmTileTraitsINSA_20SM90_TMA_LOAD_IM2COLENSA_14ComposedLayoutINSA_7SwizzleILi3ELi4ELi3EEENSA_18smem_ptr_flag_bitsILi32EEENST_INSB_IJNSC_ILi8EEENSC_ILi32EEEEEENSB_IJS19_SD_EEEEEEEvEENS11_INSA_13SM90_TMA_LOADENS13_INS14_ILi2ELi5ELi2EEES17_NST_INSB_IJS19_NSC_ILi4EEEEEENSB_IJSD_S19_EEEEEEEvEEEENS_8epilogue10collective18CollectiveEpilogueINS1O_23Sm100TmaWarpSpecializedILi4ELi2ELi16ELb1ELb0EEEJSJ_NSB_IJNST_ISG_SD_EENST_INSC_ILi16EEESD_EEEEESK_NSB_IJNSB_IJlllEEESD_SU_EEESK_S1Y_NS1O_6fusion15FusionCallbacksIS1S_NS1Z_17LinearCombinationISK_fSK_fLNS_15FloatRoundStyleE2EEESJ_S1W_JEEENSA_5SM1004TMEM4LOAD26SM100_TMEM_LOAD_32dp32b16xES12_NS13_INS14_ILi2ELi4ELi3EEES17_NST_INSB_IJS18_S1U_EEENSB_IJS1U_SD_EEEEEEENSA_39AutoVectorizingCopyWithAssumedAlignmentILi128EEENSA_21SM90_TMA_STORE_IM2COLES2D_S2F_S2F_EEEvvEEEEvNT_6ParamsE)
        /*0a70*/ 	.short	0x0380
        /*0a72*/ 	.short	0x0800


	//----- nvinfo : EIATTR_SW_WAR
	.align		4
.L_55:
        /*0a74*/ 	.byte	0x04, 0x36
        /*0a76*/ 	.short	(.L_57 - .L_56)
.L_56:
        /*0a78*/ 	.word	0x00000008
.L_57:


//--------------------- .nv.callgraph             --------------------------
	.section	.nv.callgraph,"",@"SHT_CUDA_CALLGRAPH"
	.align	4
	.sectionentsize	8
	.align		4
        /*0000*/ 	.word	0x00000000
	.align		4
        /*0004*/ 	.word	0xffffffff
	.align		4
        /*0008*/ 	.word	index@(_ZN7cutlass13device_kernelINS_4conv6kernel13ConvUniversalINS1_16ConvProblemShapeILNS1_8OperatorE1ELi2EEENS1_10collective14CollectiveConvINS1_47MainloopSm100TmaUmmaWarpSpecializedImplicitGemmILS5_1ELi3ELi2ELi1ELi2EN4cute5tupleIJNSA_1CILi1EEESD_SD_EEEEENSB_IJNSC_ILi128EEESG_NSB_IJNSC_ILi64EEEEEEEEENS_10tfloat32_tESK_NSA_8TiledMMAINSA_8MMA_AtomIJNSA_17SM100_MMA_TF32_SSISK_SK_fLi128ELi128ELNSA_4UMMA5MajorE0ELSP_1ELNSO_7ScaleInE0ELSQ_0EEEEEENSA_6LayoutISE_NSB_IJNSC_ILi0EEESU_SU_EEEEENSB_IJNSA_10UnderscoreESX_SX_EEEEENS7_6detail27Sm100ImplicitGemmTileTraitsINSA_20SM90_TMA_LOAD_IM2COLENSA_14ComposedLayoutINSA_7SwizzleILi3ELi4ELi3EEENSA_18smem_ptr_flag_bitsILi32EEENST_INSB_IJNSC_ILi8EEENSC_ILi32EEEEEENSB_IJS19_SD_EEEEEEEvEENS11_INSA_13SM90_TMA_LOADENS13_INS14_ILi2ELi5ELi2EEES17_NST_INSB_IJS19_NSC_ILi4EEEEEENSB_IJSD_S19_EEEEEEEvEEEENS_8epilogue10collective18CollectiveEpilogueINS1O_23Sm100TmaWarpSpecializedILi4ELi2ELi16ELb1ELb0EEEJSJ_NSB_IJNST_ISG_SD_EENST_INSC_ILi16EEESD_EEEEESK_NSB_IJNSB_IJlllEEESD_SU_EEESK_S1Y_NS1O_6fusion15FusionCallbacksIS1S_NS1Z_17LinearCombinationISK_fSK_fLNS_15FloatRoundStyleE2EEESJ_S1W_JEEENSA_5SM1004TMEM4LOAD26SM100_TMEM_LOAD_32dp32b16xES12_NS13_INS14_ILi2ELi4ELi3EEES17_NST_INSB_IJS18_S1U_EEENSB_IJS1U_SD_EEEEEEENSA_39AutoVectorizingCopyWithAssumedAlignmentILi128EEENSA_21SM90_TMA_STORE_IM2COLES2D_S2F_S2F_EEEvvEEEEvNT_6ParamsE)
	.align		4
        /*000c*/ 	.word	index@(__assertfail)
	.align		4
        /*0010*/ 	.word	0x00000000
	.align		4
        /*0014*/ 	.word	0xfffffffe
	.align		4
        /*0018*/ 	.word	0x00000000
	.align		4
        /*001c*/ 	.word	0xfffffffd
	.align		4
        /*0020*/ 	.word	0x00000000
	.align		4
        /*0024*/ 	.word	0xfffffffc


//--------------------- .nv.constant4             --------------------------
	.section	.nv.constant4,"a",@progbits
	.align	8
	.align		8
.nv.constant4:
        /*0000*/ 	.dword	__assertfail
	.align		8
        /*0008*/ 	.dword	__unnamed_1
	.align		8
        /*0010*/ 	.dword	__unnamed_2
	.align		8
        /*0018*/ 	.dword	_ZN39_INTERNAL_cdd1bb9b_4_k_cu_8aeb1291_41164cuda3std3__45__cpo5beginE
	.align		8
        /*0020*/ 	.dword	_ZN39_INTERNAL_cdd1bb9b_4_k_cu_8aeb1291_41164cuda3std3__45__cpo3endE
	.align		8
        /*0028*/ 	.dword	_ZN39_INTERNAL_cdd1bb9b_4_k_cu_8aeb1291_41164cuda3std3__45__cpo6cbeginE
	.align		8
        /*0030*/ 	.dword	_ZN39_INTERNAL_cdd1bb9b_4_k_cu_8aeb1291_41164cuda3std3__45__cpo4cendE
	.align		8
        /*0038*/ 	.dword	_ZN39_INTERNAL_cdd1bb9b_4_k_cu_8aeb1291_41164cuda3std3__441_GLOBAL__N__cdd1bb9b_4_k_cu_8aeb1291_41166ignoreE
	.align		8
        /*0040*/ 	.dword	_ZN39_INTERNAL_cdd1bb9b_4_k_cu_8aeb1291_41164cuda3std3__419piecewise_constructE
	.align		8
        /*0048*/ 	.dword	_ZN39_INTERNAL_cdd1bb9b_4_k_cu_8aeb1291_41164cuda3std3__48in_placeE
	.align		8
        /*0050*/ 	.dword	_ZN39_INTERNAL_cdd1bb9b_4_k_cu_8aeb1291_41164cuda3std6ranges3__45__cpo4swapE
	.align		8
        /*0058*/ 	.dword	_ZN39_INTERNAL_cdd1bb9b_4_k_cu_8aeb1291_41164cuda3std6ranges3__45__cpo9iter_moveE
	.align		8
        /*0060*/ 	.dword	_ZN39_INTERNAL_cdd1bb9b_4_k_cu_8aeb1291_41164cute7productE
	.align		8
        /*0068*/ 	.dword	_ZN39_INTERNAL_cdd1bb9b_4_k_cu_8aeb1291_41164cute1_E
	.align		8
        /*0070*/ 	.dword	$str$27
	.align		8
        /*0078*/ 	.dword	$str$28
	.align		8
        /*0080*/ 	.dword	$str$29
	.align		8
        /*0088*/ 	.dword	$str$30


//--------------------- .text._ZN7cutlass13device_kernelINS_4conv6kernel13ConvUniversalINS1_16ConvProblemShapeILNS1_8OperatorE1ELi2EEENS1_10collective14CollectiveConvINS1_47MainloopSm100TmaUmmaWarpSpecializedImplicitGemmILS5_1ELi3ELi2ELi1ELi2EN4cute5tupleIJNSA_1CILi1EEESD_SD_EEEEENSB_IJNSC_ILi128EEESG_NSB_IJNSC_ILi64EEEEEEEEENS_10tfloat32_tESK_NSA_8TiledMMAINSA_8MMA_AtomIJNSA_17SM100_MMA_TF32_SSISK_SK_fLi128ELi128ELNSA_4UMMA5MajorE0ELSP_1ELNSO_7ScaleInE0ELSQ_0EEEEEENSA_6LayoutISE_NSB_IJNSC_ILi0EEESU_SU_EEEEENSB_IJNSA_10UnderscoreESX_SX_EEEEENS7_6detail27Sm100ImplicitGemmTileTraitsINSA_20SM90_TMA_LOAD_IM2COLENSA_14ComposedLayoutINSA_7SwizzleILi3ELi4ELi3EEENSA_18smem_ptr_flag_bitsILi32EEENST_INSB_IJNSC_ILi8EEENSC_ILi32EEEEEENSB_IJS19_SD_EEEEEEEvEENS11_INSA_13SM90_TMA_LOADENS13_INS14_ILi2ELi5ELi2EEES17_NST_INSB_IJS19_NSC_ILi4EEEEEENSB_IJSD_S19_EEEEEEEvEEEENS_8epilogue10collective18CollectiveEpilogueINS1O_23Sm100TmaWarpSpecializedILi4ELi2ELi16ELb1ELb0EEEJSJ_NSB_IJNST_ISG_SD_EENST_INSC_ILi16EEESD_EEEEESK_NSB_IJNSB_IJlllEEESD_SU_EEESK_S1Y_NS1O_6fusion15FusionCallbacksIS1S_NS1Z_17LinearCombinationISK_fSK_fLNS_15FloatRoundStyleE2EEESJ_S1W_JEEENSA_5SM1004TMEM4LOAD26SM100_TMEM_LOAD_32dp32b16xES12_NS13_INS14_ILi2ELi4ELi3EEES17_NST_INSB_IJS18_S1U_EEENSB_IJS1U_SD_EEEEEEENSA_39AutoVectorizingCopyWithAssumedAlignmentILi128EEENSA_21SM90_TMA_STORE_IM2COLES2D_S2F_S2F_EEEvvEEEEvNT_6ParamsE --------------------------
	.section	.text._ZN7cutlass13device_kernelINS_4conv6kernel13ConvUniversalINS1_16ConvProblemShapeILNS1_8OperatorE1ELi2EEENS1_10collective14CollectiveConvINS1_47MainloopSm100TmaUmmaWarpSpecializedImplicitGemmILS5_1ELi3ELi2ELi1ELi2EN4cute5tupleIJNSA_1CILi1EEESD_SD_EEEEENSB_IJNSC_ILi128EEESG_NSB_IJNSC_ILi64EEEEEEEEENS_10tfloat32_tESK_NSA_8TiledMMAINSA_8MMA_AtomIJNSA_17SM100_MMA_TF32_SSISK_SK_fLi128ELi128ELNSA_4UMMA5MajorE0ELSP_1ELNSO_7ScaleInE0ELSQ_0EEEEEENSA_6LayoutISE_NSB_IJNSC_ILi0EEESU_SU_EEEEENSB_IJNSA_10UnderscoreESX_SX_EEEEENS7_6detail27Sm100ImplicitGemmTileTraitsINSA_20SM90_TMA_LOAD_IM2COLENSA_14ComposedLayoutINSA_7SwizzleILi3ELi4ELi3EEENSA_18smem_ptr_flag_bitsILi32EEENST_INSB_IJNSC_ILi8EEENSC_ILi32EEEEEENSB_IJS19_SD_EEEEEEEvEENS11_INSA_13SM90_TMA_LOADENS13_INS14_ILi2ELi5ELi2EEES17_NST_INSB_IJS19_NSC_ILi4EEEEEENSB_IJSD_S19_EEEEEEEvEEEENS_8epilogue10collective18CollectiveEpilogueINS1O_23Sm100TmaWarpSpecializedILi4ELi2ELi16ELb1ELb0EEEJSJ_NSB_IJNST_ISG_SD_EENST_INSC_ILi16EEESD_EEEEESK_NSB_IJNSB_IJlllEEESD_SU_EEESK_S1Y_NS1O_6fusion15FusionCallbacksIS1S_NS1Z_17LinearCombinationISK_fSK_fLNS_15FloatRoundStyleE2EEESJ_S1W_JEEENSA_5SM1004TMEM4LOAD26SM100_TMEM_LOAD_32dp32b16xES12_NS13_INS14_ILi2ELi4ELi3EEES17_NST_INSB_IJS18_S1U_EEENSB_IJS1U_SD_EEEEEEENSA_39AutoVectorizingCopyWithAssumedAlignmentILi128EEENSA_21SM90_TMA_STORE_IM2COLES2D_S2F_S2F_EEEvvEEEEvNT_6ParamsE,"ax",@progbits
	.align	128
.text._ZN7cutlass13device_kernelINS_4conv6kernel13ConvUniversalINS1_16ConvProblemShapeILNS1_8OperatorE1ELi2EEENS1_10collective14CollectiveConvINS1_47MainloopSm100TmaUmmaWarpSpecializedImplicitGemmILS5_1ELi3ELi2ELi1ELi2EN4cute5tupleIJNSA_1CILi1EEESD_SD_EEEEENSB_IJNSC_ILi128EEESG_NSB_IJNSC_ILi64EEEEEEEEENS_10tfloat32_tESK_NSA_8TiledMMAINSA_8MMA_AtomIJNSA_17SM100_MMA_TF32_SSISK_SK_fLi128ELi128ELNSA_4UMMA5MajorE0ELSP_1ELNSO_7ScaleInE0ELSQ_0EEEEEENSA_6LayoutISE_NSB_IJNSC_ILi0EEESU_SU_EEEEENSB_IJNSA_10UnderscoreESX_SX_EEEEENS7_6detail27Sm100ImplicitGemmTileTraitsINSA_20SM90_TMA_LOAD_IM2COLENSA_14ComposedLayoutINSA_7SwizzleILi3ELi4ELi3EEENSA_18smem_ptr_flag_bitsILi32EEENST_INSB_IJNSC_ILi8EEENSC_ILi32EEEEEENSB_IJS19_SD_EEEEEEEvEENS11_INSA_13SM90_TMA_LOADENS13_INS14_ILi2ELi5ELi2EEES17_NST_INSB_IJS19_NSC_ILi4EEEEEENSB_IJSD_S19_EEEEEEEvEEEENS_8epilogue10collective18CollectiveEpilogueINS1O_23Sm100TmaWarpSpecializedILi4ELi2ELi16ELb1ELb0EEEJSJ_NSB_IJNST_ISG_SD_EENST_INSC_ILi16EEESD_EEEEESK_NSB_IJNSB_IJlllEEESD_SU_EEESK_S1Y_NS1O_6fusion15FusionCallbacksIS1S_NS1Z_17LinearCombinationISK_fSK_fLNS_15FloatRoundStyleE2EEESJ_S1W_JEEENSA_5SM1004TMEM4LOAD26SM100_TMEM_LOAD_32dp32b16xES12_NS13_INS14_ILi2ELi4ELi3EEES17_NST_INSB_IJS18_S1U_EEENSB_IJS1U_SD_EEEEEEENSA_39AutoVectorizingCopyWithAssumedAlignmentILi128EEENSA_21SM90_TMA_STORE_IM2COLES2D_S2F_S2F_EEEvvEEEEvNT_6ParamsE:
        .type           _ZN7cutlass13device_kernelINS_4conv6kernel13ConvUniversalINS1_16ConvProblemShapeILNS1_8OperatorE1ELi2EEENS1_10collective14CollectiveConvINS1_47MainloopSm100TmaUmmaWarpSpecializedImplicitGemmILS5_1ELi3ELi2ELi1ELi2EN4cute5tupleIJNSA_1CILi1EEESD_SD_EEEEENSB_IJNSC_ILi128EEESG_NSB_IJNSC_ILi64EEEEEEEEENS_10tfloat32_tESK_NSA_8TiledMMAINSA_8MMA_AtomIJNSA_17SM100_MMA_TF32_SSISK_SK_fLi128ELi128ELNSA_4UMMA5MajorE0ELSP_1ELNSO_7ScaleInE0ELSQ_0EEEEEENSA_6LayoutISE_NSB_IJNSC_ILi0EEESU_SU_EEEEENSB_IJNSA_10UnderscoreESX_SX_EEEEENS7_6detail27Sm100ImplicitGemmTileTraitsINSA_20SM90_TMA_LOAD_IM2COLENSA_14ComposedLayoutINSA_7SwizzleILi3ELi4ELi3EEENSA_18smem_ptr_flag_bitsILi32EEENST_INSB_IJNSC_ILi8EEENSC_ILi32EEEEEENSB_IJS19_SD_EEEEEEEvEENS11_INSA_13SM90_TMA_LOADENS13_INS14_ILi2ELi5ELi2EEES17_NST_INSB_IJS19_NSC_ILi4EEEEEENSB_IJSD_S19_EEEEEEEvEEEENS_8epilogue10collective18CollectiveEpilogueINS1O_23Sm100TmaWarpSpecializedILi4ELi2ELi16ELb1ELb0EEEJSJ_NSB_IJNST_ISG_SD_EENST_INSC_ILi16EEESD_EEEEESK_NSB_IJNSB_IJlllEEESD_SU_EEESK_S1Y_NS1O_6fusion15FusionCallbacksIS1S_NS1Z_17LinearCombinationISK_fSK_fLNS_15FloatRoundStyleE2EEESJ_S1W_JEEENSA_5SM1004TMEM4LOAD26SM100_TMEM_LOAD_32dp32b16xES12_NS13_INS14_ILi2ELi4ELi3EEES17_NST_INSB_IJS18_S1U_EEENSB_IJS1U_SD_EEEEEEENSA_39AutoVectorizingCopyWithAssumedAlignmentILi128EEENSA_21SM90_TMA_STORE_IM2COLES2D_S2F_S2F_EEEvvEEEEvNT_6ParamsE,@function
        .size           _ZN7cutlass13device_kernelINS_4conv6kernel13ConvUniversalINS1_16ConvProblemShapeILNS1_8OperatorE1ELi2EEENS1_10collective14CollectiveConvINS1_47MainloopSm100TmaUmmaWarpSpecializedImplicitGemmILS5_1ELi3ELi2ELi1ELi2EN4cute5tupleIJNSA_1CILi1EEESD_SD_EEEEENSB_IJNSC_ILi128EEESG_NSB_IJNSC_ILi64EEEEEEEEENS_10tfloat32_tESK_NSA_8TiledMMAINSA_8MMA_AtomIJNSA_17SM100_MMA_TF32_SSISK_SK_fLi128ELi128ELNSA_4UMMA5MajorE0ELSP_1ELNSO_7ScaleInE0ELSQ_0EEEEEENSA_6LayoutISE_NSB_IJNSC_ILi0EEESU_SU_EEEEENSB_IJNSA_10UnderscoreESX_SX_EEEEENS7_6detail27Sm100ImplicitGemmTileTraitsINSA_20SM90_TMA_LOAD_IM2COLENSA_14ComposedLayoutINSA_7SwizzleILi3ELi4ELi3EEENSA_18smem_ptr_flag_bitsILi32EEENST_INSB_IJNSC_ILi8EEENSC_ILi32EEEEEENSB_IJS19_SD_EEEEEEEvEENS11_INSA_13SM90_TMA_LOADENS13_INS14_ILi2ELi5ELi2EEES17_NST_INSB_IJS19_NSC_ILi4EEEEEENSB_IJSD_S19_EEEEEEEvEEEENS_8epilogue10collective18CollectiveEpilogueINS1O_23Sm100TmaWarpSpecializedILi4ELi2ELi16ELb1ELb0EEEJSJ_NSB_IJNST_ISG_SD_EENST_INSC_ILi16EEESD_EEEEESK_NSB_IJNSB_IJlllEEESD_SU_EEESK_S1Y_NS1O_6fusion15FusionCallbacksIS1S_NS1Z_17LinearCombinationISK_fSK_fLNS_15FloatRoundStyleE2EEESJ_S1W_JEEENSA_5SM1004TMEM4LOAD26SM100_TMEM_LOAD_32dp32b16xES12_NS13_INS14_ILi2ELi4ELi3EEES17_NST_INSB_IJS18_S1U_EEENSB_IJS1U_SD_EEEEEEENSA_39AutoVectorizingCopyWithAssumedAlignmentILi128EEENSA_21SM90_TMA_STORE_IM2COLES2D_S2F_S2F_EEEvvEEEEvNT_6ParamsE,(.L_x_204 - _ZN7cutlass13device_kernelINS_4conv6kernel13ConvUniversalINS1_16ConvProblemShapeILNS1_8OperatorE1ELi2EEENS1_10collective14CollectiveConvINS1_47MainloopSm100TmaUmmaWarpSpecializedImplicitGemmILS5_1ELi3ELi2ELi1ELi2EN4cute5tupleIJNSA_1CILi1EEESD_SD_EEEEENSB_IJNSC_ILi128EEESG_NSB_IJNSC_ILi64EEEEEEEEENS_10tfloat32_tESK_NSA_8TiledMMAINSA_8MMA_AtomIJNSA_17SM100_MMA_TF32_SSISK_SK_fLi128ELi128ELNSA_4UMMA5MajorE0ELSP_1ELNSO_7ScaleInE0ELSQ_0EEEEEENSA_6LayoutISE_NSB_IJNSC_ILi0EEESU_SU_EEEEENSB_IJNSA_10UnderscoreESX_SX_EEEEENS7_6detail27Sm100ImplicitGemmTileTraitsINSA_20SM90_TMA_LOAD_IM2COLENSA_14ComposedLayoutINSA_7SwizzleILi3ELi4ELi3EEENSA_18smem_ptr_flag_bitsILi32EEENST_INSB_IJNSC_ILi8EEENSC_ILi32EEEEEENSB_IJS19_SD_EEEEEEEvEENS11_INSA_13SM90_TMA_LOADENS13_INS14_ILi2ELi5ELi2EEES17_NST_INSB_IJS19_NSC_ILi4EEEEEENSB_IJSD_S19_EEEEEEEvEEEENS_8epilogue10collective18CollectiveEpilogueINS1O_23Sm100TmaWarpSpecializedILi4ELi2ELi16ELb1ELb0EEEJSJ_NSB_IJNST_ISG_SD_EENST_INSC_ILi16EEESD_EEEEESK_NSB_IJNSB_IJlllEEESD_SU_EEESK_S1Y_NS1O_6fusion15FusionCallbacksIS1S_NS1Z_17LinearCombinationISK_fSK_fLNS_15FloatRoundStyleE2EEESJ_S1W_JEEENSA_5SM1004TMEM4LOAD26SM100_TMEM_LOAD_32dp32b16xES12_NS13_INS14_ILi2ELi4ELi3EEES17_NST_INSB_IJS18_S1U_EEENSB_IJS1U_SD_EEEEEEENSA_39AutoVectorizingCopyWithAssumedAlignmentILi128EEENSA_21SM90_TMA_STORE_IM2COLES2D_S2F_S2F_EEEvvEEEEvNT_6ParamsE)
        .other          _ZN7cutlass13device_kernelINS_4conv6kernel13ConvUniversalINS1_16ConvProblemShapeILNS1_8OperatorE1ELi2EEENS1_10collective14CollectiveConvINS1_47MainloopSm100TmaUmmaWarpSpecializedImplicitGemmILS5_1ELi3ELi2ELi1ELi2EN4cute5tupleIJNSA_1CILi1EEESD_SD_EEEEENSB_IJNSC_ILi128EEESG_NSB_IJNSC_ILi64EEEEEEEEENS_10tfloat32_tESK_NSA_8TiledMMAINSA_8MMA_AtomIJNSA_17SM100_MMA_TF32_SSISK_SK_fLi128ELi128ELNSA_4UMMA5MajorE0ELSP_1ELNSO_7ScaleInE0ELSQ_0EEEEEENSA_6LayoutISE_NSB_IJNSC_ILi0EEESU_SU_EEEEENSB_IJNSA_10UnderscoreESX_SX_EEEEENS7_6detail27Sm100ImplicitGemmTileTraitsINSA_20SM90_TMA_LOAD_IM2COLENSA_14ComposedLayoutINSA_7SwizzleILi3ELi4ELi3EEENSA_18smem_ptr_flag_bitsILi32EEENST_INSB_IJNSC_ILi8EEENSC_ILi32EEEEEENSB_IJS19_SD_EEEEEEEvEENS11_INSA_13SM90_TMA_LOADENS13_INS14_ILi2ELi5ELi2EEES17_NST_INSB_IJS19_NSC_ILi4EEEEEENSB_IJSD_S19_EEEEEEEvEEEENS_8epilogue10collective18CollectiveEpilogueINS1O_23Sm100TmaWarpSpecializedILi4ELi2ELi16ELb1ELb0EEEJSJ_NSB_IJNST_ISG_SD_EENST_INSC_ILi16EEESD_EEEEESK_NSB_IJNSB_IJlllEEESD_SU_EEESK_S1Y_NS1O_6fusion15FusionCallbacksIS1S_NS1Z_17LinearCombinationISK_fSK_fLNS_15FloatRoundStyleE2EEESJ_S1W_JEEENSA_5SM1004TMEM4LOAD26SM100_TMEM_LOAD_32dp32b16xES12_NS13_INS14_ILi2ELi4ELi3EEES17_NST_INSB_IJS18_S1U_EEENSB_IJS1U_SD_EEEEEEENSA_39AutoVectorizingCopyWithAssumedAlignmentILi128EEENSA_21SM90_TMA_STORE_IM2COLES2D_S2F_S2F_EEEvvEEEEvNT_6ParamsE,@"STO_CUDA_ENTRY STV_DEFAULT"
_ZN7cutlass13device_kernelINS_4conv6kernel13ConvUniversalINS1_16ConvProblemShapeILNS1_8OperatorE1ELi2EEENS1_10collective14CollectiveConvINS1_47MainloopSm100TmaUmmaWarpSpecializedImplicitGemmILS5_1ELi3ELi2ELi1ELi2EN4cute5tupleIJNSA_1CILi1EEESD_SD_EEEEENSB_IJNSC_ILi128EEESG_NSB_IJNSC_ILi64EEEEEEEEENS_10tfloat32_tESK_NSA_8TiledMMAINSA_8MMA_AtomIJNSA_17SM100_MMA_TF32_SSISK_SK_fLi128ELi128ELNSA_4UMMA5MajorE0ELSP_1ELNSO_7ScaleInE0ELSQ_0EEEEEENSA_6LayoutISE_NSB_IJNSC_ILi0EEESU_SU_EEEEENSB_IJNSA_10UnderscoreESX_SX_EEEEENS7_6detail27Sm100ImplicitGemmTileTraitsINSA_20SM90_TMA_LOAD_IM2COLENSA_14ComposedLayoutINSA_7SwizzleILi3ELi4ELi3EEENSA_18smem_ptr_flag_bitsILi32EEENST_INSB_IJNSC_ILi8EEENSC_ILi32EEEEEENSB_IJS19_SD_EEEEEEEvEENS11_INSA_13SM90_TMA_LOADENS13_INS14_ILi2ELi5ELi2EEES17_NST_INSB_IJS19_NSC_ILi4EEEEEENSB_IJSD_S19_EEEEEEEvEEEENS_8epilogue10collective18CollectiveEpilogueINS1O_23Sm100TmaWarpSpecializedILi4ELi2ELi16ELb1ELb0EEEJSJ_NSB_IJNST_ISG_SD_EENST_INSC_ILi16EEESD_EEEEESK_NSB_IJNSB_IJlllEEESD_SU_EEESK_S1Y_NS1O_6fusion15FusionCallbacksIS1S_NS1Z_17LinearCombinationISK_fSK_fLNS_15FloatRoundStyleE2EEESJ_S1W_JEEENSA_5SM1004TMEM4LOAD26SM100_TMEM_LOAD_32dp32b16xES12_NS13_INS14_ILi2ELi4ELi3EEES17_NST_INSB_IJS18_S1U_EEENSB_IJS1U_SD_EEEEEEENSA_39AutoVectorizingCopyWithAssumedAlignmentILi128EEENSA_21SM90_TMA_STORE_IM2COLES2D_S2F_S2F_EEEvvEEEEvNT_6ParamsE:
[----:B------:R-:W1:Y:S01]  /*0000*/  LDC R1, c[0x0][0x37c] ;  /* 0x0000df00ff017b82 */ /* 0x000e620000000800 */
[----:B------:R-:W2:Y:S01]  /*0010*/  S2R R58, SR_TID.X ;  /* 0x00000000003a7919 */ /* 0x000ea20000002100 */
[----:B------:R-:W3:Y:S01]  /*0020*/  LDCU.64 UR8, c[0x0][0x890] ;  /* 0x00011200ff0877ac */ /* 0x000ee20008000a00 */
[----:B-1----:R-:W-:Y:S01]  /*0030*/  VIADD R1, R1, 0xfffffff8 ;  /* 0xfffffff801017836 */ /* 0x002fe20000000000 */
[----:B------:R-:W-:Y:S02]  /*0040*/  PRMT R60, RZ, 0x7610, R60 ;  /* 0x00007610ff3c7816 */ /* 0x000fe4000000003c */
[----:B------:R-:W-:Y:S01]  /*0050*/  ELECT P4, URZ, PT ;  /* 0x0000000000ff782f */ /* 0x000fe20003880000 */
[----:B---3--:R-:W-:-:S04]  /*0060*/  UISETP.NE.U32.AND UP0, UPT, UR8, URZ, UPT ;  /* 0x000000ff0800728c */ /* 0x008fc8000bf05070 */
[----:B------:R-:W-:Y:S01]  /*0070*/  UISETP.NE.AND.EX UP0, UPT, UR9, URZ, UPT, UP0 ;  /* 0x000000ff0900728c */ /* 0x000fe2000bf05300 */
[----:B--2---:R-:W-:-:S05]  /*0080*/  SHF.R.U32.HI R61, RZ, 0x5, R58 ;  /* 0x00000005ff3d7819 */ /* 0x004fca000001163a */
[----:B------:R-:W1:Y:S02]  /*0090*/  SHFL.IDX PT, R0, R61, RZ, 0x1f ;  /* 0x00001fff3d007589 */ /* 0x000e6400000e0000 */
[----:B-1----:R-:W-:Y:S01]  /*00a0*/  R2UR UR18, R0 ;  /* 0x00000000001272ca */ /* 0x002fe200000e0000 */
[----:B------:R-:W-:-:S14]  /*00b0*/  BRA.U UP0, `(.L_x_0) ;  /* 0x0000000100307547 */ /* 0x000fdc000b800000 */
[----:B------:R-:W1:Y:S02]  /*00c0*/  LDCU.64 UR4, c[0x0][0x888] ;  /* 0x00011100ff0477ac */ /* 0x000e640008000a00 */
[----:B-1----:R-:W-:-:S04]  /*00d0*/  UISETP.NE.U32.AND UP0, UPT, UR4, URZ, UPT ;  /* 0x000000ff0400728c */ /* 0x002fc8000bf05070 */
[----:B------:R-:W-:-:S09]  /*00e0*/  UISETP.NE.AND.EX UP0, UPT, UR5, URZ, UPT, UP0 ;  /* 0x000000ff0500728c */ /* 0x000fd2000bf05300 */
[----:B------:R-:W-:Y:S05]  /*00f0*/  BRA.U !UP0, `(.L_x_1) ;  /* 0x0000000108147547 */ /* 0x000fea000b800000 */
[----:B------:R-:W1:Y:S01]  /*0100*/  LDC.64 R2, c[0x0][0x888] ;  /* 0x00022200ff027b82 */ /* 0x000e620000000a00 */
[----:B------:R-:W1:Y:S02]  /*0110*/  LDCU.64 UR4, c[0x0][0x358] ;  /* 0x00006b00ff0477ac */ /* 0x000e640008000a00 */
[----:B-1----:R1:W5:Y:S01]  /*0120*/  LDG.E R27, desc[UR4][R2.64] ;  /* 0x00000004021b7981 */ /* 0x002362000c1e1900 */
[----:B------:R-:W-:Y:S01]  /*0130*/  HFMA2 R60, -RZ, RZ, 0, 5.9604644775390625e-08 ;  /* 0x00000001ff3c7431 */ /* 0x000fe200000001ff */
[----:B------:R-:W-:Y:S05]  /*0140*/  BRA `(.L_x_0) ;  /* 0x00000000000c7947 */ /* 0x000fea0003800000 */
.L_x_1:
[----:B------:R-:W1:Y:S01]  /*0150*/  LDCU UR4, c[0x0][0x880] ;  /* 0x00011000ff0477ac */ /* 0x000e620008000800 */
[----:B------:R-:W-:Y:S01]  /*0160*/  HFMA2 R60, -RZ, RZ, 0, 5.9604644775390625e-08 ;  /* 0x00000001ff3c7431 */ /* 0x000fe200000001ff */
[----:B-1----:R-:W-:-:S07]  /*0170*/  MOV R27, UR4 ;  /* 0x00000004001b7c02 */ /* 0x002fce0008000f00 */
.L_x_0:
[----:B------:R-:W2:Y:S02]  /*0180*/  LDCU.64 UR4, c[0x0][0x8b0] ;  /* 0x00011600ff0477ac */ /* 0x000ea40008000a00 */
[----:B--2---:R-:W-:-:S04]  /*0190*/  UISETP.NE.U32.AND UP0, UPT, UR4, URZ, UPT ;  /* 0x000000ff0400728c */ /* 0x004fc8000bf05070 */
[----:B------:R-:W-:-:S09]  /*01a0*/  UISETP.NE.AND.EX UP0, UPT, UR5, URZ, UPT, UP0 ;  /* 0x000000ff0500728c */ /* 0x000fd2000bf05300 */
[----:B------:R-:W-:Y:S05]  /*01b0*/  BRA.U UP0, `(.L_x_2) ;  /* 0x0000000100287547 */ /* 0x000fea000b800000 */
[----:B------:R-:W2:Y:S02]  /*01c0*/  LDCU.64 UR4, c[0x0][0x8a8] ;  /* 0x00011500ff0477ac */ /* 0x000ea40008000a00 */
[----:B--2---:R-:W-:-:S04]  /*01d0*/  UISETP.NE.U32.AND UP0, UPT, UR4, URZ, UPT ;  /* 0x000000ff0400728c */ /* 0x004fc8000bf05070 */
[----:B------:R-:W-:-:S09]  /*01e0*/  UISETP.NE.AND.EX UP0, UPT, UR5, URZ, UPT, UP0 ;  /* 0x000000ff0500728c */ /* 0x000fd2000bf05300 */
[----:B------:R-:W-:Y:S05]  /*01f0*/  BRA.U !UP0, `(.L_x_3) ;  /* 0x0000000108107547 */ /* 0x000fea000b800000 */
[----:B------:R-:W2:Y:S01]  /*0200*/  LDC.64 R24, c[0x0][0x8a8] ;  /* 0x00022a00ff187b82 */ /* 0x000ea20000000a00 */
[----:B------:R-:W2:Y:S02]  /*0210*/  LDCU.64 UR4, c[0x0][0x358] ;  /* 0x00006b00ff0477ac */ /* 0x000ea40008000a00 */
[----:B--2---:R2:W5:Y:S01]  /*0220*/  LDG.E R24, desc[UR4][R24.64] ;  /* 0x0000000418187981 */ /* 0x004562000c1e1900 */
[----:B------:R-:W-:Y:S05]  /*0230*/  BRA `(.L_x_2) ;  /* 0x0000000000087947 */ /* 0x000fea0003800000 */
.L_x_3:
[----:B------:R-:W2:Y:S02]  /*0240*/  LDCU UR4, c[0x0][0x8a0] ;  /* 0x00011400ff0477ac */ /* 0x000ea40008000800 */
[----:B--2---:R-:W-:Y:S02]  /*0250*/  MOV R24, UR4 ;  /* 0x0000000400187c02 */ /* 0x004fe40008000f00 */
.L_x_2:
[----:B------:R-:W-:Y:S01]  /*0260*/  IMAD.U32 R0, RZ, RZ, UR18 ;  /* 0x00000012ff007e24 */ /* 0x000fe2000f8e00ff */
[----:B------:R-:W-:Y:S04]  /*0270*/  BSSY.RECONVERGENT B0, `(.L_x_4) ;  /* 0x000000c000007945 */ /* 0x000fe80003800200 */
[C---:B------:R-:W-:Y:S02]  /*0280*/  ISETP.NE.OR P1, PT, R0.reuse, 0x1, !P4 ;  /* 0x000000010000780c */ /* 0x040fe40006725670 */
[----:B------:R-:W-:-:S11]  /*0290*/  ISETP.NE.OR P0, PT, R0, 0x3, !P4 ;  /* 0x000000030000780c */ /* 0x000fd60006705670 */
[----:B------:R-:W-:Y:S05]  /*02a0*/  @P1 BRA `(.L_x_5) ;  /* 0x0000000000201947 */ /* 0x000fea0003800000 */
[----:B------:R-:W3:Y:S02]  /*02b0*/  LDCU.64 UR4, c[0x0][0x348] ;  /* 0x00006900ff0477ac */ /* 0x000ee40008000a00 */
[----:B---3--:R-:W-:Y:S02]  /*02c0*/  UIADD3 UR6, UP1, UPT, UR4, 0x80, URZ ;  /* 0x0000008004067890 */ /* 0x008fe4000ff3e0ff */
[----:B------:R-:W-:Y:S02]  /*02d0*/  UIADD3 UR4, UP0, UPT, UR4, 0x180, URZ ;  /* 0x0000018004047890 */ /* 0x000fe4000ff1e0ff */
[----:B------:R-:W-:Y:S02]  /*02e0*/  UIADD3.X UR7, UPT, UPT, URZ, UR5, URZ, UP1, !UPT ;  /* 0x00000005ff077290 */ /* 0x000fe40008ffe4ff */
[----:B------:R-:W-:-:S07]  /*02f0*/  UIADD3.X UR5, UPT, UPT, URZ, UR5, URZ, UP0, !UPT ;  /* 0x00000005ff057290 */ /* 0x000fce00087fe4ff */
[----:B------:R3:W-:Y:S02]  /*0300*/  UTMACCTL.PF [UR6] ;  /* 0x00000000060079b9 */ /* 0x0007e40008040000 */
[----:B------:R3:W-:Y:S02]  /*0310*/  UTMACCTL.PF [UR4] ;  /* 0x00000000040079b9 */ /* 0x0007e40008040000 */
[----:B---3--:R-:W-:Y:S01]  /*0320*/  NOP ;  /* 0x0000000000007918 */ /* 0x008fe20000000000 */
.L_x_5:
[----:B------:R-:W-:Y:S05]  /*0330*/  BSYNC.RECONVERGENT B0 ;  /* 0x0000000000007941 */ /* 0x000fea0003800200 */
.L_x_4:
[----:B------:R-:W-:Y:S04]  /*0340*/  BSSY.RECONVERGENT B0, `(.L_x_6) ;  /* 0x000000a000007945 */ /* 0x000fe80003800200 */
        /* <DEDUP_REMOVED lines=9> */
.L_x_7:
[----:B------:R-:W-:Y:S05]  /*03e0*/  BSYNC.RECONVERGENT B0 ;  /* 0x0000000000007941 */ /* 0x000fea0003800200 */
.L_x_6:
[----:B------:R-:W3:Y:S01]  /*03f0*/  LDCU.64 UR4, c[0x0][0x888] ;  /* 0x00011100ff0477ac */ /* 0x000ee20008000a00 */
[----:B------:R-:W-:Y:S02]  /*0400*/  UISETP.EQ.U32.AND UP2, UPT, UR8, URZ, UPT ;  /* 0x000000ff0800728c */ /* 0x000fe4000bf42070 */
[----:B------:R-:W-:Y:S02]  /*0410*/  UPLOP3.LUT UP3, UPT, UPT, UPT, UPT, 0x80, 0x8 ;  /* 0x000000000008789c */ /* 0x000fe40003f6f070 */
[----:B---3--:R-:W-:-:S04]  /*0420*/  UISETP.NE.U32.AND UP0, UPT, UR4, URZ, UPT ;  /* 0x000000ff0400728c */ /* 0x008fc8000bf05070 */
[----:B------:R-:W-:-:S04]  /*0430*/  UISETP.NE.AND.EX UP1, UPT, UR5, URZ, UPT, UP0 ;  /* 0x000000ff0500728c */ /* 0x000fc8000bf25300 */
[----:B------:R-:W-:-:S04]  /*0440*/  UISETP.EQ.OR.EX UP4, UPT, UR9, URZ, !UP1, UP2 ;  /* 0x000000ff0900728c */ /* 0x000fc8000cf82720 */
[----:B------:R-:W-:-:S06]  /*0450*/  UP2UR UR4, UPR, URZ, 0x10 ;  /* 0x00000010ff047883 */ /* 0x000fcc0008000000 */
[----:B------:R-:W-:Y:S01]  /*0460*/  MOV R70, UR4 ;  /* 0x0000000400467c02 */ /* 0x000fe20008000f00 */
[----:B------:R-:W-:Y:S06]  /*0470*/  BRA.U !UP4, `(.L_x_8) ;  /* 0x000000010c207547 */ /* 0x000fec000b800000 */
[----:B------:R-:W-:Y:S01]  /*0480*/  UISETP.NE.U32.AND UP2, UPT, UR8, URZ, UPT ;  /* 0x000000ff0800728c */ /* 0x000fe2000bf45070 */
[----:B-----5:R-:W-:Y:S01]  /*0490*/  FSETP.NEU.AND P0, PT, R27, RZ, PT ;  /* 0x000000ff1b00720b */ /* 0x020fe20003f0d000 */
[----:B------:R-:W-:Y:S02]  /*04a0*/  USEL UR4, URZ, 0xffffffff, UP1 ;  /* 0xffffffffff047887 */ /* 0x000fe40008800000 */
[----:B------:R-:W-:-:S10]  /*04b0*/  UISETP.NE.AND.EX UP2, UPT, UR9, URZ, UPT, UP2 ;  /* 0x000000ff0900728c */ /* 0x000fd4000bf45320 */
[----:B------:R-:W-:Y:S01]  /*04c0*/  VOTEU.ANY UP0, P0 ;  /* 0x0000000000ff7886 */ /* 0x000fe20000000100 */
[----:B------:R-:W-:-:S04]  /*04d0*/  @!UP2 USEL UR4, URZ, 0xffffffff, UP0 ;  /* 0xffffffffff04a887 */ /* 0x000fc80008000000 */
[----:B------:R-:W-:-:S04]  /*04e0*/  ULOP3.LUT UR4, UR4, 0x1, URZ, 0xc0, !UPT ;  /* 0x0000000104047892 */ /* 0x000fc8000f8ec0ff */
[----:B------:R-:W-:-:S11]  /*04f0*/  UISETP.NE.U32.AND UP3, UPT, UR4, 0x1, UPT ;  /* 0x000000010400788c */ /* 0x000fd6000bf65070 */
.L_x_8:
[----:B-1----:R-:W1:Y:S01]  /*0500*/  SHFL.IDX PT, R2, R61, RZ, 0x1f ;  /* 0x00001fff3d027589 */ /* 0x002e6200000e0000 */
[----:B------:R-:W-:-:S04]  /*0510*/  UISETP.NE.AND UP0, UPT, UR18, 0x2, UPT ;  /* 0x000000021200788c */ /* 0x000fc8000bf05270 */
[----:B------:R-:W-:Y:S01]  /*0520*/  USEL UR70, URZ, 0x1, UP0 ;  /* 0x00000001ff467887 */ /* 0x000fe20008000000 */
[----:B-1----:R-:W-:-:S13]  /*0530*/  ISETP.NE.AND P0, PT, R2, RZ, PT ;  /* 0x000000ff0200720c */ /* 0x002fda0003f05270 */
[----:B------:R-:W-:Y:S05]  /*0540*/  @P0 BRA `(.L_x_9) ;  /* 0x0000000000400947 */ /* 0x000fea0003800000 */
[----:B------:R-:W1:Y:S01]  /*0550*/  S2UR UR4, SR_CgaCtaId ;  /* 0x00000000000479c3 */ /* 0x000e620000008800 */
[----:B------:R-:W-:Y:S01]  /*0560*/  UMOV UR5, 0x400 ;  /* 0x0000040000057882 */ /* 0x000fe20000000000 */
[----:B------:R-:W-:Y:S01]  /*0570*/  UMOV UR6, 0x1 ;  /* 0x0000000100067882 */ /* 0x000fe20000000000 */
[----:B------:R-:W-:Y:S01]  /*0580*/  ELECT P0, URZ, PT ;  /* 0x0000000000ff782f */ /* 0x000fe20003800000 */
[----:B------:R-:W-:-:S04]  /*0590*/  UIADD3 UR6, UPT, UPT, -UR6, 0x100000, URZ ;  /* 0x0010000006067890 */ /* 0x000fc8000fffe1ff */
[----:B------:R-:W-:Y:S02]  /*05a0*/  USHF.L.U32 UR7, UR6, 0xb, URZ ;  /* 0x0000000b06077899 */ /* 0x000fe400080006ff */
[----:B------:R-:W-:Y:S02]  /*05b0*/  USHF.L.U32 UR6, UR6, 0x1, URZ ;  /* 0x0000000106067899 */ /* 0x000fe400080006ff */
[----:B-1----:R-:W-:Y:S01]  /*05c0*/  ULEA UR4, UR4, UR5, 0x18 ;  /* 0x0000000504047291 */ /* 0x002fe2000f8ec0ff */
[----:B------:R-:W1:Y:S11]  /*05d0*/  FENCE.VIEW.ASYNC.S ;  /* 0x00000000000073c6 */ /* 0x000e760000000000 */
[----:B-1----:R1:W3:Y:S01]  /*05e0*/  SYNCS.EXCH.64 URZ, [UR4], UR6 ;  /* 0x0000000604ff75b2 */ /* 0x0022e20008000100 */
[----:B------:R1:W4:Y:S01]  /*05f0*/  SYNCS.EXCH.64 URZ, [UR4+0x18], UR6 ;  /* 0x0000180604ff75b2 */ /* 0x0003220008000100 */
[----:B------:R1:W1:Y:S01]  /*0600*/  SYNCS.EXCH.64 URZ, [UR4+0x8], UR6 ;  /* 0x0000080604ff75b2 */ /* 0x0002620008000100 */
[----:B------:R1:W1:Y:S01]  /*0610*/  SYNCS.EXCH.64 URZ, [UR4+0x20], UR6 ;  /* 0x0000200604ff75b2 */ /* 0x0002620008000100 */
[----:B------:R1:W1:Y:S01]  /*0620*/  SYNCS.EXCH.64 URZ, [UR4+0x10], UR6 ;  /* 0x0000100604ff75b2 */ /* 0x0002620008000100 */
[----:B------:R1:W1:Y:S01]  /*0630*/  SYNCS.EXCH.64 URZ, [UR4+0x28], UR6 ;  /* 0x0000280604ff75b2 */ /* 0x0002620008000100 */
[----:B------:R-:W-:Y:S01]  /*0640*/  NOP ;  /* 0x0000000000007918 */ /* 0x000fe20000000000 */
.L_x_9:
[----:B------:R-:W2:Y:S01]  /*0650*/  SHFL.IDX PT, R2, R61, RZ, 0x1f ;  /* 0x00001fff3d027589 */ /* 0x000ea200000e0000 */
[----:B------:R-:W-:Y:S01]  /*0660*/  NOP ;  /* 0x0000000000007918 */ /* 0x000fe20000000000 */
[----:B--2---:R-:W-:-:S13]  /*0670*/  ISETP.NE.AND P0, PT, R2, 0x1, PT ;  /* 0x000000010200780c */ /* 0x004fda0003f05270 */
[----:B------:R-:W-:Y:S05]  /*0680*/  @P0 BRA `(.L_x_10) ;  /* 0x0000000000580947 */ /* 0x000fea0003800000 */
[----:B-1----:R-:W1:Y:S01]  /*0690*/  S2UR UR4, SR_CgaCtaId ;  /* 0x00000000000479c3 */ /* 0x002e620000008800 */
[----:B------:R-:W-:Y:S01]  /*06a0*/  UMOV UR5, 0x400 ;  /* 0x0000040000057882 */ /* 0x000fe20000000000 */
[----:B------:R-:W-:Y:S01]  /*06b0*/  UMOV UR8, 0x20 ;  /* 0x0000002000087882 */ /* 0x000fe20000000000 */
[----:B------:R-:W-:Y:S01]  /*06c0*/  UMOV UR6, 0x80 ;  /* 0x0000008000067882 */ /* 0x000fe20000000000 */
[----:B------:R-:W-:-:S04]  /*06d0*/  UIADD3 UR8, UPT, UPT, -UR8, 0x100000, URZ ;  /* 0x0010000008087890 */ /* 0x000fc8000fffe1ff */
[----:B------:R-:W-:Y:S02]  /*06e0*/  USHF.L.U32 UR9, UR8, 0xb, URZ ;  /* 0x0000000b08097899 */ /* 0x000fe400080006ff */
[----:B------:R-:W-:Y:S02]  /*06f0*/  USHF.L.U32 UR8, UR8, 0x1, URZ ;  /* 0x0000000108087899 */ /* 0x000fe400080006ff */
[----:B------:R-:W-:-:S04]  /*0700*/  UIADD3 UR6, UPT, UPT, -UR6, 0x100000, URZ ;  /* 0x0010000006067890 */ /* 0x000fc8000fffe1ff */
[----:B------:R-:W-:Y:S02]  /*0710*/  USHF.L.U32 UR7, UR6, 0xb, URZ ;  /* 0x0000000b06077899 */ /* 0x000fe400080006ff */
[----:B------:R-:W-:Y:S01]  /*0720*/  USHF.L.U32 UR6, UR6, 0x1, URZ ;  /* 0x0000000106067899 */ /* 0x000fe200080006ff */
[----:B------:R-:W-:Y:S01]  /*0730*/  ELECT P0, URZ, PT ;  /* 0x0000000000ff782f */ /* 0x000fe20003800000 */
[----:B-1----:R-:W-:Y:S01]  /*0740*/  ULEA UR4, UR4, UR5, 0x18 ;  /* 0x0000000504047291 */ /* 0x002fe2000f8ec0ff */
[----:B------:R-:W1:Y:S11]  /*0750*/  FENCE.VIEW.ASYNC.S ;  /* 0x00000000000073c6 */ /* 0x000e760000000000 */
[----:B-1----:R2:W1:Y:S01]  /*0760*/  SYNCS.EXCH.64 URZ, [UR4+0x30], UR8 ;  /* 0x0000300804ff75b2 */ /* 0x0024620008000100 */
[----:B------:R2:W1:Y:S01]  /*0770*/  SYNCS.EXCH.64 URZ, [UR4+0x50], UR6 ;  /* 0x0000500604ff75b2 */ /* 0x0004620008000100 */
[----:B------:R2:W1:Y:S01]  /*0780*/  SYNCS.EXCH.64 URZ, [UR4+0x38], UR8 ;  /* 0x0000380804ff75b2 */ /* 0x0004620008000100 */
[----:B------:R2:W1:Y:S01]  /*0790*/  SYNCS.EXCH.64 URZ, [UR4+0x58], UR6 ;  /* 0x0000580604ff75b2 */ /* 0x0004620008000100 */
[----:B------:R2:W1:Y:S01]  /*07a0*/  SYNCS.EXCH.64 URZ, [UR4+0x40], UR8 ;  /* 0x0000400804ff75b2 */ /* 0x0004620008000100 */
[----:B------:R2:W1:Y:S01]  /*07b0*/  SYNCS.EXCH.64 URZ, [UR4+0x60], UR6 ;  /* 0x0000600604ff75b2 */ /* 0x0004620008000100 */
[----:B------:R2:W1:Y:S01]  /*07c0*/  SYNCS.EXCH.64 URZ, [UR4+0x48], UR8 ;  /* 0x0000480804ff75b2 */ /* 0x0004620008000100 */
[----:B------:R2:W1:Y:S02]  /*07d0*/  SYNCS.EXCH.64 URZ, [UR4+0x68], UR6 ;  /* 0x0000680604ff75b2 */ /* 0x0004640008000100 */
[----:B--2---:R-:W-:Y:S01]  /*07e0*/  NOP ;  /* 0x0000000000007918 */ /* 0x004fe20000000000 */
.L_x_10:
[----:B------:R-:W2:Y:S01]  /*07f0*/  SHFL.IDX PT, R2, R61, RZ, 0x1f ;  /* 0x00001fff3d027589 */ /* 0x000ea200000e0000 */
[----:B------:R-:W-:Y:S01]  /*0800*/  NOP ;  /* 0x0000000000007918 */ /* 0x000fe20000000000 */
[----:B--2---:R-:W-:-:S13]  /*0810*/  ISETP.NE.AND P0, PT, R2, 0x3, PT ;  /* 0x000000030200780c */ /* 0x004fda0003f05270 */
[----:B------:R-:W-:Y:S05]  /*0820*/  @P0 BRA `(.L_x_11) ;  /* 0x0000000000300947 */ /* 0x000fea0003800000 */
[----:B-1----:R-:W1:Y:S01]  /*0830*/  S2UR UR4, SR_CgaCtaId ;  /* 0x00000000000479c3 */ /* 0x002e620000008800 */
[----:B------:R-:W-:Y:S01]  /*0840*/  UMOV UR6, 0x400 ;  /* 0x0000040000067882 */ /* 0x000fe20000000000 */
[----:B------:R-:W-:Y:S01]  /*0850*/  UMOV UR5, 0x20 ;  /* 0x0000002000057882 */ /* 0x000fe20000000000 */
[----:B------:R-:W-:Y:S01]  /*0860*/  ELECT P0, URZ, PT ;  /* 0x0000000000ff782f */ /* 0x000fe20003800000 */
[----:B-1----:R-:W-:Y:S02]  /*0870*/  ULEA UR6, UR4, UR6, 0x18 ;  /* 0x0000000604067291 */ /* 0x002fe4000f8ec0ff */
[----:B------:R-:W-:-:S04]  /*0880*/  UIADD3 UR4, UPT, UPT, -UR5, 0x100000, URZ ;  /* 0x0010000005047890 */ /* 0x000fc8000fffe1ff */
[----:B------:R-:W-:Y:S02]  /*0890*/  USHF.L.U32 UR5, UR4, 0xb, URZ ;  /* 0x0000000b04057899 */ /* 0x000fe400080006ff */
[----:B------:R-:W-:Y:S01]  /*08a0*/  USHF.L.U32 UR4, UR4, 0x1, URZ ;  /* 0x0000000104047899 */ /* 0x000fe200080006ff */
[----:B------:R-:W1:Y:S11]  /*08b0*/  FENCE.VIEW.ASYNC.S ;  /* 0x00000000000073c6 */ /* 0x000e760000000000 */
[----:B-1----:R2:W1:Y:S01]  /*08c0*/  SYNCS.EXCH.64 URZ, [UR6+0x70], UR4 ;  /* 0x0000700406ff75b2 */ /* 0x0024620008000100 */
[----:B------:R2:W1:Y:S02]  /*08d0*/  SYNCS.EXCH.64 URZ, [UR6+0x78], UR4 ;  /* 0x0000780406ff75b2 */ /* 0x0004640008000100 */
[----:B--2---:R-:W-:Y:S01]  /*08e0*/  NOP ;  /* 0x0000000000007918 */ /* 0x004fe20000000000 */
.L_x_11:
[----:B------:R-:W2:Y:S01]  /*08f0*/  SHFL.IDX PT, R2, R61, RZ, 0x1f ;  /* 0x00001fff3d027589 */ /* 0x000ea200000e0000 */
[----:B------:R-:W-:Y:S01]  /*0900*/  NOP ;  /* 0x0000000000007918 */ /* 0x000fe20000000000 */
[----:B--2---:R-:W-:-:S13]  /*0910*/  ISETP.NE.AND P0, PT, R2, 0x4, PT ;  /* 0x000000040200780c */ /* 0x004fda0003f05270 */
[----:B------:R-:W-:Y:S05]  /*0920*/  @P0 BRA `(.L_x_12) ;  /* 0x0000000000440947 */ /* 0x000fea0003800000 */
[----:B-1----:R-:W1:Y:S01]  /*0930*/  S2UR UR6, SR_CgaCtaId ;  /* 0x00000000000679c3 */ /* 0x002e620000008800 */
[----:B------:R-:W-:Y:S01]  /*0940*/  UMOV UR4, 0x100 ;  /* 0x0000010000047882 */ /* 0x000fe20000000000 */
[----:B------:R-:W-:Y:S01]  /*0950*/  UMOV UR5, 0x400 ;  /* 0x0000040000057882 */ /* 0x000fe20000000000 */
[----:B------:R-:W-:Y:S01]  /*0960*/  USEL UR4, UR4, 0xe0, UP3 ;  /* 0x000000e004047887 */ /* 0x000fe20009800000 */
[----:B------:R-:W-:Y:S01]  /*0970*/  UMOV UR8, 0x1 ;  /* 0x0000000100087882 */ /* 0x000fe20000000000 */
[----:B------:R-:W-:Y:S01]  /*0980*/  ELECT P0, URZ, PT ;  /* 0x0000000000ff782f */ /* 0x000fe20003800000 */
[----:B------:R-:W-:-:S04]  /*0990*/  UIADD3 UR8, UPT, UPT, -UR8, 0x100000, URZ ;  /* 0x0010000008087890 */ /* 0x000fc8000fffe1ff */
[----:B------:R-:W-:Y:S02]  /*09a0*/  USHF.L.U32 UR9, UR8, 0xb, URZ ;  /* 0x0000000b08097899 */ /* 0x000fe400080006ff */
[----:B------:R-:W-:Y:S02]  /*09b0*/  USHF.L.U32 UR8, UR8, 0x1, URZ ;  /* 0x0000000108087899 */ /* 0x000fe400080006ff */
[----:B-1----:R-:W-:Y:S02]  /*09c0*/  ULEA UR6, UR6, UR5, 0x18 ;  /* 0x0000000506067291 */ /* 0x002fe4000f8ec0ff */
[----:B------:R-:W-:-:S04]  /*09d0*/  UIADD3 UR4, UPT, UPT, -UR4, 0x100000, URZ ;  /* 0x0010000004047890 */ /* 0x000fc8000fffe1ff */
[----:B------:R-:W-:Y:S02]  /*09e0*/  USHF.L.U32 UR5, UR4, 0xb, URZ ;  /* 0x0000000b04057899 */ /* 0x000fe400080006ff */
[----:B------:R-:W-:Y:S01]  /*09f0*/  USHF.L.U32 UR4, UR4, 0x1, URZ ;  /* 0x0000000104047899 */ /* 0x000fe200080006ff */
[----:B------:R-:W1:Y:S03]  /*0a00*/  FENCE.VIEW.ASYNC.S ;  /* 0x00000000000073c6 */ /* 0x000e660000000000 */
[----:B-1----:R2:W1:Y:S08]  /*0a10*/  SYNCS.EXCH.64 URZ, [UR6+0x80], UR8 ;  /* 0x0000800806ff75b2 */ /* 0x0024700008000100 */
[----:B------:R2:W1:Y:S02]  /*0a20*/  SYNCS.EXCH.64 URZ, [UR6+0x88], UR4 ;  /* 0x0000880406ff75b2 */ /* 0x0004640008000100 */
[----:B--2---:R-:W-:Y:S01]  /*0a30*/  NOP ;  /* 0x0000000000007918 */ /* 0x004fe20000000000 */
.L_x_12:
[----:B------:R-:W2:Y:S01]  /*0a40*/  SHFL.IDX PT, R2, R61, RZ, 0x1f ;  /* 0x00001fff3d027589 */ /* 0x000ea200000e0000 */
[----:B------:R-:W1:Y:S01]  /*0a50*/  S2UR UR50, SR_CTAID.X ;  /* 0x00000000003279c3 */ /* 0x000e620000002500 */
[----:B------:R-:W-:-:S07]  /*0a60*/  NOP ;  /* 0x0000000000007918 */ /* 0x000fce0000000000 */
[----:B------:R-:W1:Y:S01]  /*0a70*/  S2UR UR21, SR_CTAID.Y ;  /* 0x00000000001579c3 */ /* 0x000e620000002600 */
[----:B--2---:R-:W-:-:S13]  /*0a80*/  ISETP.NE.AND P0, PT, R2, 0x5, PT ;  /* 0x000000050200780c */ /* 0x004fda0003f05270 */
[----:B-1----:R-:W-:Y:S05]  /*0a90*/  @P0 BRA `(.L_x_13) ;  /* 0x0000000000480947 */ /* 0x002fea0003800000 */
[----:B------:R-:W1:Y:S01]  /*0aa0*/  S2UR UR4, SR_CgaCtaId ;  /* 0x00000000000479c3 */ /* 0x000e620000008800 */
        /* <DEDUP_REMOVED lines=12> */
[----:B-1----:R1:W2:Y:S01]  /*0b70*/  SYNCS.EXCH.64 URZ, [UR4+0x90], UR8 ;  /* 0x0000900804ff75b2 */ /* 0x0022a20008000100 */
[----:B------:R1:W1:Y:S01]  /*0b80*/  SYNCS.EXCH.64 URZ, [UR4+0xa0], UR6 ;  /* 0x0000a00604ff75b2 */ /* 0x0002620008000100 */
[----:B------:R1:W1:Y:S01]  /*0b90*/  SYNCS.EXCH.64 URZ, [UR4+0x98], UR8 ;  /* 0x0000980804ff75b2 */ /* 0x0002620008000100 */
[----:B------:R1:W1:Y:S01]  /*0ba0*/  SYNCS.EXCH.64 URZ, [UR4+0xa8], UR6 ;  /* 0x0000a80604ff75b2 */ /* 0x0002620008000100 */
[----:B------:R-:W-:Y:S01]  /*0bb0*/  NOP ;  /* 0x0000000000007918 */ /* 0x000fe20000000000 */
.L_x_13:
[----:B------:R-:W-:-:S05]  /*0bc0*/  CS2R.32 R53, SR_CgaSize ;  /* 0x0000000000357805 */ /* 0x000fca0000008a00 */
[----:B------:R-:W-:-:S05]  /*0bd0*/  IMAD R53, R53, -0xa0, RZ ;  /* 0xffffff6035357824 */ /* 0x000fca00078e02ff */
[----:B------:R-:W-:-:S14]  /*0be0*/  R2UR UR5, R53 ;  /* 0x00000000350572ca */ /* 0x000fdc00000e0000 */
[----:B------:R-:W3:Y:S01]  /*0bf0*/  LDCU UR5, c[0x0][UR5+0x2b0] ;  /* 0x00005600050577ac */ /* 0x000ee20008000800 */
[----:B------:R-:W-:Y:S02]  /*0c00*/  I2FP.F32.U32 R53, UR50 ;  /* 0x0000003200357c45 */ /* 0x000fe40008201000 */
[----:B------:R-:W-:-:S05]  /*0c10*/  CS2R.32 R3, SR_CgaSize ;  /* 0x0000000000037805 */ /* 0x000fca0000008a00 */
[----:B------:R-:W-:-:S06]  /*0c20*/  IMAD R3, R3, -0xa0, RZ ;  /* 0xffffff6003037824 */ /* 0x000fcc00078e02ff */
[----:B------:R-:W4:Y:S01]  /*0c30*/  LDC R3, c[0x0][R3+0x2a0] ;  /* 0x0000a80003037b82 */ /* 0x000f220000000800 */
[----:B------:R-:W-:Y:S02]  /*0c40*/  I2FP.F32.U32 R52, UR21 ;  /* 0x0000001500347c45 */ /* 0x000fe40008201000 */
[----:B------:R-:W-:-:S05]  /*0c50*/  CS2R.32 R2, SR_CgaSize ;  /* 0x0000000000027805 */ /* 0x000fca0000008a00 */
[----:B------:R-:W-:-:S05]  /*0c60*/  IMAD R2, R2, -0xa0, RZ ;  /* 0xffffff6002027824 */ /* 0x000fca00078e02ff */
[----:B-1----:R-:W-:-:S14]  /*0c70*/  R2UR UR4, R2 ;  /* 0x00000000020472ca */ /* 0x002fdc00000e0000 */
[----:B------:R-:W1:Y:S01]  /*0c80*/  LDCU UR4, c[0x0][UR4+0x2b4] ;  /* 0x00005680040477ac */ /* 0x000e620008000800 */
[----:B------:R-:W-:Y:S01]  /*0c90*/  NOP ;  /* 0x0000000000007918 */ /* 0x000fe20000000000 */
[----:B------:R-:W2:Y:S01]  /*0ca0*/  LDCU UR19, c[0x0][0xb24] ;  /* 0x00016480ff1377ac */ /* 0x000ea20008000800 */
[----:B------:R-:W-:-:S05]  /*0cb0*/  CS2R.32 R2, SR_CgaSize ;  /* 0x0000000000027805 */ /* 0x000fca0000008a00 */
[----:B------:R-:W-:-:S06]  /*0cc0*/  IMAD R2, R2, -0xa0, RZ ;  /* 0xffffff6002027824 */ /* 0x000fcc00078e02ff */
[----:B------:R-:W4:Y:S01]  /*0cd0*/  LDC R2, c[0x0][R2+0x2a4] ;  /* 0x0000a90002027b82 */ /* 0x000f220000000800 */
[----:B---3--:R-:W-:-:S07]  /*0ce0*/  FMUL R53, R53, UR5 ;  /* 0x0000000535357c20 */ /* 0x008fce0008400000 */
[----:B------:R-:W3:Y:S01]  /*0cf0*/  S2UR UR51, SR_CTAID.Z ;  /* 0x00000000003379c3 */ /* 0x000ee20000002700 */
[----:B-1----:R-:W-:Y:S01]  /*0d00*/  FMUL R52, R52, UR4 ;  /* 0x0000000434347c20 */ /* 0x002fe20008400000 */
[----:B------:R-:W1:Y:S01]  /*0d10*/  F2I.U32.TRUNC.NTZ R53, R53 ;  /* 0x0000003500357305 */ /* 0x000e62000020f000 */
[----:B--2---:R-:W-:-:S07]  /*0d20*/  UISETP.GE.AND UP0, UPT, UR19, 0x1, UPT ;  /* 0x000000011300788c */ /* 0x004fce000bf06270 */
[----:B------:R-:W2:Y:S01]  /*0d30*/  F2I.U32.TRUNC.NTZ R52, R52 ;  /* 0x0000003400347305 */ /* 0x000ea2000020f000 */
[----:B-1----:R-:W-:-:S05]  /*0d40*/  IADD3 R53, PT, PT, -R53, RZ, RZ ;  /* 0x000000ff35357210 */ /* 0x002fca0007ffe1ff */
[----:B----4-:R-:W-:Y:S01]  /*0d50*/  IMAD R53, R3, R53, UR50 ;  /* 0x0000003203357e24 */ /* 0x010fe2000f8e0235 */
[----:B--2---:R-:W-:-:S05]  /*0d60*/  IADD3 R52, PT, PT, -R52, RZ, RZ ;  /* 0x000000ff34347210 */ /* 0x004fca0007ffe1ff */
[----:B------:R-:W-:Y:S01]  /*0d70*/  IMAD R52, R2, R52, UR21 ;  /* 0x0000001502347e24 */ /* 0x000fe2000f8e0234 */
[----:B------:R-:W-:Y:S06]  /*0d80*/  BAR.SYNC.DEFER_BLOCKING 0x0 ;  /* 0x0000000000007b1d */ /* 0x000fec0000010000 */
[----:B---3--:R-:W-:Y:S05]  /*0d90*/  BRA.U !UP0, `(.L_x_14) ;  /* 0x0000000108d47547 */ /* 0x008fea000b800000 */
[----:B------:R-:W1:Y:S01]  /*0da0*/  LDCU.128 UR24, c[0x0][0xb10] ;  /* 0x00016200ff1877ac */ /* 0x000e620008000c00 */
[----:B------:R-:W2:Y:S01]  /*0db0*/  LDCU UR6, c[0x0][0x370] ;  /* 0x00006e00ff0677ac */ /* 0x000ea20008000800 */
[----:B------:R-:W3:Y:S01]  /*0dc0*/  LDCU UR4, c[0x0][0x374] ;  /* 0x00006e80ff0477ac */ /* 0x000ee20008000800 */
[----:B------:R-:W4:Y:S01]  /*0dd0*/  LDCU UR20, c[0x0][0xb0c] ;  /* 0x00016180ff1477ac */ /* 0x000f220008000800 */
[----:B------:R-:W4:Y:S01]  /*0de0*/  LDCU UR5, c[0x0][0xb20] ;  /* 0x00016400ff0577ac */ /* 0x000f220008000800 */
[----:B------:R-:W4:Y:S01]  /*0df0*/  LDCU.64 UR16, c[0x0][0xb28] ;  /* 0x00016500ff1077ac */ /* 0x000f220008000a00 */
[----:B-1----:R-:W-:Y:S02]  /*0e00*/  UISETP.NE.AND UP0, UPT, UR26, 0x1, UPT ;  /* 0x000000011a00788c */ /* 0x002fe4000bf05270 */
[----:B---3--:R-:W-:Y:S02]  /*0e10*/  UIMAD.WIDE.U32 UR8, UR4, UR27, URZ ;  /* 0x0000001b040872a5 */ /* 0x008fe4000f8e00ff */
[----:B--2---:R-:W-:-:S02]  /*0e20*/  UIMAD.WIDE.U32 UR10, UR6, UR24, URZ ;  /* 0x00000018060a72a5 */ /* 0x004fc4000f8e00ff */
[----:B----4-:R-:W-:Y:S02]  /*0e30*/  UISETP.NE.AND UP2, UPT, UR20, 0x1, UPT ;  /* 0x000000011400788c */ /* 0x010fe4000bf45270 */
[----:B------:R-:W-:Y:S01]  /*0e40*/  UISETP.NE.AND UP4, UPT, UR19, 0x1, UPT ;  /* 0x000000011300788c */ /* 0x000fe2000bf85270 */
[----:B------:R-:W-:Y:S02]  /*0e50*/  UMOV UR8, UR9 ;  /* 0x0000000900087c82 */ /* 0x000fe40008000000 */
[----:B------:R-:W-:Y:S01]  /*0e60*/  UMOV UR10, UR11 ;  /* 0x0000000b000a7c82 */ /* 0x000fe20008000000 */
[----:B------:R-:W-:Y:S02]  /*0e70*/  @UP0 USHF.R.U32.HI UR4, URZ, UR5, UR8 ;  /* 0x00000005ff040299 */ /* 0x000fe40008011608 */
[----:B------:R-:W-:Y:S02]  /*0e80*/  UIMAD.WIDE.U32 UR12, UR21, UR27, URZ ;  /* 0x0000001b150c72a5 */ /* 0x000fe4000f8e00ff */
[----:B------:R-:W-:-:S02]  /*0e90*/  UIMAD.WIDE.U32 UR8, UR4, UR16, URZ ;  /* 0x00000010040872a5 */ /* 0x000fc4000f8e00ff */
[----:B------:R-:W-:Y:S02]  /*0ea0*/  @UP2 USHF.R.U32.HI UR6, URZ, UR25, UR10 ;  /* 0x00000019ff062299 */ /* 0x000fe4000801160a */
[----:B------:R-:W-:Y:S02]  /*0eb0*/  UIMAD.WIDE.U32 UR14, UR50, UR24, URZ ;  /* 0x00000018320e72a5 */ /* 0x000fe4000f8e00ff */
[----:B------:R-:W-:Y:S01]  /*0ec0*/  UIMAD.WIDE.U32 UR10, UR6, UR16, URZ ;  /* 0x00000010060a72a5 */ /* 0x000fe2000f8e00ff */
[----:B------:R-:W-:Y:S01]  /*0ed0*/  UMOV UR12, UR13 ;  /* 0x0000000d000c7c82 */ /* 0x000fe20008000000 */
[----:B------:R-:W-:Y:S01]  /*0ee0*/  UMOV UR8, UR9 ;  /* 0x0000000900087c82 */ /* 0x000fe20008000000 */
[----:B------:R-:W-:Y:S02]  /*0ef0*/  USHF.R.U32.HI UR12, URZ, UR5, UR12 ;  /* 0x00000005ff0c7299 */ /* 0x000fe4000801160c */
[----:B------:R-:W-:Y:S01]  /*0f00*/  @UP4 USHF.R.U32.HI UR4, URZ, UR17, UR8 ;  /* 0x00000011ff044299 */ /* 0x000fe20008011608 */
[----:B------:R-:W-:Y:S01]  /*0f10*/  UMOV UR14, UR15 ;  /* 0x0000000f000e7c82 */ /* 0x000fe20008000000 */
[----:B------:R-:W-:Y:S01]  /*0f20*/  UMOV UR10, UR11 ;  /* 0x0000000b000a7c82 */ /* 0x000fe20008000000 */
[----:B------:R-:W-:-:S02]  /*0f30*/  USHF.R.U32.HI UR14, URZ, UR25, UR14 ;  /* 0x00000019ff0e7299 */ /* 0x000fc4000801160e */
[----:B------:R-:W-:Y:S02]  /*0f40*/  USEL UR5, UR21, UR12, !UP0 ;  /* 0x0000000c15057287 */ /* 0x000fe4000c000000 */
[----:B------:R-:W-:Y:S02]  /*0f50*/  @UP4 USHF.R.U32.HI UR6, URZ, UR17, UR10 ;  /* 0x00000011ff064299 */ /* 0x000fe4000801160a */
[----:B------:R-:W-:Y:S02]  /*0f60*/  UIMAD UR7, UR4, UR19, URZ ;  /* 0x00000013040772a4 */ /* 0x000fe4000f8e02ff */
[----:B------:R-:W-:Y:S02]  /*0f70*/  USEL UR4, UR50, UR14, !UP2 ;  /* 0x0000000e32047287 */ /* 0x000fe4000d000000 */
[----:B------:R-:W-:Y:S02]  /*0f80*/  UIMAD UR10, UR6, UR19, URZ ;  /* 0x00000013060a72a4 */ /* 0x000fe4000f8e02ff */
[----:B------:R-:W-:-:S02]  /*0f90*/  UISETP.GE.AND UP0, UPT, UR5, UR7, UPT ;  /* 0x000000070500728c */ /* 0x000fc4000bf06270 */
[----:B------:R-:W-:Y:S02]  /*0fa0*/  UIMAD.WIDE.U32 UR8, UR5, UR16, URZ ;  /* 0x00000010050872a5 */ /* 0x000fe4000f8e00ff */
[----:B------:R-:W-:Y:S02]  /*0fb0*/  UISETP.GE.OR UP0, UPT, UR4, UR10, UP0 ;  /* 0x0000000a0400728c */ /* 0x000fe40008706670 */
[----:B------:R-:W-:Y:S02]  /*0fc0*/  UIMAD.WIDE.U32 UR10, UR4, UR16, URZ ;  /* 0x00000010040a72a5 */ /* 0x000fe4000f8e00ff */
[----:B------:R-:W-:Y:S01]  /*0fd0*/  UIADD3 UR10, UPT, UPT, -UR4, URZ, URZ ;  /* 0x000000ff040a7290 */ /* 0x000fe2000fffe1ff */
[----:B------:R-:W-:Y:S01]  /*0fe0*/  UMOV UR8, UR9 ;  /* 0x0000000900087c82 */ /* 0x000fe20008000000 */
[----:B------:R-:W-:Y:S02]  /*0ff0*/  UIADD3 UR9, UPT, UPT, -UR5, URZ, URZ ;  /* 0x000000ff05097290 */ /* 0x000fe4000fffe1ff */
[----:B------:R-:W-:-:S03]  /*1000*/  USHF.R.U32.HI UR8, URZ, UR17, UR8 ;  /* 0x00000011ff087299 */ /* 0x000fc60008011608 */
[----:B------:R-:W-:Y:S01]  /*1010*/  @!UP0 UMOV UR7, UR11 ;  /* 0x0000000b00078c82 */ /* 0x000fe20008000000 */
[----:B------:R-:W-:Y:S02]  /*1020*/  UIMAD UR21, UR26, UR9, UR21 ;  /* 0x000000091a1572a4 */ /* 0x000fe4000f8e0215 */
[----:B------:R-:W-:Y:S02]  /*1030*/  USEL UR8, UR5, UR8, !UP4 ;  /* 0x0000000805087287 */ /* 0x000fe4000e000000 */
[----:B------:R-:W-:Y:S02]  /*1040*/  @!UP0 USHF.R.U32.HI UR7, URZ, UR17, UR7 ;  /* 0x00000011ff078299 */ /* 0x000fe40008011607 */
[----:B------:R-:W-:Y:S02]  /*1050*/  UIADD3 UR9, UPT, UPT, -UR8, URZ, URZ ;  /* 0x000000ff08097290 */ /* 0x000fe4000fffe1ff */
[----:B------:R-:W-:Y:S02]  /*1060*/  @!UP0 USEL UR7, UR4, UR7, !UP4 ;  /* 0x0000000704078287 */ /* 0x000fe4000e000000 */
[----:B------:R-:W-:-:S02]  /*1070*/  UIMAD UR9, UR19, UR9, UR5 ;  /* 0x00000009130972a4 */ /* 0x000fc4000f8e0205 */
[----:B------:R-:W-:Y:S02]  /*1080*/  @!UP0 UIADD3 UR8, UPT, UPT, UR8, -UR7, URZ ;  /* 0x8000000708088290 */ /* 0x000fe4000fffe0ff */
[----:B------:R-:W-:Y:S02]  /*1090*/  @!UP0 UIMAD UR7, UR9, UR6, UR7 ;  /* 0x00000006090782a4 */ /* 0x000fe4000f8e0207 */
[----:B------:R-:W-:Y:S02]  /*10a0*/  @!UP0 UIMAD UR5, UR8, UR19, UR4 ;  /* 0x00000013080582a4 */ /* 0x000fe4000f8e0204 */
[----:B------:R-:W-:Y:S02]  /*10b0*/  UIMAD UR6, UR20, UR10, UR50 ;  /* 0x0000000a140672a4 */ /* 0x000fe4000f8e0232 */
[----:B------:R-:W-:Y:S01]  /*10c0*/  UIMAD UR21, UR5, UR26, UR21 ;  /* 0x0000001a051572a4 */ /* 0x000fe2000f8e0215 */
[----:B------:R-:W-:Y:S02]  /*10d0*/  @!UP0 UMOV UR4, UR7 ;  /* 0x0000000700048c82 */ /* 0x000fe40008000000 */
[----:B------:R-:W-:-:S12]  /*10e0*/  UIMAD UR50, UR4, UR20, UR6 ;  /* 0x00000014043272a4 */ /* 0x000fd8000f8e0206 */
.L_x_14:
[----:B------:R-:W1:Y:S02]  /*10f0*/  LDCU UR4, c[0x0][0xb30] ;  /* 0x00016600ff0477ac */ /* 0x000e640008000800 */
[----:B-1----:R-:W-:-:S09]  /*1100*/  UISETP.NE.AND UP0, UPT, UR4, 0x1, UPT ;  /* 0x000000010400788c */ /* 0x002fd2000bf05270 */
[----:B------:R-:W-:Y:S05]  /*1110*/  BRA.U UP0, `(.L_x_15) ;  /* 0x0000000100447547 */ /* 0x000fea000b800000 */
[----:B------:R-:W1:Y:S01]  /*1120*/  LDCU.128 UR8, c[0x0][0xb10] ;  /* 0x00016200ff0877ac */ /* 0x000e620008000c00 */
[----:B------:R-:W2:Y:S01]  /*1130*/  LDCU UR12, c[0x0][0xb0c] ;  /* 0x00016180ff0c77ac */ /* 0x000ea20008000800 */
[----:B------:R-:W3:Y:S01]  /*1140*/  LDCU UR13, c[0x0][0xb20] ;  /* 0x00016400ff0d77ac */ /* 0x000ee20008000800 */
[----:B-1----:R-:W-:Y:S02]  /*1150*/  UIMAD.WIDE.U32 UR6, UR50, UR8, URZ ;  /* 0x00000008320672a5 */ /* 0x002fe4000f8e00ff */
[----:B------:R-:W-:Y:S02]  /*1160*/  UIMAD.WIDE.U32 UR4, UR21, UR11, URZ ;  /* 0x0000000b150472a5 */ /* 0x000fe4000f8e00ff */
[----:B--2---:R-:W-:Y:S02]  /*1170*/  UISETP.NE.AND UP2, UPT, UR12, 0x1, UPT ;  /* 0x000000010c00788c */ /* 0x004fe4000bf45270 */
[----:B------:R-:W-:Y:S01]  /*1180*/  UISETP.NE.AND UP0, UPT, UR10, 0x1, UPT ;  /* 0x000000010a00788c */ /* 0x000fe2000bf05270 */
[----:B------:R-:W-:-:S02]  /*1190*/  UMOV UR6, UR7 ;  /* 0x0000000700067c82 */ /* 0x000fc40008000000 */
[----:B------:R-:W-:Y:S01]  /*11a0*/  UMOV UR4, UR5 ;  /* 0x0000000500047c82 */ /* 0x000fe20008000000 */
[----:B------:R-:W-:Y:S02]  /*11b0*/  USHF.R.U32.HI UR6, URZ, UR9, UR6 ;  /* 0x00000009ff067299 */ /* 0x000fe40008011606 */
[----:B---3--:R-:W-:Y:S02]  /*11c0*/  USHF.R.U32.HI UR4, URZ, UR13, UR4 ;  /* 0x0000000dff047299 */ /* 0x008fe40008011604 */
[----:B------:R-:W-:Y:S02]  /*11d0*/  USEL UR5, UR50, UR6, !UP2 ;  /* 0x0000000632057287 */ /* 0x000fe4000d000000 */
[----:B------:R-:W-:-:S04]  /*11e0*/  USEL UR4, UR21, UR4, !UP0 ;  /* 0x0000000415047287 */ /* 0x000fc8000c000000 */
[----:B------:R-:W-:Y:S02]  /*11f0*/  UIADD3 UR6, UPT, UPT, UR5, -UR4, URZ ;  /* 0x8000000405067290 */ /* 0x000fe4000fffe0ff */
[----:B------:R-:W-:Y:S02]  /*1200*/  UIADD3 UR4, UPT, UPT, -UR5, UR4, URZ ;  /* 0x0000000405047290 */ /* 0x000fe4000fffe1ff */
[----:B------:R-:W-:Y:S02]  /*1210*/  UIMAD UR21, UR6, UR10, UR21 ;  /* 0x0000000a061572a4 */ /* 0x000fe4000f8e0215 */
[----:B------:R-:W-:-:S12]  /*1220*/  UIMAD UR50, UR4, UR12, UR50 ;  /* 0x0000000c043272a4 */ /* 0x000fd8000f8e0232 */
.L_x_15:
[----:B------:R-:W-:Y:S01]  /*1230*/  BAR.SYNC.DEFER_BLOCKING 0x0 ;  /* 0x0000000000007b1d */ /* 0x000fe20000010000 */
[----:B------:R-:W-:Y:S01]  /*1240*/  UISETP.NE.AND UP0, UPT, UR18, 0x2, UPT ;  /* 0x000000021200788c */ /* 0x000fe2000bf05270 */
[----:B------:R-:W-:Y:S02]  /*1250*/  ISETP.NE.OR P4, PT, R0, 0x2, !P4 ;  /* 0x000000020000780c */ /* 0x000fe40006785670 */
[----:B------:R-:W-:Y:S02]  /*1260*/  LOP3.LUT R0, R58, 0x1f, RZ, 0xc0, !PT ;  /* 0x0000001f3a007812 */ /* 0x000fe400078ec0ff */
[----:B------:R-:W1:Y:S04]  /*1270*/  LDCU UR39, c[0x0][0xb24] ;  /* 0x00016480ff2777ac */ /* 0x000e680008000800 */
[----:B------:R-:W-:Y:S05]  /*1280*/  BRA.U UP0, `(.L_x_16) ;  /* 0x0000005900b07547 */ /* 0x000fea000b800000 */
[----:B------:R-:W2:Y:S01]  /*1290*/  LDCU UR5, c[0x0][0x388] ;  /* 0x00007100ff0577ac */ /* 0x000ea20008000800 */
[----:B------:R-:W-:Y:S01]  /*12a0*/  PLOP3.LUT P2, PT, PT, PT, UP3, 0x80, 0x8 ;  /* 0x000000000008781c */ /* 0x000fe20003f4f038 */
[----:B------:R-:W-:Y:S01]  /*12b0*/  HFMA2 R5, -RZ, RZ, 0, 5.9604644775390625e-08 ;  /* 0x00000001ff057431 */ /* 0x000fe200000001ff */
[----:B------:R-:W-:Y:S01]  /*12c0*/  ISETP.EQ.OR P3, PT, R0, RZ, P4 ;  /* 0x000000ff0000720c */ /* 0x000fe20002762670 */
[----:B------:R-:W3:Y:S01]  /*12d0*/  LDCU UR7, c[0x0][0x38c] ;  /* 0x00007180ff0777ac */ /* 0x000ee20008000800 */
[----:B------:R-:W-:Y:S01]  /*12e0*/  PLOP3.LUT P2, PT, P2, PT, PT, 0x8, 0x80 ;  /* 0x000000000080781c */ /* 0x000fe2000174e170 */
[----:B------:R-:W-:Y:S01]  /*12f0*/  IMAD.MOV.U32 R4, RZ, RZ, RZ ;  /* 0x000000ffff047224 */ /* 0x000fe200078e00ff */
[----:B------:R-:W4:Y:S01]  /*1300*/  LDCU UR6, c[0x0][0x390] ;  /* 0x00007200ff0677ac */ /* 0x000f220008000800 */
[----:B------:R-:W-:Y:S01]  /*1310*/  IMAD.MOV.U32 R3, RZ, RZ, RZ ;  /* 0x000000ffff037224 */ /* 0x000fe200078e00ff */
[----:B------:R-:W1:Y:S01]  /*1320*/  LDCU.64 UR62, c[0x0][0x348] ;  /* 0x00006900ff3e77ac */ /* 0x000e620008000a00 */
[----:B------:R-:W-:Y:S01]  /*1330*/  UMOV UR23, URZ ;  /* 0x000000ff00177c82 */ /* 0x000fe20008000000 */
[----:B------:R-:W-:Y:S01]  /*1340*/  UMOV UR54, URZ ;  /* 0x000000ff00367c82 */ /* 0x000fe20008000000 */
[----:B--2---:R-:W-:-:S04]  /*1350*/  UIADD3 UR5, UPT, UPT, UR5, 0x3f, URZ ;  /* 0x0000003f05057890 */ /* 0x004fc8000fffe0ff */
[----:B------:R-:W-:-:S04]  /*1360*/  USHF.R.S32.HI UR4, URZ, 0x1f, UR5 ;  /* 0x0000001fff047899 */ /* 0x000fc80008011405 */
[----:B------:R-:W-:-:S04]  /*1370*/  ULEA.HI UR4, UR4, UR5, URZ, 0x6 ;  /* 0x0000000504047291 */ /* 0x000fc8000f8f30ff */
[----:B------:R-:W-:-:S04]  /*1380*/  USHF.R.S32.HI UR4, URZ, 0x6, UR4 ;  /* 0x00000006ff047899 */ /* 0x000fc80008011404 */
[----:B---3--:R-:W-:Y:S01]  /*1390*/  UIMAD UR4, UR4, UR7, URZ ;  /* 0x00000007040472a4 */ /* 0x008fe2000f8e02ff */
[----:B------:R-:W2:Y:S03]  /*13a0*/  LDCU UR7, c[0x0][0x370] ;  /* 0x00006e00ff0777ac */ /* 0x000ea60008000800 */
[----:B----4-:R-:W-:Y:S01]  /*13b0*/  UIMAD UR8, UR4, UR6, URZ ;  /* 0x00000006040872a4 */ /* 0x010fe2000f8e02ff */
[----:B------:R-:W3:Y:S03]  /*13c0*/  LDCU UR6, c[0x0][0x374] ;  /* 0x00006e80ff0677ac */ /* 0x000ee60008000800 */
[----:B------:R-:W-:Y:S02]  /*13d0*/  UISETP.NE.AND UP1, UPT, UR8, URZ, UPT ;  /* 0x000000ff0800728c */ /* 0x000fe4000bf25270 */
[----:B------:R-:W-:Y:S01]  /*13e0*/  IMAD.U32 R46, RZ, RZ, UR8 ;  /* 0x00000008ff2e7e24 */ /* 0x000fe2000f8e00ff */
[----:B------:R-:W-:-:S04]  /*13f0*/  UISETP.LT.U32.AND UP0, UPT, UR8, 0x3, UPT ;  /* 0x000000030800788c */ /* 0x000fc8000bf01070 */
[----:B------:R-:W-:Y:S01]  /*1400*/  USEL UR4, UR8, 0x3, UP0 ;  /* 0x0000000308047887 */ /* 0x000fe20008000000 */
[----:B--2---:R-:W-:-:S03]  /*1410*/  IMAD.U32 R42, RZ, RZ, UR7 ;  /* 0x00000007ff2a7e24 */ /* 0x004fc6000f8e00ff */
[----:B------:R-:W-:Y:S02]  /*1420*/  UIADD3 UR5, UPT, UPT, UR4, -0x1, URZ ;  /* 0xffffffff04057890 */ /* 0x000fe4000fffe0ff */
[----:B------:R-:W-:Y:S01]  /*1430*/  @!UP1 UIADD3 UR5, UPT, UPT, UR4, URZ, URZ ;  /* 0x000000ff04059290 */ /* 0x000fe2000fffe0ff */
[----:B---3--:R-:W-:Y:S01]  /*1440*/  MOV R41, UR6 ;  /* 0x0000000600297c02 */ /* 0x008fe20008000f00 */
[----:B------:R-:W-:Y:S02]  /*1450*/  UIADD3 UR6, UPT, UPT, UR8, -UR4, URZ ;  /* 0x8000000408067290 */ /* 0x000fe4000fffe0ff */
[----:B------:R-:W-:-:S04]  /*1460*/  UIADD3 UR4, UPT, UPT, UR5, 0x1, URZ ;  /* 0x0000000105047890 */ /* 0x000fc8000fffe0ff */
[----:B------:R-:W-:Y:S02]  /*1470*/  IMAD.U32 R45, RZ, RZ, UR6 ;  /* 0x00000006ff2d7e24 */ /* 0x000fe4000f8e00ff */
[----:B-1----:R-:W-:-:S07]  /*1480*/  MOV R40, UR4 ;  /* 0x0000000400287c02 */ /* 0x002fce0008000f00 */
.L_x_32:
[----:B-1----:R-:W1:Y:S01]  /*1490*/  S2R R2, SR_CgaCtaId ;  /* 0x0000000000027919 */ /* 0x002e620000008800 */
[----:B------:R-:W-:Y:S01]  /*14a0*/  R2UR UR4, R46 ;  /* 0x000000002e0472ca */ /* 0x000fe200000e0000 */
[----:B------:R-:W-:Y:S01]  /*14b0*/  USHF.L.U32 UR5, UR21, 0x7, URZ ;  /* 0x0000000715057899 */ /* 0x000fe200080006ff */
[----:B--2---:R-:W-:Y:S01]  /*14c0*/  MOV R0, 0x400 ;  /* 0x0000040000007802 */ /* 0x004fe20000000f00 */
[----:B------:R-:W-:Y:S01]  /*14d0*/  USHF.L.U32 UR30, UR50, 0x7, URZ ;  /* 0x00000007321e7899 */ /* 0x000fe200080006ff */
[----:B------:R-:W-:-:S03]  /*14e0*/  UMOV UR22, URZ ;  /* 0x000000ff00167c82 */ /* 0x000fc60008000000 */
[----:B------:R-:W-:Y:S01]  /*14f0*/  IMAD.U32 R39, RZ, RZ, UR5 ;  /* 0x00000005ff277e24 */ /* 0x000fe2000f8e00ff */
[----:B------:R-:W-:Y:S02]  /*1500*/  UMOV UR5, URZ ;  /* 0x000000ff00057c82 */ /* 0x000fe40008000000 */
[----:B------:R-:W-:-:S03]  /*1510*/  IMAD.U32 R61, RZ, RZ, UR5 ;  /* 0x00000005ff3d7e24 */ /* 0x000fc6000f8e00ff */
[----:B------:R-:W-:-:S03]  /*1520*/  UISETP.NE.AND UP0, UPT, UR4, URZ, UPT ;  /* 0x000000ff0400728c */ /* 0x000fc6000bf05270 */
[----:B------:R-:W-:Y:S01]  /*1530*/  UMOV UR4, URZ ;  /* 0x000000ff00047c82 */ /* 0x000fe20008000000 */
[----:B-1----:R-:W-:Y:S02]  /*1540*/  LEA R2, R2, R0, 0x18 ;  /* 0x0000000002027211 */ /* 0x002fe400078ec0ff */
[----:B------:R-:W-:-:S03]  /*1550*/  SHF.L.U32 R0, R5, 0x1f, RZ ;  /* 0x0000001f05007819 */ /* 0x000fc600000006ff */
[----:B------:R-:W-:-:S04]  /*1560*/  IMAD R6, R3, 0x8, R2 ;  /* 0x0000000803067824 */ /* 0x000fc800078e0202 */
[----:B------:R1:W2:Y:S02]  /*1570*/  SYNCS.PHASECHK.TRANS64.TRYWAIT P0, [R6+URZ+0x18], R0 ;  /* 0x00001800060075a7 */ /* 0x0002a400080011ff */
[----:B-1----:R-:W-:Y:S01]  /*1580*/  IMAD.U32 R0, RZ, RZ, UR4 ;  /* 0x00000004ff007e24 */ /* 0x002fe2000f8e00ff */
[----:B------:R-:W-:Y:S06]  /*1590*/  BRA.U !UP0, `(.L_x_17) ;  /* 0x0000002508d47547 */ /* 0x000fec000b800000 */
[----:B------:R-:W1:Y:S01]  /*15a0*/  LDCU.128 UR8, c[0x0][0x480] ;  /* 0x00009000ff0877ac */ /* 0x000e620008000c00 */
[----:B------:R-:W-:Y:S02]  /*15b0*/  UIADD3 UR67, UPT, UPT, UR30, 0x8, URZ ;  /* 0x000000081e437890 */ /* 0x000fe4000fffe0ff */
[----:B------:R-:W-:Y:S02]  /*15c0*/  UIADD3 UR68, UPT, UPT, UR30, 0x10, URZ ;  /* 0x000000101e447890 */ /* 0x000fe4000fffe0ff */
[----:B------:R-:W-:Y:S02]  /*15d0*/  UIADD3 UR70, UPT, UPT, UR30, 0x18, URZ ;  /* 0x000000181e467890 */ /* 0x000fe4000fffe0ff */
[----:B------:R-:W-:Y:S02]  /*15e0*/  UIADD3 UR71, UPT, UPT, UR30, 0x20, URZ ;  /* 0x000000201e477890 */ /* 0x000fe4000fffe0ff */
[----:B------:R-:W-:Y:S02]  /*15f0*/  UIADD3 UR72, UPT, UPT, UR30, 0x28, URZ ;  /* 0x000000281e487890 */ /* 0x000fe4000fffe0ff */
[----:B------:R-:W-:-:S02]  /*1600*/  UIADD3 UR73, UPT, UPT, UR30, 0x30, URZ ;  /* 0x000000301e497890 */ /* 0x000fc4000fffe0ff */
[----:B------:R-:W-:Y:S02]  /*1610*/  UIADD3 UR74, UPT, UPT, UR30, 0x38, URZ ;  /* 0x000000381e4a7890 */ /* 0x000fe4000fffe0ff */
[----:B-1----:R-:W-:Y:S02]  /*1620*/  UIMAD.WIDE.U32 UR6, UR67, UR9, URZ ;  /* 0x00000009430672a5 */ /* 0x002fe4000f8e00ff */
[----:B------:R-:W-:Y:S02]  /*1630*/  UIMAD.WIDE.U32 UR12, UR68, UR9, URZ ;  /* 0x00000009440c72a5 */ /* 0x000fe4000f8e00ff */
[----:B------:R-:W-:Y:S02]  /*1640*/  UIMAD.WIDE.U32 UR14, UR70, UR9, URZ ;  /* 0x00000009460e72a5 */ /* 0x000fe4000f8e00ff */
[----:B------:R-:W-:Y:S01]  /*1650*/  UIMAD.WIDE.U32 UR16, UR71, UR9, URZ ;  /* 0x00000009471072a5 */ /* 0x000fe2000f8e00ff */
[----:B------:R-:W-:Y:S01]  /*1660*/  UMOV UR6, UR7 ;  /* 0x0000000700067c82 */ /* 0x000fe20008000000 */
[----:B------:R-:W-:-:S02]  /*1670*/  UIMAD.WIDE.U32 UR18, UR72, UR9, URZ ;  /* 0x00000009481272a5 */ /* 0x000fc4000f8e00ff */
[----:B------:R-:W-:Y:S02]  /*1680*/  USHF.R.U32.HI UR38, URZ, UR10, UR6 ;  /* 0x0000000aff267299 */ /* 0x000fe40008011606 */
[----:B------:R-:W-:Y:S01]  /*1690*/  UIMAD.WIDE.U32 UR20, UR73, UR9, URZ ;  /* 0x00000009491472a5 */ /* 0x000fe2000f8e00ff */
[----:B------:R-:W-:Y:S01]  /*16a0*/  UMOV UR6, UR13 ;  /* 0x0000000d00067c82 */ /* 0x000fe20008000000 */
[----:B------:R-:W-:Y:S02]  /*16b0*/  UIADD3 UR75, UPT, UPT, UR30, 0x40, URZ ;  /* 0x000000401e4b7890 */ /* 0x000fe4000fffe0ff */
[----:B------:R-:W-:Y:S02]  /*16c0*/  USHF.R.U32.HI UR31, URZ, UR10, UR6 ;  /* 0x0000000aff1f7299 */ /* 0x000fe40008011606 */
[----:B------:R-:W-:Y:S01]  /*16d0*/  UIMAD.WIDE.U32 UR24, UR74, UR9, URZ ;  /* 0x000000094a1872a5 */ /* 0x000fe2000f8e00ff */
[----:B------:R-:W-:Y:S01]  /*16e0*/  UMOV UR6, UR15 ;  /* 0x0000000f00067c82 */ /* 0x000fe20008000000 */
[----:B------:R-:W-:-:S02]  /*16f0*/  UIADD3 UR76, UPT, UPT, UR30, 0x48, URZ ;  /* 0x000000481e4c7890 */ /* 0x000fc4000fffe0ff */
        /* <DEDUP_REMOVED lines=23> */
[----:B------:R-:W-:-:S02]  /*1870*/  UIMAD.WIDE.U32 UR42, UR57, UR9, URZ ;  /* 0x00000009392a72a5 */ /* 0x000fc4000f8e00ff */
[----:B------:R-:W-:Y:S01]  /*1880*/  USHF.R.U32.HI UR16, URZ, UR10, UR6 ;  /* 0x0000000aff107299 */ /* 0x000fe20008011606 */
[----:B------:R-:W1:Y:S02]  /*1890*/  LDCU.64 UR4, c[0x0][0x490] ;  /* 0x00009200ff0477ac */ /* 0x000e640008000a00 */
[----:B------:R-:W-:Y:S01]  /*18a0*/  UMOV UR6, UR33 ;  /* 0x0000002100067c82 */ /* 0x000fe20008000000 */
[----:B------:R-:W-:Y:S02]  /*18b0*/  UIADD3 UR53, UPT, UPT, UR30, 0x78, URZ ;  /* 0x000000781e357890 */ /* 0x000fe4000fffe0ff */
[----:B------:R-:W-:Y:S02]  /*18c0*/  USHF.R.U32.HI UR15, URZ, UR10, UR6 ;  /* 0x0000000aff0f7299 */ /* 0x000fe40008011606 */
[----:B------:R-:W-:Y:S01]  /*18d0*/  UIMAD.WIDE.U32 UR44, UR30, UR9, URZ ;  /* 0x000000091e2c72a5 */ /* 0x000fe2000f8e00ff */
[----:B------:R-:W-:Y:S01]  /*18e0*/  UMOV UR6, UR35 ;  /* 0x0000002300067c82 */ /* 0x000fe20008000000 */
[----:B------:R-:W-:-:S02]  /*18f0*/  UIMAD.WIDE.U32 UR46, UR53, UR9, URZ ;  /* 0x00000009352e72a5 */ /* 0x000fc4000f8e00ff */
[----:B------:R-:W-:Y:S02]  /*1900*/  USHF.R.U32.HI UR14, URZ, UR10, UR6 ;  /* 0x0000000aff0e7299 */ /* 0x000fe40008011606 */
[----:B------:R-:W-:Y:S01]  /*1910*/  UISETP.NE.AND UP0, UPT, UR8, 0x1, UPT ;  /* 0x000000010800788c */ /* 0x000fe2000bf05270 */
[----:B------:R-:W-:Y:S02]  /*1920*/  UMOV UR6, UR37 ;  /* 0x0000002500067c82 */ /* 0x000fe40008000000 */
[----:B------:R-:W-:Y:S02]  /*1930*/  USHF.R.U32.HI UR13, URZ, UR10, UR6 ;  /* 0x0000000aff0d7299 */ /* 0x000fe40008011606 */
[----:B------:R-:W-:Y:S01]  /*1940*/  USEL UR42, UR67, UR38, !UP0 ;  /* 0x00000026432a7287 */ /* 0x000fe2000c000000 */
[----:B------:R-:W-:Y:S01]  /*1950*/  UMOV UR6, UR41 ;  /* 0x0000002900067c82 */ /* 0x000fe20008000000 */
[----:B------:R-:W-:Y:S02]  /*1960*/  USEL UR44, UR68, UR31, !UP0 ;  /* 0x0000001f442c7287 */ /* 0x000fe4000c000000 */
[----:B------:R-:W-:-:S02]  /*1970*/  USHF.R.U32.HI UR12, URZ, UR10, UR6 ;  /* 0x0000000aff0c7299 */ /* 0x000fc40008011606 */
[----:B------:R-:W-:Y:S01]  /*1980*/  USEL UR51, UR72, UR51, !UP0 ;  /* 0x0000003348337287 */ /* 0x000fe2000c000000 */
[----:B------:R-:W-:Y:S01]  /*1990*/  UMOV UR6, UR43 ;  /* 0x0000002b00067c82 */ /* 0x000fe20008000000 */
[----:B------:R-:W-:Y:S02]  /*19a0*/  USEL UR55, UR75, UR17, !UP0 ;  /* 0x000000114b377287 */ /* 0x000fe4000c000000 */
        /* <DEDUP_REMOVED lines=8> */
[----:B------:R-:W-:Y:S02]  /*1a30*/  USEL UR22, UR30, UR7, !UP0 ;  /* 0x000000071e167287 */ /* 0x000fe4000c000000 */
[----:B------:R-:W-:Y:S02]  /*1a40*/  USEL UR46, UR59, UR13, !UP0 ;  /* 0x0000000d3b2e7287 */ /* 0x000fe4000c000000 */
[----:B------:R-:W-:Y:S02]  /*1a50*/  USEL UR43, UR58, UR12, !UP0 ;  /* 0x0000000c3a2b7287 */ /* 0x000fe4000c000000 */
[----:B------:R-:W-:-:S02]  /*1a60*/  USHF.R.U32.HI UR10, URZ, UR10, UR6 ;  /* 0x0000000aff0a7299 */ /* 0x000fc40008011606 */
[----:B-1----:R-:W-:Y:S02]  /*1a70*/  UIMAD.WIDE.U32 UR18, UR22, UR4, URZ ;  /* 0x00000004161272a5 */ /* 0x002fe4000f8e00ff */
[----:B------:R-:W-:Y:S02]  /*1a80*/  UIMAD.WIDE.U32 UR16, UR42, UR4, URZ ;  /* 0x000000042a1072a5 */ /* 0x000fe4000f8e00ff */
[----:B------:R-:W-:Y:S02]  /*1a90*/  UIMAD.WIDE.U32 UR14, UR44, UR4, URZ ;  /* 0x000000042c0e72a5 */ /* 0x000fe4000f8e00ff */
[----:B------:R-:W-:Y:S02]  /*1aa0*/  UIMAD.WIDE.U32 UR12, UR47, UR4, URZ ;  /* 0x000000042f0c72a5 */ /* 0x000fe4000f8e00ff */
[----:B------:R-:W-:Y:S02]  /*1ab0*/  USEL UR54, UR73, UR54, !UP0 ;  /* 0x0000003649367287 */ /* 0x000fe4000c000000 */
[----:B------:R-:W-:-:S02]  /*1ac0*/  UIMAD.WIDE.U32 UR20, UR51, UR4, URZ ;  /* 0x00000004331472a5 */ /* 0x000fc4000f8e00ff */
[----:B------:R-:W-:Y:S02]  /*1ad0*/  USEL UR49, UR71, UR49, !UP0 ;  /* 0x0000003147317287 */ /* 0x000fe4000c000000 */
[----:B------:R-:W-:Y:S02]  /*1ae0*/  USEL UR56, UR74, UR56, !UP0 ;  /* 0x000000384a387287 */ /* 0x000fe4000c000000 */
[----:B------:R-:W-:Y:S02]  /*1af0*/  USEL UR38, UR57, UR9, !UP0 ;  /* 0x0000000939267287 */ /* 0x000fe4000c000000 */
[----:B------:R-:W-:Y:S02]  /*1b00*/  USEL UR31, UR53, UR10, !UP0 ;  /* 0x0000000a351f7287 */ /* 0x000fe4000c000000 */
[----:B------:R-:W-:Y:S01]  /*1b10*/  UIMAD.WIDE.U32 UR24, UR54, UR4, URZ ;  /* 0x00000004361872a5 */ /* 0x000fe2000f8e00ff */
[----:B------:R-:W-:Y:S01]  /*1b20*/  UMOV UR18, UR17 ;  /* 0x0000001100127c82 */ /* 0x000fe20008000000 */
[----:B------:R-:W-:Y:S01]  /*1b30*/  UMOV UR10, UR15 ;  /* 0x0000000f000a7c82 */ /* 0x000fe20008000000 */
[----:B------:R-:W-:Y:S01]  /*1b40*/  UMOV UR9, UR13 ;  /* 0x0000000d00097c82 */ /* 0x000fe20008000000 */
[----:B------:R-:W-:-:S02]  /*1b50*/  UIMAD.WIDE.U32 UR6, UR49, UR4, URZ ;  /* 0x00000004310672a5 */ /* 0x000fc4000f8e00ff */
[----:B------:R-:W-:Y:S02]  /*1b60*/  UIMAD.WIDE.U32 UR26, UR56, UR4, URZ ;  /* 0x00000004381a72a5 */ /* 0x000fe4000f8e00ff */
[----:B------:R-:W-:Y:S02]  /*1b70*/  UIMAD.WIDE.U32 UR28, UR55, UR4, URZ ;  /* 0x00000004371c72a5 */ /* 0x000fe4000f8e00ff */
[----:B------:R-:W-:Y:S02]  /*1b80*/  UIMAD.WIDE.U32 UR32, UR52, UR4, URZ ;  /* 0x00000004342072a5 */ /* 0x000fe4000f8e00ff */
[----:B------:R-:W-:Y:S02]  /*1b90*/  UIMAD.WIDE.U32 UR34, UR50, UR4, URZ ;  /* 0x00000004322272a5 */ /* 0x000fe4000f8e00ff */
[----:B------:R-:W-:Y:S02]  /*1ba0*/  UIMAD.WIDE.U32 UR36, UR48, UR4, URZ ;  /* 0x00000004302472a5 */ /* 0x000fe4000f8e00ff */
[----:B------:R-:W-:-:S02]  /*1bb0*/  UIMAD.WIDE.U32 UR40, UR46, UR4, URZ ;  /* 0x000000042e2872a5 */ /* 0x000fc4000f8e00ff */
[----:B------:R-:W-:Y:S02]  /*1bc0*/  UIMAD.WIDE.U32 UR16, UR43, UR4, URZ ;  /* 0x000000042b1072a5 */ /* 0x000fe4000f8e00ff */
[----:B------:R-:W-:Y:S02]  /*1bd0*/  UIMAD.WIDE.U32 UR14, UR38, UR4, URZ ;  /* 0x00000004260e72a5 */ /* 0x000fe4000f8e00ff */
[----:B------:R-:W-:Y:S02]  /*1be0*/  UIMAD.WIDE.U32 UR12, UR31, UR4, URZ ;  /* 0x000000041f0c72a5 */ /* 0x000fe4000f8e00ff */
[----:B------:R-:W-:Y:S01]  /*1bf0*/  UIADD3 UR14, UPT, UPT, -UR42, URZ, URZ ;  /* 0x000000ff2a0e7290 */ /* 0x000fe2000fffe1ff */
[----:B------:R-:W-:Y:S01]  /*1c00*/  UMOV UR4, UR21 ;  /* 0x0000001500047c82 */ /* 0x000fe20008000000 */
[----:B------:R-:W-:Y:S02]  /*1c10*/  USHF.R.U32.HI UR64, URZ, UR5, UR10 ;  /* 0x00000005ff407299 */ /* 0x000fe4000801160a */
[----:B------:R-:W-:-:S02]  /*1c20*/  USHF.R.U32.HI UR58, URZ, UR5, UR4 ;  /* 0x00000005ff3a7299 */ /* 0x000fc40008011604 */
[----:B------:R-:W-:Y:S01]  /*1c30*/  UIMAD UR36, UR8, UR14, UR67 ;  /* 0x0000000e082472a4 */ /* 0x000fe2000f8e0243 */
[----:B------:R-:W-:Y:S01]  /*1c40*/  UMOV UR4, UR25 ;  /* 0x0000001900047c82 */ /* 0x000fe20008000000 */
[----:B------:R-:W-:Y:S02]  /*1c50*/  UIADD3 UR12, UPT, UPT, -UR47, URZ, URZ ;  /* 0x000000ff2f0c7290 */ /* 0x000fe4000fffe1ff */
[----:B------:R-:W-:Y:S02]  /*1c60*/  USHF.R.U32.HI UR57, URZ, UR5, UR4 ;  /* 0x00000005ff397299 */ /* 0x000fe40008011604 */
[----:B------:R-:W-:Y:S01]  /*1c70*/  UIADD3 UR14, UPT, UPT, -UR55, URZ, URZ ;  /* 0x000000ff370e7290 */ /* 0x000fe2000fffe1ff */
[----:B------:R-:W-:Y:S01]  /*1c80*/  UMOV UR4, UR27 ;  /* 0x0000001b00047c82 */ /* 0x000fe20008000000 */
[----:B------:R-:W-:Y:S02]  /*1c90*/  UIADD3 UR26, UPT, UPT, UR30, 0x50, URZ ;  /* 0x000000501e1a7890 */ /* 0x000fe4000fffe0ff */
[----:B------:R-:W-:-:S02]  /*1ca0*/  USHF.R.U32.HI UR25, URZ, UR5, UR4 ;  /* 0x00000005ff197299 */ /* 0x000fc40008011604 */
[----:B------:R-:W-:Y:S01]  /*1cb0*/  UIADD3 UR10, UPT, UPT, -UR49, URZ, URZ ;  /* 0x000000ff310a7290 */ /* 0x000fe2000fffe1ff */
[----:B------:R-:W-:Y:S01]  /*1cc0*/  UMOV UR4, UR29 ;  /* 0x0000001d00047c82 */ /* 0x000fe20008000000 */
[----:B------:R-:W-:Y:S02]  /*1cd0*/  UIADD3 UR27, UPT, UPT, UR30, 0x58, URZ ;  /* 0x000000581e1b7890 */ /* 0x000fe4000fffe0ff */
[----:B------:R-:W-:Y:S02]  /*1ce0*/  USHF.R.U32.HI UR24, URZ, UR5, UR4 ;  /* 0x00000005ff187299 */ /* 0x000fe40008011604 */
[----:B------:R-:W-:Y:S01]  /*1cf0*/  USHF.R.U32.HI UR60, URZ, UR5, UR9 ;  /* 0x00000005ff3c7299 */ /* 0x000fe20008011609 */
[----:B------:R-:W-:Y:S01]  /*1d00*/  UMOV UR4, UR33 ;  /* 0x0000002100047c82 */ /* 0x000fe20008000000 */
[----:B------:R-:W-:Y:S02]  /*1d10*/  UIMAD UR70, UR8, UR12, UR70 ;  /* 0x0000000c084672a4 */ /* 0x000fe4000f8e0246 */
[----:B------:R-:W-:-:S02]  /*1d20*/  USHF.R.U32.HI UR21, URZ, UR5, UR4 ;  /* 0x00000005ff157299 */ /* 0x000fc40008011604 */
[----:B------:R-:W-:Y:S01]  /*1d30*/  UIADD3 UR9, UPT, UPT, -UR51, URZ, URZ ;  /* 0x000000ff33097290 */ /* 0x000fe2000fffe1ff */
[----:B------:R-:W-:Y:S01]  /*1d40*/  UMOV UR4, UR35 ;  /* 0x0000002300047c82 */ /* 0x000fe20008000000 */
[----:B------:R-:W-:Y:S02]  /*1d50*/  UIMAD UR35, UR8, UR14, UR75 ;  /* 0x0000000e082372a4 */ /* 0x000fe4000f8e024b */
[----:B------:R-:W-:Y:S02]  /*1d60*/  USHF.R.U32.HI UR20, URZ, UR5, UR4 ;  /* 0x00000005ff147299 */ /* 0x000fe40008011604 */
[----:B------:R-:W-:Y:S01]  /*1d70*/  UIMAD UR71, UR8, UR10, UR71 ;  /* 0x0000000a084772a4 */ /* 0x000fe2000f8e0247 */
[----:B------:R-:W-:Y:S01]  /*1d80*/  UMOV UR4, UR37 ;  /* 0x0000002500047c82 */ /* 0x000fe20008000000 */
[----:B------:R-:W-:Y:S02]  /*1d90*/  UIADD3 UR12, UPT, UPT, -UR43, URZ, URZ ;  /* 0x000000ff2b0c7290 */ /* 0x000fe4000fffe1ff */
[----:B------:R-:W-:-:S02]  /*1da0*/  USHF.R.U32.HI UR77, URZ, UR5, UR4 ;  /* 0x00000005ff4d7299 */ /* 0x000fc40008011604 */
[----:B------:R-:W-:Y:S01]  /*1db0*/  UIADD3 UR29, UPT, UPT, UR30, 0x68, URZ ;  /* 0x000000681e1d7890 */ /* 0x000fe2000fffe0ff */
[----:B------:R-:W-:Y:S01]  /*1dc0*/  UMOV UR4, UR41 ;  /* 0x0000002900047c82 */ /* 0x000fe20008000000 */
[----:B------:R-:W-:Y:S02]  /*1dd0*/  UIADD3 UR10, UPT, UPT, -UR38, URZ, URZ ;  /* 0x000000ff260a7290 */ /* 0x000fe4000fffe1ff */
[----:B------:R-:W-:Y:S01]  /*1de0*/  USHF.R.U32.HI UR69, URZ, UR5, UR4 ;  /* 0x00000005ff457299 */ /* 0x000fe20008011604 */
[----:B------:R-:W-:Y:S02]  /*1df0*/  UMOV UR6, UR7 ;  /* 0x0000000700067c82 */ /* 0x000fe40008000000 */
[----:B------:R-:W-:Y:S01]  /*1e00*/  UMOV UR4, UR17 ;  /* 0x0000001100047c82 */ /* 0x000fe20008000000 */
[----:B------:R-:W-:Y:S02]  /*1e10*/  UIADD3 UR17, UPT, UPT, -UR50, URZ, URZ ;  /* 0x000000ff32117290 */ /* 0x000fe4000fffe1ff */
[----:B------:R-:W-:-:S02]  /*1e20*/  USHF.R.U32.HI UR61, URZ, UR5, UR4 ;  /* 0x00000005ff3d7299 */ /* 0x000fc40008011604 */
[----:B------:R-:W-:Y:S01]  /*1e30*/  UIMAD UR33, UR8, UR17, UR26 ;  /* 0x00000011082172a4 */ /* 0x000fe2000f8e021a */
[----:B------:R-:W-:Y:S01]  /*1e40*/  UMOV UR4, UR15 ;  /* 0x0000000f00047c82 */ /* 0x000fe20008000000 */
[----:B------:R-:W-:Y:S02]  /*1e50*/  UIADD3 UR15, UPT, UPT, -UR48, URZ, URZ ;  /* 0x000000ff300f7290 */ /* 0x000fe4000fffe1ff */
[----:B------:R-:W-:Y:S02]  /*1e60*/  USHF.R.U32.HI UR53, URZ, UR5, UR4 ;  /* 0x00000005ff357299 */ /* 0x000fe40008011604 */
[----:B------:R-:W-:Y:S01]  /*1e70*/  UIADD3 UR26, UPT, UPT, UR30, 0x60, URZ ;  /* 0x000000601e1a7890 */ /* 0x000fe2000fffe0ff */
[----:B------:R-:W-:Y:S01]  /*1e80*/  UMOV UR4, UR13 ;  /* 0x0000000d00047c82 */ /* 0x000fe20008000000 */
[----:B------:R-:W-:Y:S02]  /*1e90*/  UIADD3 UR13, UPT, UPT, -UR44, URZ, URZ ;  /* 0x000000ff2c0d7290 */ /* 0x000fe4000fffe1ff */
[----:B------:R-:W-:-:S02]  /*1ea0*/  UIMAD UR75, UR8, UR15, UR27 ;  /* 0x0000000f084b72a4 */ /* 0x000fc4000f8e021b */
[----:B------:R-:W-:Y:S02]  /*1eb0*/  UIMAD UR68, UR8, UR13, UR68 ;  /* 0x0000000d084472a4 */ /* 0x000fe4000f8e0244 */
[----:B------:R-:W-:Y:S02]  /*1ec0*/  UIADD3 UR13, UPT, UPT, -UR46, URZ, URZ ;  /* 0x000000ff2e0d7290 */ /* 0x000fe4000fffe1ff */
[----:B------:R-:W-:Y:S02]  /*1ed0*/  UIADD3 UR27, UPT, UPT, UR30, 0x70, URZ ;  /* 0x000000701e1b7890 */ /* 0x000fe4000fffe0ff */
[----:B------:R-:W-:Y:S02]  /*1ee0*/  USHF.R.U32.HI UR65, URZ, UR5, UR18 ;  /* 0x00000005ff417299 */ /* 0x000fe40008011612 */
[----:B------:R-:W-:Y:S02]  /*1ef0*/  UISETP.NE.AND UP0, UPT, UR11, 0x1, UPT ;  /* 0x000000010b00788c */ /* 0x000fe4000bf05270 */
[----:B------:R-:W-:-:S02]  /*1f00*/  USHF.R.U32.HI UR66, URZ, UR5, UR19 ;  /* 0x00000005ff427299 */ /* 0x000fc40008011613 */
[----:B------:R-:W-:Y:S02]  /*1f10*/  UIADD3 UR18, UPT, UPT, -UR52, URZ, URZ ;  /* 0x000000ff34127290 */ /* 0x000fe4000fffe1ff */
[----:B------:R-:W-:Y:S02]  /*1f20*/  UIMAD UR72, UR8, UR9, UR72 ;  /* 0x00000009084872a4 */ /* 0x000fe4000f8e0248 */
[----:B------:R-:W-:Y:S02]  /*1f30*/  UIMAD UR67, UR8, UR13, UR26 ;  /* 0x0000000d084372a4 */ /* 0x000fe4000f8e021a */
[----:B------:R-:W-:Y:S02]  /*1f40*/  UIMAD UR32, UR8, UR12, UR29 ;  /* 0x0000000c082072a4 */ /* 0x000fe4000f8e021d */
[----:B------:R-:W-:Y:S02]  /*1f50*/  USHF.R.U32.HI UR59, URZ, UR5, UR6 ;  /* 0x00000005ff3b7299 */ /* 0x000fe40008011606 */
[----:B------:R-:W-:-:S02]  /*1f60*/  USHF.R.U32.HI UR45, URZ, UR5, UR4 ;  /* 0x00000005ff2d7299 */ /* 0x000fc40008011604 */
[----:B------:R-:W-:Y:S02]  /*1f70*/  UIADD3 UR9, UPT, UPT, -UR31, URZ, URZ ;  /* 0x000000ff1f097290 */ /* 0x000fe4000fffe1ff */
[----:B------:R-:W-:Y:S02]  /*1f80*/  UIADD3 UR26, UPT, UPT, UR30, 0x78, URZ ;  /* 0x000000781e1a7890 */ /* 0x000fe4000fffe0ff */
[----:B------:R-:W-:Y:S01]  /*1f90*/  UIMAD UR29, UR8, UR10, UR27 ;  /* 0x0000000a081d72a4 */ /* 0x000fe2000f8e021b */
[----:B------:R-:W1:Y:S01]  /*1fa0*/  LDCU.64 UR6, c[0x0][0x4b0] ;  /* 0x00009600ff0677ac */ /* 0x000e620008000a00 */
[----:B------:R-:W1:Y:S01]  /*1fb0*/  LDCU.64 UR4, c[0x0][0x4d0] ;  /* 0x00009a00ff0477ac */ /* 0x000e620008000a00 */
[----:B------:R-:W-:Y:S02]  /*1fc0*/  USEL UR10, UR42, UR65, !UP0 ;  /* 0x000000412a0a7287 */ /* 0x000fe4000c000000 */
[----:B------:R-:W-:Y:S02]  /*1fd0*/  UIADD3 UR16, UPT, UPT, -UR54, URZ, URZ ;  /* 0x000000ff36107290 */ /* 0x000fe4000fffe1ff */
[----:B------:R-:W-:-:S02]  /*1fe0*/  UIADD3 UR19, UPT, UPT, -UR56, URZ, URZ ;  /* 0x000000ff38137290 */ /* 0x000fc4000fffe1ff */
[----:B------:R-:W-:Y:S01]  /*1ff0*/  UIADD3 UR14, UPT, UPT, -UR22, URZ, URZ ;  /* 0x000000ff160e7290 */ /* 0x000fe2000fffe1ff */
[----:B------:R-:W-:Y:S01]  /*2000*/  MOV R35, UR10 ;  /* 0x0000000a00237c02 */ /* 0x000fe20008000f00 */
[----:B------:R-:W-:Y:S02]  /*2010*/  USEL UR12, UR22, UR66, !UP0 ;  /* 0x00000042160c7287 */ /* 0x000fe4000c000000 */
[----:B------:R-:W-:Y:S02]  /*2020*/  UIMAD UR34, UR8, UR18, UR76 ;  /* 0x00000012082272a4 */ /* 0x000fe4000f8e024c */
[----:B------:R-:W-:Y:S02]  /*2030*/  UIMAD UR28, UR8, UR9, UR26 ;  /* 0x00000009081c72a4 */ /* 0x000fe4000f8e021a */
[----:B------:R-:W-:Y:S01]  /*2040*/  USEL UR18, UR56, UR25, !UP0 ;  /* 0x0000001938127287 */ /* 0x000fe2000c000000 */
[----:B------:R-:W-:Y:S01]  /*2050*/  IMAD.U32 R38, RZ, RZ, UR12 ;  /* 0x0000000cff267e24 */ /* 0x000fe2000f8e00ff */
[----:B------:R-:W-:Y:S01]  /*2060*/  USEL UR15, UR52, UR21, !UP0 ;  /* 0x00000015340f7287 */ /* 0x000fe2000c000000 */
[----:B------:R-:W-:Y:S01]  /*2070*/  R2UR UR21, R39 ;  /* 0x00000000271572ca */ /* 0x000fe200000e0000 */
[----:B------:R-:W-:-:S02]  /*2080*/  USEL UR37, UR44, UR64, !UP0 ;  /* 0x000000402c257287 */ /* 0x000fc4000c000000 */
[----:B------:R-:W-:Y:S01]  /*2090*/  USEL UR26, UR47, UR60, !UP0 ;  /* 0x0000003c2f1a7287 */ /* 0x000fe2000c000000 */
[----:B------:R-:W-:Y:S01]  /*20a0*/  MOV R17, UR18 ;  /* 0x0000001200117c02 */ /* 0x000fe20008000f00 */
[----:B------:R-:W-:Y:S01]  /*20b0*/  USEL UR17, UR55, UR24, !UP0 ;  /* 0x0000001837117287 */ /* 0x000fe2000c000000 */
[----:B------:R-:W-:Y:S01]  /*20c0*/  MOV R11, UR15 ;  /* 0x0000000f000b7c02 */ /* 0x000fe20008000f00 */
[----:B------:R-:W-:Y:S01]  /*20d0*/  UIMAD UR73, UR8, UR16, UR73 ;  /* 0x00000010084972a4 */ /* 0x000fe2000f8e0249 */
[----:B------:R-:W-:Y:S01]  /*20e0*/  R2UR UR24, R40 ;  /* 0x00000000281872ca */ /* 0x000fe200000e0000 */
[----:B------:R-:W-:Y:S01]  /*20f0*/  UIMAD UR74, UR8, UR19, UR74 ;  /* 0x00000013084a72a4 */ /* 0x000fe2000f8e024a */
[----:B------:R-:W-:Y:S01]  /*2100*/  MOV R29, UR26 ;  /* 0x0000001a001d7c02 */ /* 0x000fe20008000f00 */
[----:B------:R-:W-:Y:S01]  /*2110*/  UIMAD UR27, UR8, UR14, UR30 ;  /* 0x0000000e081b72a4 */ /* 0x000fe2000f8e021e */
[----:B------:R-:W-:Y:S01]  /*2120*/  IMAD.U32 R14, RZ, RZ, UR17 ;  /* 0x00000011ff0e7e24 */ /* 0x000fe2000f8e00ff */
[----:B------:R-:W-:Y:S01]  /*2130*/  USEL UR14, UR49, UR59, !UP0 ;  /* 0x0000003b310e7287 */ /* 0x000fe2000c000000 */
[----:B------:R-:W-:Y:S01]  /*2140*/  IMAD.U32 R32, RZ, RZ, UR37 ;  /* 0x00000025ff207e24 */ /* 0x000fe2000f8e00ff */
[----:B------:R-:W-:-:S02]  /*2150*/  USEL UR16, UR51, UR58, !UP0 ;  /* 0x0000003a33107287 */ /* 0x000fc4000c000000 */
[----:B------:R-:W-:Y:S02]  /*2160*/  USEL UR19, UR54, UR57, !UP0 ;  /* 0x0000003936137287 */ /* 0x000fe4000c000000 */
[----:B------:R-:W-:Y:S01]  /*2170*/  USEL UR13, UR50, UR20, !UP0 ;  /* 0x00000014320d7287 */ /* 0x000fe2000c000000 */
[----:B------:R-:W-:Y:S01]  /*2180*/  IMAD.U32 R26, RZ, RZ, UR14 ;  /* 0x0000000eff1a7e24 */ /* 0x000fe2000f8e00ff */
[----:B------:R-:W-:Y:S01]  /*2190*/  UIADD3 UR10, UPT, UPT, -UR10, URZ, URZ ;  /* 0x000000ff0a0a7290 */ /* 0x000fe2000fffe1ff */
[----:B------:R-:W-:Y:S01]  /*21a0*/  MOV R23, UR16 ;  /* 0x0000001000177c02 */ /* 0x000fe20008000f00 */
[----:B------:R-:W-:Y:S01]  /*21b0*/  USEL UR61, UR43, UR61, !UP0 ;  /* 0x0000003d2b3d7287 */ /* 0x000fe2000c000000 */
[----:B------:R-:W-:Y:S01]  /*21c0*/  IMAD.U32 R20, RZ, RZ, UR19 ;  /* 0x00000013ff147e24 */ /* 0x000fe2000f8e00ff */
[----:B------:R-:W-:Y:S01]  /*21d0*/  UIADD3 UR12, UPT, UPT, -UR12, URZ, URZ ;  /* 0x000000ff0c0c7290 */ /* 0x000fe2000fffe1ff */
[----:B------:R-:W-:Y:S01]  /*21e0*/  IMAD.U32 R8, RZ, RZ, UR13 ;  /* 0x0000000dff087e24 */ /* 0x000fe2000f8e00ff */
[----:B------:R-:W-:-:S02]  /*21f0*/  UIADD3 UR9, UPT, UPT, -UR37, URZ, URZ ;  /* 0x000000ff25097290 */ /* 0x000fc4000fffe1ff */
[----:B------:R-:W-:Y:S02]  /*2200*/  UIADD3 UR8, UPT, UPT, -UR26, URZ, URZ ;  /* 0x000000ff1a087290 */ /* 0x000fe4000fffe1ff */
[----:B------:R-:W-:Y:S02]  /*2210*/  USEL UR77, UR48, UR77, !UP0 ;  /* 0x0000004d304d7287 */ /* 0x000fe4000c000000 */
[----:B------:R-:W-:Y:S02]  /*2220*/  USEL UR69, UR46, UR69, !UP0 ;  /* 0x000000452e457287 */ /* 0x000fe4000c000000 */
[----:B------:R-:W-:Y:S02]  /*2230*/  USEL UR53, UR38, UR53, !UP0 ;  /* 0x0000003526357287 */ /* 0x000fe4000c000000 */
[----:B------:R-:W-:Y:S02]  /*2240*/  USEL UR45, UR31, UR45, !UP0 ;  /* 0x0000002d1f2d7287 */ /* 0x000fe4000c000000 */
[----:B------:R-:W-:-:S02]  /*2250*/  UIADD3 UR20, UPT, UPT, -UR18, URZ, URZ ;  /* 0x000000ff12147290 */ /* 0x000fc4000fffe1ff */
[----:B------:R-:W-:Y:S02]  /*2260*/  UIADD3 UR18, UPT, UPT, -UR17, URZ, URZ ;  /* 0x000000ff11127290 */ /* 0x000fe4000fffe1ff */
[----:B------:R-:W-:Y:S02]  /*2270*/  UIMAD UR42, UR11, UR10, UR42 ;  /* 0x0000000a0b2a72a4 */ /* 0x000fe4000f8e022a */
[----:B------:R-:W-:Y:S02]  /*2280*/  UIADD3 UR17, UPT, UPT, -UR15, URZ, URZ ;  /* 0x000000ff0f117290 */ /* 0x000fe4000fffe1ff */
[----:B------:R-:W-:Y:S02]  /*2290*/  UIMAD UR22, UR11, UR12, UR22 ;  /* 0x0000000c0b1672a4 */ /* 0x000fe4000f8e0216 */
[----:B------:R-:W-:Y:S02]  /*22a0*/  UIMAD UR44, UR11, UR9, UR44 ;  /* 0x000000090b2c72a4 */ /* 0x000fe4000f8e022c */
[----:B------:R-:W-:-:S02]  /*22b0*/  UIADD3 UR15, UPT, UPT, -UR13, URZ, URZ ;  /* 0x000000ff0d0f7290 */ /* 0x000fc4000fffe1ff */
[----:B------:R-:W-:Y:S02]  /*22c0*/  UIMAD UR47, UR11, UR8, UR47 ;  /* 0x000000080b2f72a4 */ /* 0x000fe4000f8e022f */
[----:B------:R-:W-:Y:S02]  /*22d0*/  UIADD3 UR10, UPT, UPT, -UR61, URZ, URZ ;  /* 0x000000ff3d0a7290 */ /* 0x000fe4000fffe1ff */
[----:B------:R-:W-:Y:S02]  /*22e0*/  UIADD3 UR14, UPT, UPT, -UR14, URZ, URZ ;  /* 0x000000ff0e0e7290 */ /* 0x000fe4000fffe1ff */
[----:B------:R-:W-:Y:S02]  /*22f0*/  UIADD3 UR16, UPT, UPT, -UR16, URZ, URZ ;  /* 0x000000ff10107290 */ /* 0x000fe4000fffe1ff */
[----:B------:R-:W-:Y:S02]  /*2300*/  UIADD3 UR19, UPT, UPT, -UR19, URZ, URZ ;  /* 0x000000ff13137290 */ /* 0x000fe4000fffe1ff */
[----:B------:R-:W-:-:S02]  /*2310*/  UIADD3 UR13, UPT, UPT, -UR77, URZ, URZ ;  /* 0x000000ff4d0d7290 */ /* 0x000fc4000fffe1ff */
[----:B------:R-:W-:Y:S02]  /*2320*/  UIADD3 UR12, UPT, UPT, -UR69, URZ, URZ ;  /* 0x000000ff450c7290 */ /* 0x000fe4000fffe1ff */
[----:B------:R-:W-:Y:S02]  /*2330*/  UIADD3 UR9, UPT, UPT, -UR53, URZ, URZ ;  /* 0x000000ff35097290 */ /* 0x000fe4000fffe1ff */
[----:B------:R-:W-:Y:S02]  /*2340*/  UIADD3 UR8, UPT, UPT, -UR45, URZ, URZ ;  /* 0x000000ff2d087290 */ /* 0x000fe4000fffe1ff */
[----:B------:R-:W-:Y:S02]  /*2350*/  UIMAD UR55, UR11, UR18, UR55 ;  /* 0x000000120b3772a4 */ /* 0x000fe4000f8e0237 */
[----:B------:R-:W-:Y:S02]  /*2360*/  UIMAD UR60, UR11, UR10, UR43 ;  /* 0x0000000a0b3c72a4 */ /* 0x000fe4000f8e022b */
[----:B------:R-:W-:-:S02]  /*2370*/  UIMAD UR14, UR11, UR14, UR49 ;  /* 0x0000000e0b0e72a4 */ /* 0x000fc4000f8e0231 */
[----:B------:R-:W-:Y:S02]  /*2380*/  UIMAD UR16, UR11, UR16, UR51 ;  /* 0x000000100b1072a4 */ /* 0x000fe4000f8e0233 */
[----:B------:R-:W-:Y:S02]  /*2390*/  UIMAD UR19, UR11, UR19, UR54 ;  /* 0x000000130b1372a4 */ /* 0x000fe4000f8e0236 */
[----:B------:R-:W-:Y:S02]  /*23a0*/  UIMAD UR20, UR11, UR20, UR56 ;  /* 0x000000140b1472a4 */ /* 0x000fe4000f8e0238 */
[----:B------:R-:W-:Y:S02]  /*23b0*/  UIMAD UR17, UR11, UR17, UR52 ;  /* 0x000000110b1172a4 */ /* 0x000fe4000f8e0234 */
[----:B------:R-:W-:Y:S02]  /*23c0*/  UIMAD UR15, UR11, UR15, UR50 ;  /* 0x0000000f0b0f72a4 */ /* 0x000fe4000f8e0232 */
[----:B------:R-:W-:-:S02]  /*23d0*/  UIMAD UR13, UR11, UR13, UR48 ;  /* 0x0000000d0b0d72a4 */ /* 0x000fc4000f8e0230 */
[----:B------:R-:W-:Y:S02]  /*23e0*/  UIMAD UR12, UR11, UR12, UR46 ;  /* 0x0000000c0b0c72a4 */ /* 0x000fe4000f8e022e */
[----:B------:R-:W-:Y:S02]  /*23f0*/  UIMAD UR9, UR11, UR9, UR38 ;  /* 0x000000090b0972a4 */ /* 0x000fe4000f8e0226 */
[----:B------:R-:W-:Y:S02]  /*2400*/  UIMAD UR8, UR11, UR8, UR31 ;  /* 0x000000080b0872a4 */ /* 0x000fe4000f8e021f */
[----:B------:R-:W-:Y:S02]  /*2410*/  UIADD3 UR26, UPT, UPT, UR21, 0x20, URZ ;  /* 0x00000020151a7890 */ /* 0x000fe4000fffe0ff */
[----:B------:R-:W-:Y:S02]  /*2420*/  UIADD3 UR18, UPT, UPT, UR21, 0x40, URZ ;  /* 0x0000004015127890 */ /* 0x000fe4000fffe0ff */
[----:B------:R-:W-:-:S02]  /*2430*/  UIADD3 UR10, UPT, UPT, UR21, 0x60, URZ ;  /* 0x00000060150a7890 */ /* 0x000fc4000fffe0ff */
[----:B-1----:R-:W-:Y:S02]  /*2440*/  UIMAD UR21, UR27, UR6, UR4 ;  /* 0x000000061b1572a4 */ /* 0x002fe4000f8e0204 */
[----:B------:R-:W-:Y:S02]  /*2450*/  UIMAD UR11, UR36, UR6, UR4 ;  /* 0x00000006240b72a4 */ /* 0x000fe4000f8e0204 */
[----:B------:R-:W-:Y:S02]  /*2460*/  UIADD3 UR54, UPT, UPT, UR24, UR23, URZ ;  /* 0x0000001718367290 */ /* 0x000fe4000fffe0ff */
[----:B------:R-:W-:Y:S01]  /*2470*/  MOV R37, UR21 ;  /* 0x0000001500257c02 */ /* 0x000fe20008000f00 */
[----:B------:R-:W-:Y:S01]  /*2480*/  UIMAD UR24, UR68, UR6, UR4 ;  /* 0x00000006441872a4 */ /* 0x000fe2000f8e0204 */
[----:B------:R-:W-:Y:S01]  /*2490*/  IMAD.U32 R34, RZ, RZ, UR11 ;  /* 0x0000000bff227e24 */ /* 0x000fe2000f8e00ff */
[----:B------:R-:W-:Y:S02]  /*24a0*/  UIMAD UR21, UR70, UR6, UR4 ;  /* 0x00000006461572a4 */ /* 0x000fe4000f8e0204 */
[----:B------:R-:W-:-:S02]  /*24b0*/  UIMAD UR11, UR71, UR6, UR4 ;  /* 0x00000006470b72a4 */ /* 0x000fc4000f8e0204 */
[----:B------:R-:W-:Y:S01]  /*24c0*/  MOV R31, UR24 ;  /* 0x00000018001f7c02 */ /* 0x000fe20008000f00 */
[----:B------:R-:W-:Y:S01]  /*24d0*/  UIMAD UR24, UR72, UR6, UR4 ;  /* 0x00000006481872a4 */ /* 0x000fe2000f8e0204 */
[----:B------:R-:W-:Y:S01]  /*24e0*/  IMAD.U32 R28, RZ, RZ, UR21 ;  /* 0x00000015ff1c7e24 */ /* 0x000fe2000f8e00ff */
[----:B------:R-:W-:Y:S01]  /*24f0*/  UIMAD UR21, UR73, UR6, UR4 ;  /* 0x00000006491572a4 */ /* 0x000fe2000f8e0204 */
[----:B------:R-:W-:Y:S01]  /*2500*/  MOV R25, UR11 ;  /* 0x0000000b00197c02 */ /* 0x000fe20008000f00 */
[----:B------:R-:W-:Y:S02]  /*2510*/  UIMAD UR11, UR74, UR6, UR4 ;  /* 0x000000064a0b72a4 */ /* 0x000fe4000f8e0204 */
[----:B------:R-:W-:Y:S01]  /*2520*/  IMAD.U32 R22, RZ, RZ, UR24 ;  /* 0x00000018ff167e24 */ /* 0x000fe2000f8e00ff */
[----:B------:R-:W-:Y:S01]  /*2530*/  UIMAD UR24, UR35, UR6, UR4 ;  /* 0x00000006231872a4 */ /* 0x000fe2000f8e0204 */
[----:B------:R-:W-:Y:S01]  /*2540*/  MOV R19, UR21 ;  /* 0x0000001500137c02 */ /* 0x000fe20008000f00 */
[----:B------:R-:W-:Y:S01]  /*2550*/  UIMAD UR21, UR34, UR6, UR4 ;  /* 0x00000006221572a4 */ /* 0x000fe2000f8e0204 */
[----:B------:R-:W-:Y:S01]  /*2560*/  IMAD.U32 R16, RZ, RZ, UR11 ;  /* 0x0000000bff107e24 */ /* 0x000fe2000f8e00ff */
[----:B------:R-:W-:-:S02]  /*2570*/  UIMAD UR11, UR33, UR6, UR4 ;  /* 0x00000006210b72a4 */ /* 0x000fc4000f8e0204 */
[----:B------:R-:W-:Y:S01]  /*2580*/  UIMAD UR75, UR75, UR6, UR4 ;  /* 0x000000064b4b72a4 */ /* 0x000fe2000f8e0204 */
[----:B------:R-:W-:Y:S01]  /*2590*/  MOV R13, UR24 ;  /* 0x00000018000d7c02 */ /* 0x000fe20008000f00 */
[----:B------:R-:W-:Y:S01]  /*25a0*/  UIMAD UR67, UR67, UR6, UR4 ;  /* 0x00000006434372a4 */ /* 0x000fe2000f8e0204 */
[----:B------:R-:W-:Y:S01]  /*25b0*/  IMAD.U32 R10, RZ, RZ, UR21 ;  /* 0x00000015ff0a7e24 */ /* 0x000fe2000f8e00ff */
[----:B------:R-:W-:Y:S01]  /*25c0*/  UIMAD UR59, UR32, UR6, UR4 ;  /* 0x00000006203b72a4 */ /* 0x000fe2000f8e0204 */
[----:B------:R-:W-:Y:S01]  /*25d0*/  MOV R7, UR11 ;  /* 0x0000000b00077c02 */ /* 0x000fe20008000f00 */
[----:B------:R-:W-:Y:S02]  /*25e0*/  UIMAD UR51, UR29, UR6, UR4 ;  /* 0x000000061d3372a4 */ /* 0x000fe4000f8e0204 */
[----:B------:R-:W-:Y:S02]  /*25f0*/  UIMAD UR43, UR28, UR6, UR4 ;  /* 0x000000061c2b72a4 */ /* 0x000fe4000f8e0204 */
[----:B------:R-:W-:-:S02]  /*2600*/  UIMAD UR4, UR42, UR7, UR5 ;  /* 0x000000072a0472a4 */ /* 0x000fc4000f8e0205 */
[----:B------:R-:W-:Y:S02]  /*2610*/  UIMAD UR6, UR22, UR7, UR5 ;  /* 0x00000007160672a4 */ /* 0x000fe4000f8e0205 */
[----:B------:R-:W-:Y:S02]  /*2620*/  UIMAD UR11, UR44, UR7, UR5 ;  /* 0x000000072c0b72a4 */ /* 0x000fe4000f8e0205 */
[----:B------:R-:W-:Y:S01]  /*2630*/  MOV R33, UR4 ;  /* 0x0000000400217c02 */ /* 0x000fe20008000f00 */
[----:B------:R-:W-:Y:S01]  /*2640*/  UIMAD UR4, UR14, UR7, UR5 ;  /* 0x000000070e0472a4 */ /* 0x000fe2000f8e0205 */
[----:B------:R-:W-:Y:S01]  /*2650*/  IMAD.U32 R36, RZ, RZ, UR6 ;  /* 0x00000006ff247e24 */ /* 0x000fe2000f8e00ff */
[----:B------:R-:W-:Y:S01]  /*2660*/  UIMAD UR6, UR47, UR7, UR5 ;  /* 0x000000072f0672a4 */ /* 0x000fe2000f8e0205 */
[----:B------:R-:W-:Y:S01]  /*2670*/  IMAD.U32 R30, RZ, RZ, UR11 ;  /* 0x0000000bff1e7e24 */ /* 0x000fe2000f8e00ff */
[----:B------:R-:W-:Y:S02]  /*2680*/  UIMAD UR11, UR16, UR7, UR5 ;  /* 0x00000007100b72a4 */ /* 0x000fe4000f8e0205 */
[----:B-----5:R-:W-:Y:S01]  /*2690*/  IMAD.U32 R24, RZ, RZ, UR4 ;  /* 0x00000004ff187e24 */ /* 0x020fe2000f8e00ff */
[----:B------:R-:W-:Y:S01]  /*26a0*/  UIMAD UR4, UR20, UR7, UR5 ;  /* 0x00000007140472a4 */ /* 0x000fe2000f8e0205 */
[----:B------:R-:W-:Y:S01]  /*26b0*/  MOV R27, UR6 ;  /* 0x00000006001b7c02 */ /* 0x000fe20008000f00 */
[----:B------:R-:W-:Y:S01]  /*26c0*/  UIMAD UR6, UR19, UR7, UR5 ;  /* 0x00000007130672a4 */ /* 0x000fe2000f8e0205 */
[----:B------:R-:W-:Y:S01]  /*26d0*/  MOV R21, UR11 ;  /* 0x0000000b00157c02 */ /* 0x000fe20008000f00 */
[----:B------:R-:W-:-:S02]  /*26e0*/  UIMAD UR11, UR55, UR7, UR5 ;  /* 0x00000007370b72a4 */ /* 0x000fc4000f8e0205 */
[----:B------:R-:W-:Y:S01]  /*26f0*/  MOV R15, UR4 ;  /* 0x00000004000f7c02 */ /* 0x000fe20008000f00 */
[----:B------:R-:W-:Y:S01]  /*2700*/  UIMAD UR4, UR15, UR7, UR5 ;  /* 0x000000070f0472a4 */ /* 0x000fe2000f8e0205 */
[----:B------:R-:W-:Y:S01]  /*2710*/  IMAD.U32 R18, RZ, RZ, UR6 ;  /* 0x00000006ff127e24 */ /* 0x000fe2000f8e00ff */
[----:B------:R-:W-:Y:S01]  /*2720*/  UIMAD UR6, UR17, UR7, UR5 ;  /* 0x00000007110672a4 */ /* 0x000fe2000f8e0205 */
[----:B------:R-:W-:Y:S01]  /*2730*/  IMAD.U32 R12, RZ, RZ, UR11 ;  /* 0x0000000bff0c7e24 */ /* 0x000fe2000f8e00ff */
[----:B------:R-:W-:Y:S02]  /*2740*/  UIMAD UR76, UR13, UR7, UR5 ;  /* 0x000000070d4c72a4 */ /* 0x000fe4000f8e0205 */
[----:B------:R-:W-:Y:S01]  /*2750*/  UIMAD UR68, UR12, UR7, UR5 ;  /* 0x000000070c4472a4 */ /* 0x000fe2000f8e0205 */
[----:B------:R-:W-:Y:S01]  /*2760*/  IMAD.U32 R6, RZ, RZ, UR4 ;  /* 0x00000004ff067e24 */ /* 0x000fe2000f8e00ff */
[----:B------:R-:W-:Y:S01]  /*2770*/  UIMAD UR60, UR60, UR7, UR5 ;  /* 0x000000073c3c72a4 */ /* 0x000fe2000f8e0205 */
[----:B------:R-:W-:Y:S01]  /*2780*/  MOV R9, UR6 ;  /* 0x0000000600097c02 */ /* 0x000fe20008000f00 */
[----:B------:R-:W-:-:S02]  /*2790*/  UIMAD UR52, UR9, UR7, UR5 ;  /* 0x00000007093472a4 */ /* 0x000fc4000f8e0205 */
[----:B------:R-:W-:Y:S01]  /*27a0*/  UIMAD UR44, UR8, UR7, UR5 ;  /* 0x00000007082c72a4 */ /* 0x000fe2000f8e0205 */
[----:B------:R-:W-:Y:S02]  /*27b0*/  UMOV UR4, URZ ;  /* 0x000000ff00047c82 */ /* 0x000fe40008000000 */
[----:B------:R-:W-:Y:S01]  /*27c0*/  UMOV UR5, URZ ;  /* 0x000000ff00057c82 */ /* 0x000fe20008000000 */
[----:B------:R-:W-:Y:S01]  /*27d0*/  MOV R61, UR4 ;  /* 0x00000004003d7c02 */ /* 0x000fe20008000f00 */
[----:B------:R-:W-:Y:S01]  /*27e0*/  IMAD.U32 R0, RZ, RZ, UR5 ;  /* 0x00000005ff007e24 */ /* 0x000fe2000f8e00ff */
[----:B------:R-:W-:-:S06]  /*27f0*/  UMOV UR22, URZ ;  /* 0x000000ff00167c82 */ /* 0x000fcc0008000000 */
.L_x_22:
[----:B------:R-:W-:Y:S01]  /*2800*/  @!P4 IMAD.MOV.U32 R49, RZ, RZ, 0x10000 ;  /* 0x00010000ff31c424 */ /* 0x000fe200078e00ff */
[----:B------:R-:W-:Y:S02]  /*2810*/  R2UR UR5, R3 ;  /* 0x00000000030572ca */ /* 0x000fe400000e0000 */
[----:B------:R-:W-:Y:S11]  /*2820*/  R2UR UR4, R2 ;  /* 0x00000000020472ca */ /* 0x000ff600000e0000 */
[----:B------:R-:W-:Y:S02]  /*2830*/  @!UPT UIADD3 URZ, UPT, UPT, URZ, URZ, URZ ;  /* 0x000000fffffff290 */ /* 0x000fe4000fffe0ff */
[----:B------:R-:W-:Y:S06]  /*2840*/  ULEA UR4, UR5, UR4, 0x3 ;  /* 0x0000000405047291 */ /* 0x000fec000f8e18ff */
[----:B------:R-:W-:Y:S01]  /*2850*/  IMAD.U32 R47, RZ, RZ, UR4 ;  /* 0x00000004ff2f7e24 */ /* 0x000fe2000f8e00ff */
[----:B--2---:R-:W-:Y:S06]  /*2860*/  @P0 BRA `(.L_x_18) ;  /* 0x0000000000100947 */ /* 0x004fec0003800000 */
[----:B------:R-:W-:Y:S02]  /*2870*/  R2UR UR4, R47 ;  /* 0x000000002f0472ca */ /* 0x000fe400000e0000 */
[----:B------:R-:W-:Y:S11]  /*2880*/  SHF.L.U32 R50, R5, 0x1f, RZ ;  /* 0x0000001f05327819 */ /* 0x000ff600000006ff */
[----:B------:R-:W1:Y:S02]  /*2890*/  SYNCS.PHASECHK.TRANS64.TRYWAIT P0, [UR4+0x18], R50 ;  /* 0x00001832ff0075a7 */ /* 0x000e640008001104 */
[----:B-1----:R-:W-:Y:S05]  /*28a0*/  @!P0 BRA `(.L_x_19) ;  /* 0x000000d000a88947 */ /* 0x002fea0003800000 */
.L_x_18:
[----:B------:R-:W-:Y:S01]  /*28b0*/  R2UR UR4, R47 ;  /* 0x000000002f0472ca */ /* 0x000fe200000e0000 */
[----:B------:R-:W-:Y:S11]  /*28c0*/  BSSY.RECONVERGENT B0, `(.L_x_20) ;  /* 0x0000005000007945 */ /* 0x000ff60003800200 */
[----:B------:R-:W-:Y:S01]  /*28d0*/  @!UPT UIADD3 URZ, UPT, UPT, URZ, URZ, URZ ;  /* 0x000000fffffff290 */ /* 0x000fe2000fffe0ff */
[----:B------:R2:W-:Y:S01]  /*28e0*/  @!P4 SYNCS.ARRIVE.TRANS64 RZ, [UR4], R49 ;  /* 0x00000031ffffc9a7 */ /* 0x0005e20008000004 */
[----:B------:R-:W-:Y:S05]  /*28f0*/  @P3 BRA `(.L_x_21) ;  /* 0x0000000000043947 */ /* 0x000fea0003800000 */
[----:B------:R-:W-:Y:S05]  /*2900*/  BPT.TRAP 0x1 ;  /* 0x000000040000795c */ /* 0x000fea0000300000 */
.L_x_21:
[----:B------:R-:W-:Y:S05]  /*2910*/  BSYNC.RECONVERGENT B0 ;  /* 0x0000000000007941 */ /* 0x000fea0003800200 */
.L_x_20:
[----:B------:R-:W-:Y:S01]  /*2920*/  ELECT P1, URZ, PT ;  /* 0x0000000000ff782f */ /* 0x000fe20003820000 */
[----:B------:R-:W-:Y:S01]  /*2930*/  VIADD R62, R3, 0x1 ;  /* 0x00000001033e7836 */ /* 0x000fe20000000000 */
[----:B------:R-:W-:Y:S01]  /*2940*/  R2UR UR29, R61 ;  /* 0x000000003d1d72ca */ /* 0x000fe200000e0000 */
[----:B------:R-:W3:Y:S01]  /*2950*/  LDCU.64 UR6, c[0x0][0x4b8] ;  /* 0x00009700ff0677ac */ /* 0x000ee20008000a00 */
[----:B------:R-:W-:Y:S02]  /*2960*/  R2UR UR28, R0 ;  /* 0x00000000001c72ca */ /* 0x000fe400000e0000 */
[C---:B------:R-:W-:Y:S01]  /*2970*/  ISETP.NE.AND P0, PT, R62.reuse, 0x3, PT ;  /* 0x000000033e00780c */ /* 0x040fe20003f05270 */
[----:B------:R-:W3:Y:S01]  /*2980*/  LDCU.64 UR4, c[0x0][0x4d8] ;  /* 0x00009b00ff0477ac */ /* 0x000ee20008000a00 */
[----:B------:R-:W-:Y:S02]  /*2990*/  MOV.SPILL R56, UR53 ;  /* 0x0000003500387c02 */ /* 0x000fe40009000f00 */
[----:B------:R-:W-:Y:S01]  /*29a0*/  SEL R0, RZ, 0x1, P0 ;  /* 0x00000001ff007807 */ /* 0x000fe20000000000 */
[----:B------:R-:W-:Y:S01]  /*29b0*/  USHF.L.U32 UR50, UR22, 0x6, URZ ;  /* 0x0000000616327899 */ /* 0x000fe200080006ff */
[----:B------:R-:W-:Y:S01]  /*29c0*/  MOV.SPILL R54, UR51 ;  /* 0x0000003300367c02 */ /* 0x000fe20009000f00 */
[--C-:B------:R-:W-:Y:S01]  /*29d0*/  @P1 IMAD R61, R3, 0x8000, R2.reuse ;  /* 0x00008000033d1824 */ /* 0x100fe200078e0202 */
[----:B------:R-:W-:Y:S01]  /*29e0*/  LOP3.LUT R5, R5, R0, RZ, 0x3c, !PT ;  /* 0x0000000005057212 */ /* 0x000fe200078e3cff */
[----:B------:R-:W-:Y:S01]  /*29f0*/  UIADD3 UR23, UPT, UPT, UR23, 0x1, URZ ;  /* 0x0000000117177890 */ /* 0x000fe2000fffe0ff */
[----:B------:R-:W-:Y:S01]  /*2a00*/  MOV.SPILL R55, UR52 ;  /* 0x0000003400377c02 */ /* 0x000fe20009000f00 */
[----:B------:R-:W-:Y:S01]  /*2a10*/  @P1 VIADD R3, R61, 0x8400 ;  /* 0x000084003d031836 */ /* 0x000fe20000000000 */
[----:B------:R-:W-:Y:S01]  /*2a20*/  SHF.L.U32 R0, R5, 0x1f, RZ ;  /* 0x0000001f05007819 */ /* 0x000fe200000006ff */
[----:B------:R-:W-:Y:S01]  /*2a30*/  UMOV UR8, UR50 ;  /* 0x0000003200087c82 */ /* 0x000fe20008000000 */
[----:B------:R-:W-:Y:S01]  /*2a40*/  R2UR UR51, R37 ;  /* 0x00000000253372ca */ /* 0x000fe200000e0000 */
[----:B------:R-:W-:Y:S01]  /*2a50*/  UIADD3 UR34, UPT, UPT, UR8, 0x20, URZ ;  /* 0x0000002008227890 */ /* 0x000fe2000fffe0ff */
[----:B------:R-:W-:Y:S01]  /*2a60*/  @P1 R2UR UR48, R3 ;  /* 0x00000000033012ca */ /* 0x000fe200000e0000 */
[----:B------:R-:W-:Y:S01]  /*2a70*/  UMOV UR42, UR8 ;  /* 0x00000008002a7c82 */ /* 0x000fe20008000000 */
[----:B------:R-:W-:Y:S01]  /*2a80*/  SEL R3, R62, RZ, P0 ;  /* 0x000000ff3e037207 */ /* 0x000fe20000000000 */
[----:B---3--:R-:W-:Y:S01]  /*2a90*/  UIMAD UR4, UR28, UR6, UR4 ;  /* 0x000000061c0472a4 */ /* 0x008fe2000f8e0204 */
[----:B------:R-:W-:Y:S01]  /*2aa0*/  R2UR UR53, R38 ;  /* 0x00000000263572ca */ /* 0x000fe200000e0000 */
[----:B------:R-:W-:Y:S01]  /*2ab0*/  UIMAD UR5, UR29, UR7, UR5 ;  /* 0x000000071d0572a4 */ /* 0x000fe2000f8e0205 */
[----:B------:R-:W-:Y:S01]  /*2ac0*/  R2UR UR49, R47 ;  /* 0x000000002f3172ca */ /* 0x000fe200000e0000 */
[----:B------:R-:W-:Y:S01]  /*2ad0*/  IMAD R62, R3, 0x8, R2 ;  /* 0x00000008033e7824 */ /* 0x000fe200078e0202 */
[----:B------:R-:W-:Y:S01]  /*2ae0*/  UIADD3 UR6, UP0, UPT, UR62, 0x80, URZ ;  /* 0x000000803e067890 */ /* 0x000fe2000ff1e0ff */
[----:B------:R-:W-:Y:S01]  /*2af0*/  R2UR UR52, R36 ;  /* 0x00000000243472ca */ /* 0x000fe200000e0000 */
[----:B------:R-:W-:Y:S01]  /*2b00*/  UPRMT UR4, UR4, 0x40, UR5 ;  /* 0x0000004004047896 */ /* 0x000fe20008000005 */
[----:B------:R3:W4:Y:S01]  /*2b10*/  SYNCS.PHASECHK.TRANS64.TRYWAIT P0, [R62+URZ+0x18], R0 ;  /* 0x000018003e0075a7 */ /* 0x00072200080011ff */
[----:B------:R-:W-:Y:S01]  /*2b20*/  UIADD3.X UR7, UPT, UPT, URZ, UR63, URZ, UP0, !UPT ;  /* 0x0000003fff077290 */ /* 0x000fe200087fe4ff */
[----:B------:R-:W-:Y:S01]  /*2b30*/  MOV.SPILL R51, UR45 ;  /* 0x0000002d00337c02 */ /* 0x000fe20009000f00 */
[----:B------:R-:W-:Y:S01]  /*2b40*/  UPRMT UR4, UR4, 0x5410, URZ ;  /* 0x0000541004047896 */ /* 0x000fe200080000ff */
[----:B------:R-:W-:Y:S01]  /*2b50*/  R2UR UR45, R35 ;  /* 0x00000000232d72ca */ /* 0x000fe200000e0000 */
[----:B------:R-:W-:Y:S01]  /*2b60*/  UMOV UR66, UR8 ;  /* 0x0000000800427c82 */ /* 0x000fe20008000000 */
[----:B------:R-:W-:Y:S01]  /*2b70*/  UMOV UR74, UR8 ;  /* 0x00000008004a7c82 */ /* 0x000fe20008000000 */
[----:B------:R-:W-:Y:S01]  /*2b80*/  UMOV UR58, UR8 ;  /* 0x00000008003a7c82 */ /* 0x000fe20008000000 */
[----:B------:R-:W-:Y:S01]  /*2b90*/  UMOV UR9, UR49 ;  /* 0x0000003100097c82 */ /* 0x000fe20008000000 */
[----:B------:R-:W-:Y:S01]  /*2ba0*/  UIADD3 UR14, UP0, UPT, UR62, 0x180, URZ ;  /* 0x000001803e0e7890 */ /* 0x000fe2000ff1e0ff */
[----:B--2---:R-:W-:Y:S01]  /*2bb0*/  MOV.SPILL R49, UR43 ;  /* 0x0000002b00317c02 */ /* 0x004fe20009000f00 */
[----:B------:R-:W-:Y:S01]  /*2bc0*/  UMOV UR33, UR9 ;  /* 0x0000000900217c82 */ /* 0x000fe20008000000 */
[----:B------:R2:W-:Y:S01]  /*2bd0*/  UTMALDG.4D.IM2COL [UR48], [UR6], UR4 ;  /* 0x00000030060073b4 */ /* 0x0005e20008058004 */
[----:B------:R-:W-:Y:S01]  /*2be0*/  UMOV UR12, UR51 ;  /* 0x00000033000c7c82 */ /* 0x000fe20008000000 */
[----:B------:R-:W-:Y:S01]  /*2bf0*/  UMOV UR5, UR53 ;  /* 0x0000003500057c82 */ /* 0x000fe20008000000 */
[----:B------:R-:W-:Y:S01]  /*2c00*/  UMOV UR11, UR52 ;  /* 0x00000034000b7c82 */ /* 0x000fe20008000000 */
[----:B------:R-:W-:Y:S01]  /*2c10*/  UMOV UR35, UR12 ;  /* 0x0000000c00237c82 */ /* 0x000fe20008000000 */
[----:B------:R-:W-:Y:S01]  /*2c20*/  UMOV UR37, UR5 ;  /* 0x0000000500257c82 */ /* 0x000fe20008000000 */
[----:B------:R-:W-:Y:S01]  /*2c30*/  UMOV UR36, UR11 ;  /* 0x0000000b00247c82 */ /* 0x000fe20008000000 */
[----:B-1----:R-:W-:Y:S01]  /*2c40*/  MOV.SPILL R50, UR44 ;  /* 0x0000002c00327c02 */ /* 0x002fe20009000f00 */
[----:B------:R-:W-:Y:S01]  /*2c50*/  UMOV UR41, UR9 ;  /* 0x0000000900297c82 */ /* 0x000fe20008000000 */
[----:B------:R-:W-:Y:S01]  /*2c60*/  R2UR UR43, R34 ;  /* 0x00000000222b72ca */ /* 0x000fe200000e0000 */
[----:B------:R-:W-:Y:S01]  /*2c70*/  UMOV UR5, UR45 ;  /* 0x0000002d00057c82 */ /* 0x000fe20008000000 */
[----:B------:R-:W-:Y:S01]  /*2c80*/  R2UR UR44, R33 ;  /* 0x00000000212c72ca */ /* 0x000fe200000e0000 */
[----:B------:R-:W-:Y:S01]  /*2c90*/  UMOV UR65, UR9 ;  /* 0x0000000900417c82 */ /* 0x000fe20008000000 */
[----:B---3--:R-:W-:Y:S01]  /*2ca0*/  @P1 VIADD R0, R61, 0x8800 ;  /* 0x000088003d001836 */ /* 0x008fe20000000000 */
[----:B------:R-:W-:Y:S01]  /*2cb0*/  MOV.SPILL R60, UR69 ;  /* 0x00000045003c7c02 */ /* 0x000fe20009000f00 */
[----:B------:R-:W-:Y:S01]  /*2cc0*/  UMOV UR73, UR9 ;  /* 0x0000000900497c82 */ /* 0x000fe20008000000 */
[----:B------:R-:W-:Y:S01]  /*2cd0*/  MOV.SPILL R58, UR67 ;  /* 0x00000043003a7c02 */ /* 0x000fe20009000f00 */
[----:B------:R-:W-:Y:S01]  /*2ce0*/  UMOV UR57, UR9 ;  /* 0x0000000900397c82 */ /* 0x000fe20008000000 */
[----:B------:R-:W-:Y:S01]  /*2cf0*/  @P1 R2UR UR32, R0 ;  /* 0x00000000002012ca */ /* 0x000fe200000e0000 */
[----:B------:R-:W-:Y:S01]  /*2d00*/  UIADD3.X UR15, UPT, UPT, URZ, UR63, URZ, UP0, !UPT ;  /* 0x0000003fff0f7290 */ /* 0x000fe200087fe4ff */
[----:B------:R-:W-:Y:S01]  /*2d10*/  R2UR UR67, R31 ;  /* 0x000000001f4372ca */ /* 0x000fe200000e0000 */
[----:B------:R-:W-:Y:S01]  /*2d20*/  UMOV UR25, UR9 ;  /* 0x0000000900197c82 */ /* 0x000fe20008000000 */
[----:B------:R-:W-:Y:S01]  /*2d30*/  R2UR UR69, R32 ;  /* 0x00000000204572ca */ /* 0x000fe200000e0000 */
[----:B------:R-:W-:Y:S01]  /*2d40*/  UMOV UR27, UR8 ;  /* 0x00000008001b7c82 */ /* 0x000fe20008000000 */
[----:B------:R-:W-:Y:S01]  /*2d50*/  UMOV UR19, UR8 ;  /* 0x0000000800137c82 */ /* 0x000fe20008000000 */
[----:B------:R-:W-:Y:S01]  /*2d60*/  UMOV UR17, UR9 ;  /* 0x0000000900117c82 */ /* 0x000fe20008000000 */
[----:B------:R-:W-:Y:S01]  /*2d70*/  UMOV UR12, UR43 ;  /* 0x0000002b000c7c82 */ /* 0x000fe20008000000 */
[C---:B------:R-:W-:Y:S01]  /*2d80*/  @P1 VIADD R0, R61.reuse, 0x8c00 ;  /* 0x00008c003d001836 */ /* 0x040fe20000000000 */
[----:B------:R-:W-:Y:S01]  /*2d90*/  UMOV UR11, UR44 ;  /* 0x0000002c000b7c82 */ /* 0x000fe20008000000 */
[----:B------:R-:W-:Y:S02]  /*2da0*/  MOV.SPILL R59, UR68 ;  /* 0x00000044003b7c02 */ /* 0x000fe40009000f00 */
[----:B------:R1:W-:Y:S01]  /*2db0*/  UTMALDG.4D.IM2COL [UR32], [UR6], UR4 ;  /* 0x00000020060073b4 */ /* 0x0003e20008058004 */
[----:B------:R-:W-:Y:S01]  /*2dc0*/  @P1 R2UR UR40, R0 ;  /* 0x00000000002812ca */ /* 0x000fe200000e0000 */
[----:B------:R-:W-:Y:S01]  /*2dd0*/  @P1 VIADD R0, R61, 0x9000 ;  /* 0x000090003d001836 */ /* 0x000fe20000000000 */
[----:B------:R-:W-:Y:S02]  /*2de0*/  R2UR UR68, R30 ;  /* 0x000000001e4472ca */ /* 0x000fe400000e0000 */
[----:B------:R-:W-:Y:S02]  /*2df0*/  MOV.SPILL R47, UR26 ;  /* 0x0000001a002f7c02 */ /* 0x000fe40009000f00 */
[----:B------:R-:W-:Y:S01]  /*2e00*/  R2UR UR26, R39 ;  /* 0x00000000271a72ca */ /* 0x000fe200000e0000 */
[----:B--2---:R-:W-:Y:S01]  /*2e10*/  UMOV UR49, UR9 ;  /* 0x0000000900317c82 */ /* 0x004fe20008000000 */
[----:B------:R-:W-:Y:S01]  /*2e20*/  R2UR UR51, R28 ;  /* 0x000000001c3372ca */ /* 0x000fe200000e0000 */
[----:B------:R-:W-:Y:S01]  /*2e30*/  UMOV UR50, UR8 ;  /* 0x0000000800327c82 */ /* 0x000fe20008000000 */
[----:B------:R-:W-:Y:S02]  /*2e40*/  R2UR UR53, R29 ;  /* 0x000000001d3572ca */ /* 0x000fe400000e0000 */
[----:B------:R-:W-:Y:S01]  /*2e50*/  R2UR UR52, R27 ;  /* 0x000000001b3472ca */ /* 0x000fe200000e0000 */
[----:B------:R2:W-:Y:S01]  /*2e60*/  UTMALDG.4D.IM2COL [UR40], [UR6], UR4 ;  /* 0x00000028060073b4 */ /* 0x0005e20008058004 */
[----:B------:R-:W-:Y:S02]  /*2e70*/  MOV.SPILL R57, UR54 ;  /* 0x0000003600397c02 */ /* 0x000fe40009000f00 */
[----:B------:R-:W-:Y:S02]  /*2e80*/  MOV.SPILL R48, UR30 ;  /* 0x0000001e00307c02 */ /* 0x000fe40009000f00 */
[----:B------:R-:W-:Y:S02]  /*2e90*/  R2UR.FILL UR54, R57 ;  /* 0x00000000393672ca */ /* 0x000fe400004e0000 */
[----:B------:R-:W-:Y:S02]  /*2ea0*/  R2UR.FILL UR30, R48 ;  /* 0x00000000301e72ca */ /* 0x000fe400004e0000 */
[----:B-1----:R-:W-:Y:S01]  /*2eb0*/  @P1 R2UR UR32, R0 ;  /* 0x00000000002012ca */ /* 0x002fe200000e0000 */
[----:B------:R-:W-:Y:S01]  /*2ec0*/  UMOV UR35, UR12 ;  /* 0x0000000c00237c82 */ /* 0x000fe20008000000 */
[----:B------:R-:W-:Y:S01]  /*2ed0*/  UMOV UR37, UR5 ;  /* 0x0000000500257c82 */ /* 0x000fe20008000000 */
[----:B------:R-:W-:Y:S01]  /*2ee0*/  UMOV UR36, UR11 ;  /* 0x0000000b00247c82 */ /* 0x000fe20008000000 */
[----:B------:R-:W-:Y:S01]  /*2ef0*/  UMOV UR12, UR67 ;  /* 0x00000043000c7c82 */ /* 0x000fe20008000000 */
[----:B------:R-:W-:Y:S01]  /*2f00*/  UMOV UR5, UR69 ;  /* 0x0000004500057c82 */ /* 0x000fe20008000000 */
[C---:B------:R-:W-:Y:S01]  /*2f10*/  @P1 VIADD R0, R61.reuse, 0x9400 ;  /* 0x000094003d001836 */ /* 0x040fe20000000000 */
[----:B------:R-:W-:Y:S04]  /*2f20*/  UMOV UR11, UR68 ;  /* 0x00000044000b7c82 */ /* 0x000fe80008000000 */
[----:B------:R-:W-:Y:S01]  /*2f30*/  @P1 R2UR UR64, R0 ;  /* 0x00000000004012ca */ /* 0x000fe200000e0000 */
[----:B------:R-:W-:Y:S01]  /*2f40*/  @P1 VIADD R0, R61, 0x9800 ;  /* 0x000098003d001836 */ /* 0x000fe20000000000 */
[----:B------:R1:W-:Y:S01]  /*2f50*/  UTMALDG.4D.IM2COL [UR32], [UR6], UR4 ;  /* 0x00000020060073b4 */ /* 0x0003e20008058004 */
[----:B--2---:R-:W-:Y:S02]  /*2f60*/  R2UR UR43, R25 ;  /* 0x00000000192b72ca */ /* 0x004fe400000e0000 */
[----:B------:R-:W-:Y:S02]  /*2f70*/  R2UR UR45, R26 ;  /* 0x000000001a2d72ca */ /* 0x000fe400000e0000 */
[----:B------:R-:W-:Y:S06]  /*2f80*/  R2UR UR44, R24 ;  /* 0x00000000182c72ca */ /* 0x000fec00000e0000 */
[----:B------:R2:W-:Y:S01]  /*2f90*/  UTMALDG.4D.IM2COL [UR64], [UR6], UR4 ;  /* 0x00000040060073b4 */ /* 0x0005e20008058004 */
[----:B-1----:R-:W-:Y:S01]  /*2fa0*/  @P1 R2UR UR32, R0 ;  /* 0x00000000002012ca */ /* 0x002fe200000e0000 */
[----:B------:R-:W-:Y:S01]  /*2fb0*/  UMOV UR35, UR12 ;  /* 0x0000000c00237c82 */ /* 0x000fe20008000000 */
[----:B------:R-:W-:Y:S01]  /*2fc0*/  UMOV UR37, UR5 ;  /* 0x0000000500257c82 */ /* 0x000fe20008000000 */
[----:B------:R-:W-:Y:S01]  /*2fd0*/  UMOV UR36, UR11 ;  /* 0x0000000b00247c82 */ /* 0x000fe20008000000 */
[----:B------:R-:W-:Y:S01]  /*2fe0*/  UMOV UR12, UR51 ;  /* 0x00000033000c7c82 */ /* 0x000fe20008000000 */
[----:B------:R-:W-:Y:S01]  /*2ff0*/  UMOV UR5, UR53 ;  /* 0x0000003500057c82 */ /* 0x000fe20008000000 */
[C---:B------:R-:W-:Y:S01]  /*3000*/  @P1 VIADD R0, R61.reuse, 0x9c00 ;  /* 0x00009c003d001836 */ /* 0x040fe20000000000 */
[----:B------:R-:W-:Y:S01]  /*3010*/  UMOV UR11, UR52 ;  /* 0x00000034000b7c82 */ /* 0x000fe20008000000 */
[----:B--2---:R-:W-:Y:S05]  /*3020*/  R2UR UR67, R22 ;  /* 0x00000000164372ca */ /* 0x004fea00000e0000 */
[----:B------:R1:W-:Y:S01]  /*3030*/  UTMALDG.4D.IM2COL [UR32], [UR6], UR4 ;  /* 0x00000020060073b4 */ /* 0x0003e20008058004 */
[----:B------:R-:W-:Y:S01]  /*3040*/  @P1 R2UR UR48, R0 ;  /* 0x00000000003012ca */ /* 0x000fe200000e0000 */
[----:B------:R-:W-:Y:S01]  /*3050*/  @P1 VIADD R0, R61, 0xa000 ;  /* 0x0000a0003d001836 */ /* 0x000fe20000000000 */
[----:B------:R-:W-:Y:S02]  /*3060*/  R2UR UR69, R23 ;  /* 0x00000000174572ca */ /* 0x000fe400000e0000 */
[----:B------:R-:W-:Y:S09]  /*3070*/  R2UR UR68, R21 ;  /* 0x00000000154472ca */ /* 0x000ff200000e0000 */
        /* <DEDUP_REMOVED lines=87> */
[----:B--2---:R-:W-:Y:S02]  /*35f0*/  R2UR.FILL UR69, R60 ;  /* 0x000000003c4572ca */ /* 0x004fe400004e0000 */
[----:B------:R-:W-:Y:S02]  /*3600*/  R2UR.FILL UR68, R59 ;  /* 0x000000003b4472ca */ /* 0x000fe400004e0000 */
[----:B------:R-:W-:Y:S06]  /*3610*/  R2UR.FILL UR67, R58 ;  /* 0x000000003a4372ca */ /* 0x000fec00004e0000 */
        /* <DEDUP_REMOVED lines=20> */
[----:B------:R-:W-:Y:S01]  /*3760*/  UMOV UR5, 0x10000000 ;  /* 0x1000000000057882 */ /* 0x000fe20000000000 */
[----:B------:R-:W-:Y:S01]  /*3770*/  UMOV UR11, UR8 ;  /* 0x00000008000b7c82 */ /* 0x000fe20008000000 */
[C---:B------:R-:W-:Y:S05]  /*3780*/  @P1 VIADD R0, R61.reuse, 0xdc00 ;  /* 0x0000dc003d001836 */ /* 0x040fea0000000000 */
[----:B------:R-:W-:Y:S01]  /*3790*/  @P1 R2UR UR72, R0 ;  /* 0x00000000004812ca */ /* 0x000fe200000e0000 */
[----:B------:R-:W-:Y:S01]  /*37a0*/  @P1 VIADD R0, R61, 0xe000 ;  /* 0x0000e0003d001836 */ /* 0x000fe20000000000 */
[----:B------:R1:W-:Y:S01]  /*37b0*/  UTMALDG.4D.IM2COL [UR32], [UR6], UR4 ;  /* 0x00000020060073b4 */ /* 0x0003e20008058004 */
[----:B--2---:R-:W-:Y:S02]  /*37c0*/  R2UR.FILL UR45, R51 ;  /* 0x00000000332d72ca */ /* 0x004fe400004e0000 */
[----:B------:R-:W-:Y:S02]  /*37d0*/  R2UR.FILL UR44, R50 ;  /* 0x00000000322c72ca */ /* 0x000fe400004e0000 */
[----:B------:R-:W-:Y:S06]  /*37e0*/  R2UR.FILL UR43, R49 ;  /* 0x00000000312b72ca */ /* 0x000fec00004e0000 */
[----:B------:R-:W-:Y:S01]  /*37f0*/  UTMALDG.4D.IM2COL [UR72], [UR6], UR4 ;  /* 0x00000048060073b4 */ /* 0x000fe20008058004 */
[----:B-1----:R-:W-:Y:S01]  /*3800*/  @P1 R2UR UR32, R0 ;  /* 0x00000000002012ca */ /* 0x002fe200000e0000 */
[----:B------:R-:W-:Y:S01]  /*3810*/  UMOV UR35, UR75 ;  /* 0x0000004b00237c82 */ /* 0x000fe20008000000 */
[----:B------:R-:W-:Y:S01]  /*3820*/  UMOV UR36, UR76 ;  /* 0x0000004c00247c82 */ /* 0x000fe20008000000 */
[----:B------:R-:W-:Y:S01]  /*3830*/  UMOV UR37, UR77 ;  /* 0x0000004d00257c82 */ /* 0x000fe20008000000 */
[C---:B------:R-:W-:Y:S05]  /*3840*/  @P1 VIADD R0, R61.reuse, 0xe400 ;  /* 0x0000e4003d001836 */ /* 0x040fea0000000000 */
[----:B------:R-:W-:Y:S01]  /*3850*/  @P1 R2UR UR64, R0 ;  /* 0x00000000004012ca */ /* 0x000fe200000e0000 */
[C---:B------:R-:W-:Y:S03]  /*3860*/  @P1 VIADD R0, R61.reuse, 0xe800 ;  /* 0x0000e8003d001836 */ /* 0x040fe60000000000 */
[----:B------:R1:W-:Y:S09]  /*3870*/  UTMALDG.4D.IM2COL [UR32], [UR6], UR4 ;  /* 0x00000020060073b4 */ /* 0x0003f20008058004 */
        /* <DEDUP_REMOVED lines=34> */
[----:B------:R-:W-:Y:S03]  /*3aa0*/  @P1 VIADD R0, R61, 0x22400 ;  /* 0x000224003d001836 */ /* 0x000fe60000000000 */
[----:B------:R1:W-:Y:S02]  /*3ab0*/  UTMALDG.4D.IM2COL [UR32], [UR6], UR4 ;  /* 0x00000020060073b4 */ /* 0x0003e40008058004 */
[----:B-1----:R-:W-:Y:S01]  /*3ac0*/  UMOV UR4, 0x0 ;  /* 0x0000000000047882 */ /* 0x002fe20000000000 */
[----:B------:R-:W-:Y:S06]  /*3ad0*/  UMOV UR6, UR28 ;  /* 0x0000001c00067c82 */ /* 0x000fec0008000000 */
[----:B------:R1:W-:Y:S01]  /*3ae0*/  UTMALDG.4D [UR24], [UR14], desc[UR4] ;  /* 0x000004180e0075b4 */ /* 0x0003e20008019000 */
[----:B------:R-:W-:Y:S01]  /*3af0*/  UMOV UR20, UR6 ;  /* 0x0000000600147c82 */ /* 0x000fe20008000000 */
[----:B------:R-:W-:Y:S01]  /*3b00*/  UMOV UR12, UR6 ;  /* 0x00000006000c7c82 */ /* 0x000fe20008000000 */
[----:B------:R-:W-:Y:S02]  /*3b10*/  UMOV UR7, UR29 ;  /* 0x0000001d00077c82 */ /* 0x000fe40008000000 */
[----:B------:R-:W-:Y:S01]  /*3b20*/  UMOV UR21, UR7 ;  /* 0x0000000700157c82 */ /* 0x000fe20008000000 */
[----:B------:R-:W-:Y:S01]  /*3b30*/  UMOV UR13, UR7 ;  /* 0x00000007000d7c82 */ /* 0x000fe20008000000 */
[----:B-1----:R-:W-:Y:S01]  /*3b40*/  R2UR.FILL UR26, R47 ;  /* 0x000000002f1a72ca */ /* 0x002fe200004e0000 */
[----:B------:R-:W-:Y:S01]  /*3b50*/  UMOV UR28, UR6 ;  /* 0x00000006001c7c82 */ /* 0x000fe20008000000 */
[----:B------:R-:W-:Y:S01]  /*3b60*/  @P1 R2UR UR24, R0 ;  /* 0x00000000001812ca */ /* 0x000fe200000e0000 */
[C---:B------:R-:W-:Y:S01]  /*3b70*/  @P1 VIADD R0, R61.reuse, 0x24400 ;  /* 0x000244003d001836 */ /* 0x040fe20000000000 */
[----:B------:R-:W-:Y:S01]  /*3b80*/  UMOV UR29, UR7 ;  /* 0x00000007001d7c82 */ /* 0x000fe20008000000 */
[----:B------:R-:W-:Y:S03]  /*3b90*/  @P1 VIADD R61, R61, 0x26400 ;  /* 0x000264003d3d1836 */ /* 0x000fe60000000000 */
[----:B------:R-:W-:Y:S02]  /*3ba0*/  @P1 R2UR UR16, R0 ;  /* 0x00000000001012ca */ /* 0x000fe400000e0000 */
[----:B------:R-:W-:Y:S05]  /*3bb0*/  @P1 R2UR UR8, R61 ;  /* 0x000000003d0812ca */ /* 0x000fea00000e0000 */
[----:B------:R-:W-:Y:S06]  /*3bc0*/  UTMALDG.4D [UR24], [UR14], desc[UR4] ;  /* 0x000004180e0075b4 */ /* 0x000fec0008019000 */
[----:B------:R-:W-:Y:S02]  /*3bd0*/  UTMALDG.4D [UR16], [UR14], desc[UR4] ;  /* 0x000004100e0075b4 */ /* 0x000fe40008019000 */
[----:B------:R1:W-:Y:S02]  /*3be0*/  UTMALDG.4D [UR8], [UR14], desc[UR4] ;  /* 0x000004080e0075b4 */ /* 0x0003e40008019000 */
[----:B-1----:R-:W1:Y:S01]  /*3bf0*/  LDCU UR4, c[0x0][0x38c] ;  /* 0x00007180ff0477ac */ /* 0x002e620008000800 */
[----:B------:R-:W-:Y:S01]  /*3c00*/  UIADD3 UR5, UPT, UPT, UR6, 0x1, URZ ;  /* 0x0000000106057890 */ /* 0x000fe2000fffe0ff */
[----:B------:R-:W2:Y:S03]  /*3c10*/  LDCU UR6, c[0x0][0x390] ;  /* 0x00007200ff0677ac */ /* 0x000ea60008000800 */
[----:B-1----:R-:W-:Y:S02]  /*3c20*/  UISETP.NE.AND UP1, UPT, UR5, UR4, UPT ;  /* 0x000000040500728c */ /* 0x002fe4000bf25270 */
[----:B------:R-:W-:Y:S02]  /*3c30*/  UIADD3 UR4, UPT, UPT, UR7, 0x1, URZ ;  /* 0x0000000107047890 */ /* 0x000fe4000fffe0ff */
[----:B------:R-:W-:Y:S06]  /*3c40*/  USEL UR5, UR5, URZ, UP1 ;  /* 0x000000ff05057287 */ /* 0x000fec0008800000 */
[----:B------:R-:W-:Y:S01]  /*3c50*/  IMAD.U32 R0, RZ, RZ, UR5 ;  /* 0x00000005ff007e24 */ /* 0x000fe2000f8e00ff */
[----:B------:R-:W-:Y:S04]  /*3c60*/  @UP1 UIADD3 UR4, UPT, UPT, UR7, URZ, URZ ;  /* 0x000000ff07041290 */ /* 0x000fe8000fffe0ff */
[----:B--2---:R-:W-:Y:S02]  /*3c70*/  UISETP.NE.AND UP0, UPT, UR4, UR6, UPT ;  /* 0x000000060400728c */ /* 0x004fe4000bf05270 */
[----:B------:R-:W-:Y:S02]  /*3c80*/  UIADD3 UR6, UPT, UPT, UR22, 0x1, URZ ;  /* 0x0000000116067890 */ /* 0x000fe4000fffe0ff */
[----:B------:R-:W-:Y:S06]  /*3c90*/  USEL UR4, UR4, URZ, UP0 ;  /* 0x000000ff04047287 */ /* 0x000fec0008000000 */
[----:B------:R-:W-:Y:S01]  /*3ca0*/  IMAD.U32 R61, RZ, RZ, UR4 ;  /* 0x00000004ff3d7e24 */ /* 0x000fe2000f8e00ff */
[----:B------:R-:W-:Y:S02]  /*3cb0*/  @UP0 UIADD3 UR6, UPT, UPT, UR22, URZ, URZ ;  /* 0x000000ff16060290 */ /* 0x000fe4000fffe0ff */
[----:B------:R-:W-:Y:S05]  /*3cc0*/  UISETP.NE.AND UP0, UPT, UR23, UR54, UPT ;  /* 0x000000361700728c */ /* 0x000fea000bf05270 */
[----:B------:R-:W-:Y:S04]  /*3cd0*/  UMOV UR22, UR6 ;  /* 0x0000000600167c82 */ /* 0x000fe80008000000 */
[----:B----4-:R-:W-:Y:S05]  /*3ce0*/  BRA.U UP0, `(.L_x_22) ;  /* 0xffffffe900c47547 */ /* 0x010fea000b83ffff */
.L_x_17:
[----:B------:R-:W-:Y:S01]  /*3cf0*/  IMAD R7, R3, 0x8, R2 ;  /* 0x0000000803077824 */ /* 0x000fe200078e0202 */
[----:B------:R-:W-:Y:S01]  /*3d00*/  SHF.L.U32 R6, R5, 0x1f, RZ ;  /* 0x0000001f05067819 */ /* 0x000fe200000006ff */
[----:B------:R1:W-:Y:S01]  /*3d10*/  @!P2 SYNCS.ARRIVE.TRANS64.A1T0 RZ, [R2+URZ+0x78], RZ ;  /* 0x000078ff02ffa9a7 */ /* 0x0003e200081000ff */
[----:B------:R-:W-:Y:S02]  /*3d20*/  R2UR UR4, R45 ;  /* 0x000000002d0472ca */ /* 0x000fe400000e0000 */
[----:B--2---:R1:W2:Y:S11]  /*3d30*/  SYNCS.PHASECHK.TRANS64.TRYWAIT P0, [R7+URZ+0x18], R6 ;  /* 0x00001806070075a7 */ /* 0x0042b600080011ff */
[----:B------:R-:W-:-:S09]  /*3d40*/  UISETP.GE.AND UP0, UPT, UR4, 0x1, UPT ;  /* 0x000000010400788c */ /* 0x000fd2000bf06270 */
[----:B------:R-:W-:Y:S05]  /*3d50*/  BRA.U !UP0, `(.L_x_23) ;  /* 0x0000002508ac7547 */ /* 0x000fea000b800000 */
[----:B------:R-:W3:Y:S01]  /*3d60*/  LDCU.128 UR8, c[0x0][0x480] ;  /* 0x00009000ff0877ac */ /* 0x000ee20008000c00 */
[----:B------:R-:W-:Y:S02]  /*3d70*/  UIADD3 UR64, UPT, UPT, UR30, 0x8, URZ ;  /* 0x000000081e407890 */ /* 0x000fe4000fffe0ff */
[----:B------:R-:W-:Y:S02]  /*3d80*/  UIADD3 UR65, UPT, UPT, UR30, 0x10, URZ ;  /* 0x000000101e417890 */ /* 0x000fe4000fffe0ff */
[----:B------:R-:W-:Y:S02]  /*3d90*/  UIADD3 UR66, UPT, UPT, UR30, 0x18, URZ ;  /* 0x000000181e427890 */ /* 0x000fe4000fffe0ff */
[----:B------:R-:W-:Y:S02]  /*3da0*/  UIADD3 UR67, UPT, UPT, UR30, 0x20, URZ ;  /* 0x000000201e437890 */ /* 0x000fe4000fffe0ff */
[----:B------:R-:W-:Y:S02]  /*3db0*/  UIADD3 UR68, UPT, UPT, UR30, 0x28, URZ ;  /* 0x000000281e447890 */ /* 0x000fe4000fffe0ff */
[----:B------:R-:W-:-:S02]  /*3dc0*/  UIADD3 UR70, UPT, UPT, UR30, 0x30, URZ ;  /* 0x000000301e467890 */ /* 0x000fc4000fffe0ff */
[----:B------:R-:W-:Y:S02]  /*3dd0*/  UIADD3 UR71, UPT, UPT, UR30, 0x38, URZ ;  /* 0x000000381e477890 */ /* 0x000fe4000fffe0ff */
[----:B---3--:R-:W-:Y:S02]  /*3de0*/  UIMAD.WIDE.U32 UR6, UR64, UR9, URZ ;  /* 0x00000009400672a5 */ /* 0x008fe4000f8e00ff */
        /* <DEDUP_REMOVED lines=29> */
[----:B------:R-:W-:Y:S01]  /*3fc0*/  USHF.R.U32.HI UR17, URZ, UR10, UR6 ;  /* 0x0000000aff117299 */ /* 0x000fe20008011606 */
[----:B------:R-:W3:Y:S02]  /*3fd0*/  LDCU.64 UR4, c[0x0][0x490] ;  /* 0x00009200ff0477ac */ /* 0x000ee40008000a00 */
[----:B------:R-:W-:Y:S01]  /*3fe0*/  UMOV UR6, UR27 ;  /* 0x0000001b00067c82 */ /* 0x000fe20008000000 */
[----:B------:R-:W-:Y:S02]  /*3ff0*/  UIMAD.WIDE.U32 UR36, UR76, UR9, URZ ;  /* 0x000000094c2472a5 */ /* 0x000fe4000f8e00ff */
        /* <DEDUP_REMOVED lines=11> */
[----:B------:R-:W-:Y:S01]  /*40b0*/  UMOV UR7, UR45 ;  /* 0x0000002d00077c82 */ /* 0x000fe20008000000 */
[----:B------:R-:W-:-:S02]  /*40c0*/  USHF.R.U32.HI UR14, URZ, UR10, UR6 ;  /* 0x0000000aff0e7299 */ /* 0x000fc40008011606 */
[----:B------:R-:W-:Y:S01]  /*40d0*/  UIMAD.WIDE.U32 UR46, UR51, UR9, URZ ;  /* 0x00000009332e72a5 */ /* 0x000fe2000f8e00ff */
[----:B------:R-:W-:Y:S01]  /*40e0*/  UMOV UR6, UR37 ;  /* 0x0000002500067c82 */ /* 0x000fe20008000000 */
[----:B------:R-:W-:Y:S02]  /*40f0*/  UISETP.NE.AND UP0, UPT, UR8, 0x1, UPT ;  /* 0x000000010800788c */ /* 0x000fe4000bf05270 */
[----:B------:R-:W-:Y:S02]  /*4100*/  USHF.R.U32.HI UR13, URZ, UR10, UR6 ;  /* 0x0000000aff0d7299 */ /* 0x000fe40008011606 */
[----:B------:R-:W-:Y:S01]  /*4110*/  USHF.R.U32.HI UR7, URZ, UR10, UR7 ;  /* 0x0000000aff077299 */ /* 0x000fe20008011607 */
        /* <DEDUP_REMOVED lines=9> */
[----:B------:R-:W-:-:S02]  /*41b0*/  USEL UR23, UR30, UR7, !UP0 ;  /* 0x000000071e177287 */ /* 0x000fc4000c000000 */
[----:B------:R-:W-:Y:S02]  /*41c0*/  USHF.R.U32.HI UR9, URZ, UR10, UR6 ;  /* 0x0000000aff097299 */ /* 0x000fe40008011606 */
[----:B------:R-:W-:Y:S01]  /*41d0*/  USEL UR50, UR72, UR50, !UP0 ;  /* 0x0000003248327287 */ /* 0x000fe2000c000000 */
[----:B------:R-:W-:Y:S01]  /*41e0*/  UMOV UR6, UR47 ;  /* 0x0000002f00067c82 */ /* 0x000fe20008000000 */
[----:B------:R-:W-:Y:S02]  /*41f0*/  USEL UR47, UR71, UR17, !UP0 ;  /* 0x00000011472f7287 */ /* 0x000fe4000c000000 */
[----:B------:R-:W-:Y:S02]  /*4200*/  USEL UR49, UR73, UR16, !UP0 ;  /* 0x0000001049317287 */ /* 0x000fe4000c000000 */
[----:B------:R-:W-:Y:S02]  /*4210*/  USEL UR48, UR74, UR15, !UP0 ;  /* 0x0000000f4a307287 */ /* 0x000fe4000c000000 */
[----:B------:R-:W-:-:S02]  /*4220*/  USEL UR46, UR75, UR14, !UP0 ;  /* 0x0000000e4b2e7287 */ /* 0x000fc4000c000000 */
[----:B------:R-:W-:Y:S02]  /*4230*/  USEL UR44, UR76, UR13, !UP0 ;  /* 0x0000000d4c2c7287 */ /* 0x000fe4000c000000 */
[----:B------:R-:W-:Y:S02]  /*4240*/  USEL UR42, UR53, UR12, !UP0 ;  /* 0x0000000c352a7287 */ /* 0x000fe4000c000000 */
[----:B------:R-:W-:Y:S02]  /*4250*/  USHF.R.U32.HI UR10, URZ, UR10, UR6 ;  /* 0x0000000aff0a7299 */ /* 0x000fe40008011606 */
[----:B---3--:R-:W-:Y:S02]  /*4260*/  UIMAD.WIDE.U32 UR26, UR23, UR4, URZ ;  /* 0x00000004171a72a5 */ /* 0x008fe4000f8e00ff */
[----:B------:R-:W-:Y:S02]  /*4270*/  UIMAD.WIDE.U32 UR24, UR31, UR4, URZ ;  /* 0x000000041f1872a5 */ /* 0x000fe4000f8e00ff */
[----:B------:R-:W-:-:S02]  /*4280*/  UIMAD.WIDE.U32 UR20, UR37, UR4, URZ ;  /* 0x00000004251472a5 */ /* 0x000fc4000f8e00ff */
[----:B------:R-:W-:Y:S02]  /*4290*/  UIMAD.WIDE.U32 UR18, UR40, UR4, URZ ;  /* 0x00000004281272a5 */ /* 0x000fe4000f8e00ff */
[----:B------:R-:W-:Y:S02]  /*42a0*/  UIMAD.WIDE.U32 UR16, UR41, UR4, URZ ;  /* 0x00000004291072a5 */ /* 0x000fe4000f8e00ff */
[----:B------:R-:W-:Y:S02]  /*42b0*/  UIMAD.WIDE.U32 UR14, UR43, UR4, URZ ;  /* 0x000000042b0e72a5 */ /* 0x000fe4000f8e00ff */
[----:B------:R-:W-:Y:S02]  /*42c0*/  UIMAD.WIDE.U32 UR12, UR45, UR4, URZ ;  /* 0x000000042d0c72a5 */ /* 0x000fe4000f8e00ff */
[----:B------:R-:W-:Y:S02]  /*42d0*/  UIMAD.WIDE.U32 UR28, UR50, UR4, URZ ;  /* 0x00000004321c72a5 */ /* 0x000fe4000f8e00ff */
[----:B------:R-:W-:-:S02]  /*42e0*/  USEL UR38, UR52, UR9, !UP0 ;  /* 0x0000000934267287 */ /* 0x000fc4000c000000 */
[----:B------:R-:W-:Y:S02]  /*42f0*/  USEL UR36, UR51, UR10, !UP0 ;  /* 0x0000000a33247287 */ /* 0x000fe4000c000000 */
[----:B------:R-:W-:Y:S01]  /*4300*/  UIMAD.WIDE.U32 UR32, UR49, UR4, URZ ;  /* 0x00000004312072a5 */ /* 0x000fe2000f8e00ff */
[----:B------:R-:W-:Y:S01]  /*4310*/  UMOV UR51, UR27 ;  /* 0x0000001b00337c82 */ /* 0x000fe20008000000 */
[----:B------:R-:W-:Y:S01]  /*4320*/  UMOV UR24, UR21 ;  /* 0x0000001500187c82 */ /* 0x000fe20008000000 */
[----:B------:R-:W-:Y:S01]  /*4330*/  UMOV UR18, UR17 ;  /* 0x0000001100127c82 */ /* 0x000fe20008000000 */
[----:B------:R-:W-:Y:S01]  /*4340*/  UMOV UR10, UR15 ;  /* 0x0000000f000a7c82 */ /* 0x000fe20008000000 */
[----:B------:R-:W-:Y:S01]  /*4350*/  UMOV UR9, UR13 ;  /* 0x0000000d00097c82 */ /* 0x000fe20008000000 */
[----:B------:R-:W-:Y:S02]  /*4360*/  UIMAD.WIDE.U32 UR6, UR47, UR4, URZ ;  /* 0x000000042f0672a5 */ /* 0x000fe4000f8e00ff */
[----:B------:R-:W-:-:S02]  /*4370*/  UIMAD.WIDE.U32 UR34, UR48, UR4, URZ ;  /* 0x00000004302272a5 */ /* 0x000fc4000f8e00ff */
[----:B------:R-:W-:Y:S02]  /*4380*/  UIMAD.WIDE.U32 UR26, UR46, UR4, URZ ;  /* 0x000000042e1a72a5 */ /* 0x000fe4000f8e00ff */
[----:B------:R-:W-:Y:S02]  /*4390*/  UIMAD.WIDE.U32 UR20, UR44, UR4, URZ ;  /* 0x000000042c1472a5 */ /* 0x000fe4000f8e00ff */
[----:B------:R-:W-:Y:S02]  /*43a0*/  UIMAD.WIDE.U32 UR16, UR42, UR4, URZ ;  /* 0x000000042a1072a5 */ /* 0x000fe4000f8e00ff */
[----:B------:R-:W-:Y:S02]  /*43b0*/  UIMAD.WIDE.U32 UR14, UR38, UR4, URZ ;  /* 0x00000004260e72a5 */ /* 0x000fe4000f8e00ff */
[----:B------:R-:W-:Y:S02]  /*43c0*/  UIMAD.WIDE.U32 UR12, UR36, UR4, URZ ;  /* 0x00000004240c72a5 */ /* 0x000fe4000f8e00ff */
[----:B------:R-:W-:Y:S01]  /*43d0*/  USHF.R.U32.HI UR59, URZ, UR5, UR25 ;  /* 0x00000005ff3b7299 */ /* 0x000fe20008011619 */
[----:B------:R-:W-:Y:S01]  /*43e0*/  UMOV UR4, UR29 ;  /* 0x0000001d00047c82 */ /* 0x000fe20008000000 */
[----:B------:R-:W-:-:S02]  /*43f0*/  USHF.R.U32.HI UR58, URZ, UR5, UR24 ;  /* 0x00000005ff3a7299 */ /* 0x000fc40008011618 */
[----:B------:R-:W-:Y:S02]  /*4400*/  USHF.R.U32.HI UR25, URZ, UR5, UR4 ;  /* 0x00000005ff197299 */ /* 0x000fe40008011604 */
[----:B------:R-:W-:Y:S01]  /*4410*/  USHF.R.U32.HI UR57, URZ, UR5, UR19 ;  /* 0x00000005ff397299 */ /* 0x000fe20008011613 */
[----:B------:R-:W-:Y:S01]  /*4420*/  UMOV UR4, UR33 ;  /* 0x0000002100047c82 */ /* 0x000fe20008000000 */
[----:B------:R-:W-:Y:S02]  /*4430*/  USHF.R.U32.HI UR56, URZ, UR5, UR18 ;  /* 0x00000005ff387299 */ /* 0x000fe40008011612 */
[----:B------:R-:W-:Y:S02]  /*4440*/  USHF.R.U32.HI UR24, URZ, UR5, UR4 ;  /* 0x00000005ff187299 */ /* 0x000fe40008011604 */
[----:B------:R-:W-:Y:S01]  /*4450*/  USHF.R.U32.HI UR52, URZ, UR5, UR9 ;  /* 0x00000005ff347299 */ /* 0x000fe20008011609 */
[----:B------:R-:W-:Y:S01]  /*4460*/  UMOV UR4, UR35 ;  /* 0x0000002300047c82 */ /* 0x000fe20008000000 */
[----:B------:R-:W-:-:S02]  /*4470*/  UIADD3 UR9, UPT, UPT, -UR31, URZ, URZ ;  /* 0x000000ff1f097290 */ /* 0x000fc4000fffe1ff */
[----:B------:R-:W-:Y:S02]  /*4480*/  USHF.R.U32.HI UR19, URZ, UR5, UR4 ;  /* 0x00000005ff137299 */ /* 0x000fe40008011604 */
[----:B------:R-:W-:Y:S01]  /*4490*/  UIADD3 UR12, UPT, UPT, -UR37, URZ, URZ ;  /* 0x000000ff250c7290 */ /* 0x000fe2000fffe1ff */
[----:B------:R-:W-:Y:S01]  /*44a0*/  UMOV UR4, UR27 ;  /* 0x0000001b00047c82 */ /* 0x000fe20008000000 */
[----:B------:R-:W-:Y:S02]  /*44b0*/  USHF.R.U32.HI UR55, URZ, UR5, UR10 ;  /* 0x00000005ff377299 */ /* 0x000fe4000801160a */
[----:B------:R-:W-:Y:S02]  /*44c0*/  USHF.R.U32.HI UR18, URZ, UR5, UR4 ;  /* 0x00000005ff127299 */ /* 0x000fe40008011604 */
[----:B------:R-:W-:Y:S01]  /*44d0*/  UIADD3 UR14, UPT, UPT, -UR41, URZ, URZ ;  /* 0x000000ff290e7290 */ /* 0x000fe2000fffe1ff */
[----:B------:R-:W-:Y:S01]  /*44e0*/  UMOV UR4, UR21 ;  /* 0x0000001500047c82 */ /* 0x000fe20008000000 */
[----:B------:R-:W-:-:S02]  /*44f0*/  UIADD3 UR10, UPT, UPT, -UR43, URZ, URZ ;  /* 0x000000ff2b0a7290 */ /* 0x000fc4000fffe1ff */
[----:B------:R-:W-:Y:S02]  /*4500*/  USHF.R.U32.HI UR77, URZ, UR5, UR4 ;  /* 0x00000005ff4d7299 */ /* 0x000fe40008011604 */
[----:B------:R-:W-:Y:S01]  /*4510*/  UIMAD UR64, UR8, UR9, UR64 ;  /* 0x00000009084072a4 */ /* 0x000fe2000f8e0240 */
[----:B------:R-:W-:Y:S01]  /*4520*/  UMOV UR4, UR17 ;  /* 0x0000001100047c82 */ /* 0x000fe20008000000 */
[----:B------:R-:W-:Y:S02]  /*4530*/  UIMAD UR65, UR8, UR12, UR65 ;  /* 0x0000000c084172a4 */ /* 0x000fe4000f8e0241 */
[----:B------:R-:W-:Y:S02]  /*4540*/  USHF.R.U32.HI UR69, URZ, UR5, UR4 ;  /* 0x00000005ff457299 */ /* 0x000fe40008011604 */
[----:B------:R-:W-:Y:S01]  /*4550*/  UIADD3 UR9, UPT, UPT, -UR45, URZ, URZ ;  /* 0x000000ff2d097290 */ /* 0x000fe2000fffe1ff */
[----:B------:R-:W-:Y:S01]  /*4560*/  UMOV UR4, UR15 ;  /* 0x0000000f00047c82 */ /* 0x000fe20008000000 */
[----:B------:R-:W-:-:S02]  /*4570*/  UIADD3 UR12, UPT, UPT, -UR49, URZ, URZ ;  /* 0x000000ff310c7290 */ /* 0x000fc4000fffe1ff */
[----:B------:R-:W-:Y:S02]  /*4580*/  USHF.R.U32.HI UR61, URZ, UR5, UR4 ;  /* 0x00000005ff3d7299 */ /* 0x000fe40008011604 */
[----:B------:R-:W-:Y:S01]  /*4590*/  UIMAD UR32, UR8, UR14, UR67 ;  /* 0x0000000e082072a4 */ /* 0x000fe2000f8e0243 */
[----:B------:R-:W-:Y:S01]  /*45a0*/  UMOV UR4, UR13 ;  /* 0x0000000d00047c82 */ /* 0x000fe20008000000 */
[----:B------:R-:W-:Y:S02]  /*45b0*/  UIADD3 UR13, UPT, UPT, -UR40, URZ, URZ ;  /* 0x000000ff280d7290 */ /* 0x000fe4000fffe1ff */
[----:B------:R-:W-:Y:S02]  /*45c0*/  UIMAD UR29, UR8, UR10, UR68 ;  /* 0x0000000a081d72a4 */ /* 0x000fe4000f8e0244 */
[----:B------:R-:W-:Y:S02]  /*45d0*/  UIMAD UR66, UR8, UR13, UR66 ;  /* 0x0000000d084272a4 */ /* 0x000fe4000f8e0242 */
[----:B------:R-:W-:-:S02]  /*45e0*/  UIADD3 UR13, UPT, UPT, -UR47, URZ, URZ ;  /* 0x000000ff2f0d7290 */ /* 0x000fc4000fffe1ff */
[----:B------:R-:W-:Y:S02]  /*45f0*/  UIADD3 UR14, UPT, UPT, -UR50, URZ, URZ ;  /* 0x000000ff320e7290 */ /* 0x000fe4000fffe1ff */
[----:B------:R-:W-:Y:S02]  /*4600*/  UIADD3 UR10, UPT, UPT, -UR48, URZ, URZ ;  /* 0x000000ff300a7290 */ /* 0x000fe4000fffe1ff */
[----:B------:R-:W-:Y:S02]  /*4610*/  UIMAD UR70, UR8, UR9, UR70 ;  /* 0x00000009084672a4 */ /* 0x000fe4000f8e0246 */
[----:B------:R-:W-:Y:S02]  /*4620*/  UIMAD UR71, UR8, UR13, UR71 ;  /* 0x0000000d084772a4 */ /* 0x000fe4000f8e0247 */
[----:B------:R-:W-:Y:S02]  /*4630*/  UIADD3 UR9, UPT, UPT, -UR46, URZ, URZ ;  /* 0x000000ff2e097290 */ /* 0x000fe4000fffe1ff */
[----:B------:R-:W-:-:S02]  /*4640*/  UIMAD UR28, UR8, UR12, UR73 ;  /* 0x0000000c081c72a4 */ /* 0x000fc4000f8e0249 */
[----:B------:R-:W-:Y:S02]  /*4650*/  UIADD3 UR13, UPT, UPT, -UR42, URZ, URZ ;  /* 0x000000ff2a0d7290 */ /* 0x000fe4000fffe1ff */
[----:B------:R-:W-:Y:S02]  /*4660*/  UIADD3 UR12, UPT, UPT, -UR38, URZ, URZ ;  /* 0x000000ff260c7290 */ /* 0x000fe4000fffe1ff */
[----:B------:R-:W-:Y:S02]  /*4670*/  UIADD3 UR34, UPT, UPT, UR30, 0x68, URZ ;  /* 0x000000681e227890 */ /* 0x000fe4000fffe0ff */
[----:B------:R-:W-:Y:S02]  /*4680*/  UIADD3 UR35, UPT, UPT, UR30, 0x70, URZ ;  /* 0x000000701e237890 */ /* 0x000fe4000fffe0ff */
[----:B------:R-:W-:Y:S02]  /*4690*/  USHF.R.U32.HI UR60, URZ, UR5, UR51 ;  /* 0x00000005ff3c7299 */ /* 0x000fe40008011633 */
[----:B------:R-:W-:-:S02]  /*46a0*/  UISETP.NE.AND UP0, UPT, UR11, 0x1, UPT ;  /* 0x000000010b00788c */ /* 0x000fc4000bf05270 */
[----:B------:R-:W-:Y:S02]  /*46b0*/  UIMAD UR72, UR8, UR14, UR72 ;  /* 0x0000000e084872a4 */ /* 0x000fe4000f8e0248 */
[----:B------:R-:W-:Y:S01]  /*46c0*/  UIMAD UR27, UR8, UR10, UR74 ;  /* 0x0000000a081b72a4 */ /* 0x000fe2000f8e024a */
[----:B------:R-:W-:Y:S01]  /*46d0*/  UMOV UR6, UR7 ;  /* 0x0000000700067c82 */ /* 0x000fe20008000000 */
[----:B------:R-:W-:Y:S02]  /*46e0*/  UIADD3 UR14, UPT, UPT, -UR44, URZ, URZ ;  /* 0x000000ff2c0e7290 */ /* 0x000fe4000fffe1ff */
[----:B------:R-:W-:Y:S02]  /*46f0*/  UIADD3 UR10, UPT, UPT, -UR23, URZ, URZ ;  /* 0x000000ff170a7290 */ /* 0x000fe4000fffe1ff */
[----:B------:R-:W-:Y:S02]  /*4700*/  UIMAD UR21, UR8, UR9, UR75 ;  /* 0x00000009081572a4 */ /* 0x000fe4000f8e024b */
[----:B------:R-:W-:-:S02]  /*4710*/  UIADD3 UR9, UPT, UPT, -UR36, URZ, URZ ;  /* 0x000000ff24097290 */ /* 0x000fc4000fffe1ff */
[----:B------:R-:W-:Y:S02]  /*4720*/  UIADD3 UR33, UPT, UPT, UR30, 0x78, URZ ;  /* 0x000000781e217890 */ /* 0x000fe4000fffe0ff */
[----:B------:R-:W-:Y:S02]  /*4730*/  UIMAD UR67, UR8, UR13, UR34 ;  /* 0x0000000d084372a4 */ /* 0x000fe4000f8e0222 */
[----:B------:R-:W-:Y:S02]  /*4740*/  UIMAD UR20, UR8, UR12, UR35 ;  /* 0x0000000c081472a4 */ /* 0x000fe4000f8e0223 */
[----:B------:R-:W-:Y:S02]  /*4750*/  USHF.R.U32.HI UR51, URZ, UR5, UR6 ;  /* 0x00000005ff337299 */ /* 0x000fe40008011606 */
[----:B------:R-:W-:Y:S02]  /*4760*/  USHF.R.U32.HI UR53, URZ, UR5, UR4 ;  /* 0x00000005ff357299 */ /* 0x000fe40008011604 */
[----:B------:R-:W-:-:S02]  /*4770*/  USEL UR35, UR23, UR60, !UP0 ;  /* 0x0000003c17237287 */ /* 0x000fc4000c000000 */
[----:B------:R-:W-:Y:S01]  /*4780*/  USEL UR34, UR31, UR59, !UP0 ;  /* 0x0000003b1f227287 */ /* 0x000fe2000c000000 */
[----:B------:R-:W3:Y:S03]  /*4790*/  LDCU.64 UR6, c[0x0][0x4b0] ;  /* 0x00009600ff0677ac */ /* 0x000ee60008000a00 */
[----:B------:R-:W-:Y:S01]  /*47a0*/  IMAD.U32 R29, RZ, RZ, UR35 ;  /* 0x00000023ff1d7e24 */ /* 0x000fe2000f8e00ff */
[----:B------:R-:W3:Y:S01]  /*47b0*/  LDCU.64 UR4, c[0x0][0x4d0] ;  /* 0x00009a00ff0477ac */ /* 0x000ee20008000a00 */
[----:B-----5:R-:W-:Y:S01]  /*47c0*/  IMAD.U32 R27, RZ, RZ, UR34 ;  /* 0x00000022ff1b7e24 */ /* 0x020fe2000f8e00ff */
[----:B------:R-:W-:Y:S02]  /*47d0*/  UIMAD UR75, UR8, UR14, UR76 ;  /* 0x0000000e084b72a4 */ /* 0x000fe4000f8e024c */
[----:B------:R-:W-:Y:S02]  /*47e0*/  UIMAD UR30, UR8, UR10, UR30 ;  /* 0x0000000a081e72a4 */ /* 0x000fe4000f8e021e */
[----:B------:R-:W-:-:S02]  /*47f0*/  USEL UR12, UR37, UR58, !UP0 ;  /* 0x0000003a250c7287 */ /* 0x000fc4000c000000 */
[----:B------:R-:W-:Y:S02]  /*4800*/  USEL UR13, UR40, UR57, !UP0 ;  /* 0x00000039280d7287 */ /* 0x000fe4000c000000 */
[----:B------:R-:W-:Y:S02]  /*4810*/  USEL UR14, UR41, UR56, !UP0 ;  /* 0x00000038290e7287 */ /* 0x000fe4000c000000 */
[----:B------:R-:W-:Y:S01]  /*4820*/  USEL UR10, UR45, UR52, !UP0 ;  /* 0x000000342d0a7287 */ /* 0x000fe2000c000000 */
[----:B------:R-:W-:Y:S01]  /*4830*/  MOV R25, UR12 ;  /* 0x0000000c00197c02 */ /* 0x000fe20008000f00 */
[----:B------:R-:W-:Y:S01]  /*4840*/  UIMAD UR17, UR8, UR9, UR33 ;  /* 0x00000009081172a4 */ /* 0x000fe2000f8e0221 */
[----:B------:R-:W-:Y:S01]  /*4850*/  IMAD.U32 R23, RZ, RZ, UR13 ;  /* 0x0000000dff177e24 */ /* 0x000fe2000f8e00ff */
[----:B------:R-:W-:Y:S01]  /*4860*/  UIADD3 UR9, UPT, UPT, -UR35, URZ, URZ ;  /* 0x000000ff23097290 */ /* 0x000fe2000fffe1ff */
[----:B------:R-:W-:Y:S01]  /*4870*/  MOV R21, UR14 ;  /* 0x0000000e00157c02 */ /* 0x000fe20008000f00 */
[----:B------:R-:W-:Y:S01]  /*4880*/  UIADD3 UR8, UPT, UPT, -UR34, URZ, URZ ;  /* 0x000000ff22087290 */ /* 0x000fe2000fffe1ff */
[----:B------:R-:W-:Y:S01]  /*4890*/  MOV R17, UR10 ;  /* 0x0000000a00117c02 */ /* 0x000fe20008000f00 */
[----:B------:R-:W-:Y:S01]  /*48a0*/  USEL UR26, UR47, UR51, !UP0 ;  /* 0x000000332f1a7287 */ /* 0x000fe2000c000000 */
[----:B------:R-:W-:Y:S01]  /*48b0*/  R2UR UR33, R45 ;  /* 0x000000002d2172ca */ /* 0x000fe200000e0000 */
[----:B------:R-:W-:-:S02]  /*48c0*/  USEL UR25, UR50, UR25, !UP0 ;  /* 0x0000001932197287 */ /* 0x000fc4000c000000 */
[----:B------:R-:W-:Y:S02]  /*48d0*/  USEL UR16, UR43, UR55, !UP0 ;  /* 0x000000372b107287 */ /* 0x000fe4000c000000 */
[----:B------:R-:W-:Y:S01]  /*48e0*/  USEL UR15, UR48, UR19, !UP0 ;  /* 0x00000013300f7287 */ /* 0x000fe2000c000000 */
[----:B------:R-:W-:Y:S01]  /*48f0*/  R2UR UR19, R39 ;  /* 0x00000000271372ca */ /* 0x000fe200000e0000 */
[----:B------:R-:W-:Y:S01]  /*4900*/  UIMAD UR23, UR11, UR9, UR23 ;  /* 0x000000090b1772a4 */ /* 0x000fe2000f8e0217 */
[----:B------:R-:W-:Y:S01]  /*4910*/  IMAD.U32 R15, RZ, RZ, UR26 ;  /* 0x0000001aff0f7e24 */ /* 0x000fe2000f8e00ff */
[----:B------:R-:W-:Y:S01]  /*4920*/  UIMAD UR31, UR11, UR8, UR31 ;  /* 0x000000080b1f72a4 */ /* 0x000fe2000f8e021f */
[----:B------:R-:W-:Y:S01]  /*4930*/  IMAD.U32 R19, RZ, RZ, UR16 ;  /* 0x00000010ff137e24 */ /* 0x000fe2000f8e00ff */
[----:B------:R-:W-:Y:S01]  /*4940*/  UIADD3 UR12, UPT, UPT, -UR12, URZ, URZ ;  /* 0x000000ff0c0c7290 */ /* 0x000fe2000fffe1ff */
[----:B------:R-:W-:Y:S01]  /*4950*/  MOV R9, UR15 ;  /* 0x0000000f00097c02 */ /* 0x000fe20008000f00 */
[----:B------:R-:W-:Y:S01]  /*4960*/  UIADD3 UR13, UPT, UPT, -UR13, URZ, URZ ;  /* 0x000000ff0d0d7290 */ /* 0x000fe2000fffe1ff */
[----:B------:R-:W-:Y:S01]  /*4970*/  MOV R13, UR25 ;  /* 0x00000019000d7c02 */ /* 0x000fe20008000f00 */
[----:B------:R-:W-:-:S02]  /*4980*/  UIADD3 UR14, UPT, UPT, -UR14, URZ, URZ ;  /* 0x000000ff0e0e7290 */ /* 0x000fc4000fffe1ff */
[----:B------:R-:W-:Y:S02]  /*4990*/  UIADD3 UR10, UPT, UPT, -UR10, URZ, URZ ;  /* 0x000000ff0a0a7290 */ /* 0x000fe4000fffe1ff */
[----:B------:R-:W-:Y:S02]  /*49a0*/  UIADD3 UR9, UPT, UPT, -UR26, URZ, URZ ;  /* 0x000000ff1a097290 */ /* 0x000fe4000fffe1ff */
[----:B------:R-:W-:Y:S02]  /*49b0*/  UIADD3 UR8, UPT, UPT, -UR25, URZ, URZ ;  /* 0x000000ff19087290 */ /* 0x000fe4000fffe1ff */
[----:B------:R-:W-:Y:S02]  /*49c0*/  USEL UR24, UR49, UR24, !UP0 ;  /* 0x0000001831187287 */ /* 0x000fe4000c000000 */
[----:B------:R-:W-:Y:S02]  /*49d0*/  USEL UR18, UR46, UR18, !UP0 ;  /* 0x000000122e127287 */ /* 0x000fe4000c000000 */
[----:B------:R-:W-:-:S02]  /*49e0*/  USEL UR77, UR44, UR77, !UP0 ;  /* 0x0000004d2c4d7287 */ /* 0x000fc4000c000000 */
[----:B------:R-:W-:Y:S01]  /*49f0*/  USEL UR69, UR42, UR69, !UP0 ;  /* 0x000000452a457287 */ /* 0x000fe2000c000000 */
[----:B------:R-:W-:Y:S01]  /*4a00*/  IMAD.U32 R11, RZ, RZ, UR24 ;  /* 0x00000018ff0b7e24 */ /* 0x000fe2000f8e00ff */
[----:B------:R-:W-:Y:S01]  /*4a10*/  USEL UR61, UR38, UR61, !UP0 ;  /* 0x0000003d263d7287 */ /* 0x000fe2000c000000 */
[----:B-1----:R-:W-:Y:S01]  /*4a20*/  IMAD.U32 R7, RZ, RZ, UR18 ;  /* 0x00000012ff077e24 */ /* 0x002fe2000f8e00ff */
[----:B------:R-:W-:Y:S02]  /*4a30*/  USEL UR53, UR36, UR53, !UP0 ;  /* 0x0000003524357287 */ /* 0x000fe4000c000000 */
[----:B------:R-:W-:Y:S02]  /*4a40*/  UIMAD UR37, UR11, UR12, UR37 ;  /* 0x0000000c0b2572a4 */ /* 0x000fe4000f8e0225 */
[----:B------:R-:W-:Y:S02]  /*4a50*/  UIMAD UR40, UR11, UR13, UR40 ;  /* 0x0000000d0b2872a4 */ /* 0x000fe4000f8e0228 */
[----:B------:R-:W-:-:S02]  /*4a60*/  UIMAD UR41, UR11, UR14, UR41 ;  /* 0x0000000e0b2972a4 */ /* 0x000fc4000f8e0229 */
[----:B------:R-:W-:Y:S02]  /*4a70*/  UIMAD UR45, UR11, UR10, UR45 ;  /* 0x0000000a0b2d72a4 */ /* 0x000fe4000f8e022d */
[----:B------:R-:W-:Y:S02]  /*4a80*/  UIMAD UR47, UR11, UR9, UR47 ;  /* 0x000000090b2f72a4 */ /* 0x000fe4000f8e022f */
[----:B------:R-:W-:Y:S02]  /*4a90*/  UIMAD UR50, UR11, UR8, UR50 ;  /* 0x000000080b3272a4 */ /* 0x000fe4000f8e0232 */
[----:B------:R-:W-:Y:S02]  /*4aa0*/  UIADD3 UR16, UPT, UPT, -UR16, URZ, URZ ;  /* 0x000000ff10107290 */ /* 0x000fe4000fffe1ff */
[----:B------:R-:W-:Y:S02]  /*4ab0*/  UIADD3 UR13, UPT, UPT, -UR24, URZ, URZ ;  /* 0x000000ff180d7290 */ /* 0x000fe4000fffe1ff */
[----:B------:R-:W-:-:S02]  /*4ac0*/  UIADD3 UR15, UPT, UPT, -UR15, URZ, URZ ;  /* 0x000000ff0f0f7290 */ /* 0x000fc4000fffe1ff */
[----:B------:R-:W-:Y:S02]  /*4ad0*/  UIADD3 UR14, UPT, UPT, -UR18, URZ, URZ ;  /* 0x000000ff120e7290 */ /* 0x000fe4000fffe1ff */
[----:B------:R-:W-:Y:S02]  /*4ae0*/  UIADD3 UR12, UPT, UPT, -UR77, URZ, URZ ;  /* 0x000000ff4d0c7290 */ /* 0x000fe4000fffe1ff */
[----:B------:R-:W-:Y:S02]  /*4af0*/  UIADD3 UR10, UPT, UPT, -UR69, URZ, URZ ;  /* 0x000000ff450a7290 */ /* 0x000fe4000fffe1ff */
[----:B------:R-:W-:Y:S02]  /*4b00*/  UIADD3 UR9, UPT, UPT, -UR61, URZ, URZ ;  /* 0x000000ff3d097290 */ /* 0x000fe4000fffe1ff */
[----:B------:R-:W-:Y:S02]  /*4b10*/  UIADD3 UR8, UPT, UPT, -UR53, URZ, URZ ;  /* 0x000000ff35087290 */ /* 0x000fe4000fffe1ff */
        /* <DEDUP_REMOVED lines=8> */
[----:B---3--:R-:W-:Y:S02]  /*4ba0*/  UIMAD UR11, UR65, UR6, UR4 ;  /* 0x00000006410b72a4 */ /* 0x008fe4000f8e0204 */
[----:B------:R-:W-:Y:S02]  /*4bb0*/  UIADD3 UR26, UPT, UPT, UR19, 0x20, URZ ;  /* 0x00000020131a7890 */ /* 0x000fe4000fffe0ff */
[----:B------:R-:W-:Y:S02]  /*4bc0*/  UIADD3 UR18, UPT, UPT, UR19, 0x40, URZ ;  /* 0x0000004013127890 */ /* 0x000fe4000fffe0ff */
[----:B------:R-:W-:Y:S01]  /*4bd0*/  UIADD3 UR10, UPT, UPT, UR19, 0x60, URZ ;  /* 0x00000060130a7890 */ /* 0x000fe2000fffe0ff */
[----:B------:R-:W-:Y:S01]  /*4be0*/  MOV R24, UR11 ;  /* 0x0000000b00187c02 */ /* 0x000fe20008000f00 */
        /* <DEDUP_REMOVED lines=9> */
[----:B------:R-:W-:Y:S01]  /*4c80*/  IMAD.U32 R22, RZ, RZ, UR24 ;  /* 0x00000018ff167e24 */ /* 0x000fe2000f8e00ff */
        /* <DEDUP_REMOVED lines=16> */
[----:B------:R-:W-:Y:S02]  /*4d90*/  UIMAD UR11, UR23, UR7, UR5 ;  /* 0x00000007170b72a4 */ /* 0x000fe4000f8e0205 */
[----:B------:R-:W-:Y:S02]  /*4da0*/  UIMAD UR6, UR31, UR7, UR5 ;  /* 0x000000071f0672a4 */ /* 0x000fe4000f8e0205 */
[----:B------:R-:W-:Y:S02]  /*4db0*/  UIMAD UR4, UR37, UR7, UR5 ;  /* 0x00000007250472a4 */ /* 0x000fe4000f8e0205 */
[----:B------:R-:W-:Y:S01]  /*4dc0*/  MOV R49, UR11 ;  /* 0x0000000b00317c02 */ /* 0x000fe20008000f00 */
[----:B------:R-:W-:Y:S01]  /*4dd0*/  UIMAD UR11, UR40, UR7, UR5 ;  /* 0x00000007280b72a4 */ /* 0x000fe2000f8e0205 */
[----:B------:R-:W-:Y:S01]  /*4de0*/  IMAD.U32 R48, RZ, RZ, UR6 ;  /* 0x00000006ff307e24 */ /* 0x000fe2000f8e00ff */
[----:B------:R-:W-:Y:S01]  /*4df0*/  UIMAD UR6, UR41, UR7, UR5 ;  /* 0x00000007290672a4 */ /* 0x000fe2000f8e0205 */
[----:B------:R-:W-:Y:S01]  /*4e00*/  MOV R47, UR4 ;  /* 0x00000004002f7c02 */ /* 0x000fe20008000f00 */
[----:B------:R-:W-:-:S02]  /*4e10*/  UIMAD UR4, UR16, UR7, UR5 ;  /* 0x00000007100472a4 */ /* 0x000fc4000f8e0205 */
[----:B------:R-:W-:Y:S01]  /*4e20*/  IMAD.U32 R38, RZ, RZ, UR11 ;  /* 0x0000000bff267e24 */ /* 0x000fe2000f8e00ff */
[----:B------:R-:W-:Y:S01]  /*4e30*/  UIMAD UR11, UR45, UR7, UR5 ;  /* 0x000000072d0b72a4 */ /* 0x000fe2000f8e0205 */
[----:B------:R-:W-:Y:S01]  /*4e40*/  MOV R37, UR6 ;  /* 0x0000000600257c02 */ /* 0x000fe20008000f00 */
[----:B------:R-:W-:Y:S01]  /*4e50*/  UIMAD UR6, UR47, UR7, UR5 ;  /* 0x000000072f0672a4 */ /* 0x000fe2000f8e0205 */
[----:B------:R-:W-:Y:S01]  /*4e60*/  IMAD.U32 R36, RZ, RZ, UR4 ;  /* 0x00000004ff247e24 */ /* 0x000fe2000f8e00ff */
        /* <DEDUP_REMOVED lines=8> */
[----:B------:R-:W-:Y:S01]  /*4ef0*/  UIADD3 UR54, UPT, UPT, UR33, UR54, URZ ;  /* 0x0000003621367290 */ /* 0x000fe2000fffe0ff */
[----:B------:R-:W-:Y:S01]  /*4f00*/  MOV R31, UR6 ;  /* 0x00000006001f7c02 */ /* 0x000fe20008000f00 */
[----:B------:R-:W-:Y:S01]  /*4f10*/  UIMAD UR76, UR12, UR7, UR5 ;  /* 0x000000070c4c72a4 */ /* 0x000fe2000f8e0205 */
[----:B------:R-:W-:Y:S01]  /*4f20*/  IMAD.U32 R30, RZ, RZ, UR4 ;  /* 0x00000004ff1e7e24 */ /* 0x000fe2000f8e00ff */
[----:B------:R-:W-:Y:S02]  /*4f30*/  UIMAD UR68, UR68, UR7, UR5 ;  /* 0x00000007444472a4 */ /* 0x000fe4000f8e0205 */
[----:B------:R-:W-:Y:S02]  /*4f40*/  UIMAD UR60, UR9, UR7, UR5 ;  /* 0x00000007093c72a4 */ /* 0x000fe4000f8e0205 */
[----:B------:R-:W-:Y:S01]  /*4f50*/  UIMAD UR52, UR8, UR7, UR5 ;  /* 0x00000007083472a4 */ /* 0x000fe2000f8e0205 */
[----:B------:R-:W-:-:S11]  /*4f60*/  UMOV UR14, UR33 ;  /* 0x00000021000e7c82 */ /* 0x000fd60008000000 */
.L_x_28:
        /* <DEDUP_REMOVED lines=11> */
.L_x_24:
[----:B------:R-:W-:Y:S01]  /*5020*/  R2UR UR4, R50 ;  /* 0x00000000320472ca */ /* 0x000fe200000e0000 */
[----:B------:R-:W-:Y:S11]  /*5030*/  BSSY.RECONVERGENT B0, `(.L_x_26) ;  /* 0x0000005000007945 */ /* 0x000ff60003800200 */
[----:B------:R-:W-:Y:S01]  /*5040*/  @!UPT UIADD3 URZ, UPT, UPT, URZ, URZ, URZ ;  /* 0x000000fffffff290 */ /* 0x000fe2000fffe0ff */
[----:B------:R2:W-:Y:S01]  /*5050*/  @!P4 SYNCS.ARRIVE.TRANS64 RZ, [UR4], R54 ;  /* 0x00000036ffffc9a7 */ /* 0x0005e20008000004 */
[----:B------:R-:W-:Y:S05]  /*5060*/  @P3 BRA `(.L_x_27) ;  /* 0x0000000000043947 */ /* 0x000fea0003800000 */
[----:B------:R-:W-:Y:S05]  /*5070*/  BPT.TRAP 0x1 ;  /* 0x000000040000795c */ /* 0x000fea0000300000 */
.L_x_27:
[----:B------:R-:W-:Y:S05]  /*5080*/  BSYNC.RECONVERGENT B0 ;  /* 0x0000000000007941 */ /* 0x000fea0003800200 */
.L_x_26:
[----:B------:R-:W3:Y:S01]  /*5090*/  LDCU.64 UR6, c[0x0][0x4b8] ;  /* 0x00009700ff0677ac */ /* 0x000ee20008000a00 */
[----:B------:R-:W-:Y:S01]  /*50a0*/  R2UR UR23, R0 ;  /* 0x00000000001772ca */ /* 0x000fe200000e0000 */
[----:B------:R-:W-:Y:S01]  /*50b0*/  VIADD R57, R3, 0x1 ;  /* 0x0000000103397836 */ /* 0x000fe20000000000 */
[----:B------:R-:W-:Y:S01]  /*50c0*/  R2UR UR15, R61 ;  /* 0x000000003d0f72ca */ /* 0x000fe200000e0000 */
[----:B------:R-:W3:Y:S01]  /*50d0*/  LDCU.64 UR4, c[0x0][0x4d8] ;  /* 0x00009b00ff0477ac */ /* 0x000ee20008000a00 */
[----:B-1----:R-:W-:Y:S02]  /*50e0*/  MOV.SPILL R55, UR53 ;  /* 0x0000003500377c02 */ /* 0x002fe40009000f00 */
[----:B------:R-:W-:Y:S02]  /*50f0*/  ISETP.NE.AND P0, PT, R57, 0x3, PT ;  /* 0x000000033900780c */ /* 0x000fe40003f05270 */
[----:B------:R-:W-:Y:S02]  /*5100*/  ELECT P1, URZ, PT ;  /* 0x0000000000ff782f */ /* 0x000fe40003820000 */
[----:B--2---:R-:W-:Y:S01]  /*5110*/  MOV.SPILL R54, UR52 ;  /* 0x0000003400367c02 */ /* 0x004fe20009000f00 */
[----:B------:R-:W-:Y:S01]  /*5120*/  USHF.L.U32 UR50, UR22, 0x6, URZ ;  /* 0x0000000616327899 */ /* 0x000fe200080006ff */
[----:B------:R-:W-:Y:S02]  /*5130*/  MOV.SPILL R51, UR51 ;  /* 0x0000003300337c02 */ /* 0x000fe40009000f00 */
[----:B------:R-:W-:Y:S01]  /*5140*/  R2UR UR49, R50 ;  /* 0x00000000323172ca */ /* 0x000fe200000e0000 */
[----:B------:R-:W-:Y:S01]  /*5150*/  UMOV UR20, UR23 ;  /* 0x0000001700147c82 */ /* 0x000fe20008000000 */
[----:B------:R-:W-:Y:S01]  /*5160*/  R2UR UR51, R28 ;  /* 0x000000001c3372ca */ /* 0x000fe200000e0000 */
[----:B------:R-:W-:Y:S01]  /*5170*/  UMOV UR21, UR15 ;  /* 0x0000000f00157c82 */ /* 0x000fe20008000000 */
[----:B------:R-:W-:Y:S01]  /*5180*/  R2UR UR52, R49 ;  /* 0x00000000313472ca */ /* 0x000fe200000e0000 */
[----:B------:R-:W-:Y:S01]  /*5190*/  UMOV UR11, UR50 ;  /* 0x00000032000b7c82 */ /* 0x000fe20008000000 */
[----:B------:R-:W-:Y:S01]  /*51a0*/  R2UR UR53, R29 ;  /* 0x000000001d3572ca */ /* 0x000fe200000e0000 */
[----:B------:R-:W-:Y:S01]  /*51b0*/  UIADD3 UR34, UPT, UPT, UR11, 0x20, URZ ;  /* 0x000000200b227890 */ /* 0x000fe2000fffe0ff */
[--C-:B------:R-:W-:Y:S01]  /*51c0*/  @P1 IMAD R58, R3, 0x8000, R2.reuse ;  /* 0x00008000033a1824 */ /* 0x100fe200078e0202 */
[----:B---3--:R-:W-:Y:S01]  /*51d0*/  UIMAD UR4, UR23, UR6, UR4 ;  /* 0x00000006170472a4 */ /* 0x008fe2000f8e0204 */
[----:B------:R-:W-:Y:S01]  /*51e0*/  SEL R3, RZ, 0x1, P0 ;  /* 0x00000001ff037807 */ /* 0x000fe20000000000 */
[----:B------:R-:W-:Y:S01]  /*51f0*/  UIMAD UR5, UR15, UR7, UR5 ;  /* 0x000000070f0572a4 */ /* 0x000fe2000f8e0205 */
[----:B------:R-:W-:Y:S01]  /*5200*/  @P1 VIADD R0, R58, 0x8400 ;  /* 0x000084003a001836 */ /* 0x000fe20000000000 */
[----:B------:R-:W-:Y:S01]  /*5210*/  UIADD3 UR6, UP0, UPT, UR62, 0x80, URZ ;  /* 0x000000803e067890 */ /* 0x000fe2000ff1e0ff */
[----:B------:R-:W-:Y:S01]  /*5220*/  LOP3.LUT R5, R5, R3, RZ, 0x3c, !PT ;  /* 0x0000000305057212 */ /* 0x000fe200078e3cff */
[----:B------:R-:W-:Y:S01]  /*5230*/  UPRMT UR4, UR4, 0x40, UR5 ;  /* 0x0000004004047896 */ /* 0x000fe20008000005 */
[----:B------:R-:W-:Y:S01]  /*5240*/  SEL R3, R57, RZ, P0 ;  /* 0x000000ff39037207 */ /* 0x000fe20000000000 */
[----:B------:R-:W-:Y:S01]  /*5250*/  UIADD3.X UR7, UPT, UPT, URZ, UR63, URZ, UP0, !UPT ;  /* 0x0000003fff077290 */ /* 0x000fe200087fe4ff */
[----:B------:R-:W-:Y:S01]  /*5260*/  @P1 R2UR UR48, R0 ;  /* 0x00000000003012ca */ /* 0x000fe200000e0000 */
[----:B------:R-:W-:Y:S01]  /*5270*/  @P1 VIADD R0, R58, 0x8800 ;  /* 0x000088003a001836 */ /* 0x000fe20000000000 */
[----:B------:R-:W-:Y:S01]  /*5280*/  UPRMT UR4, UR4, 0x5410, URZ ;  /* 0x0000541004047896 */ /* 0x000fe200080000ff */
[----:B------:R-:W-:Y:S01]  /*5290*/  IMAD R59, R3, 0x8, R2 ;  /* 0x00000008033b7824 */ /* 0x000fe200078e0202 */
[----:B------:R-:W-:Y:S01]  /*52a0*/  SHF.L.U32 R57, R5, 0x1f, RZ ;  /* 0x0000001f05397819 */ /* 0x000fe200000006ff */
[----:B------:R-:W-:Y:S01]  /*52b0*/  UMOV UR9, UR49 ;  /* 0x0000003100097c82 */ /* 0x000fe20008000000 */
[----:B------:R-:W-:Y:S01]  /*52c0*/  @P1 R2UR UR32, R0 ;  /* 0x00000000002012ca */ /* 0x000fe200000e0000 */
[----:B------:R-:W-:Y:S01]  /*52d0*/  UMOV UR12, UR51 ;  /* 0x00000033000c7c82 */ /* 0x000fe20008000000 */
[----:B------:R3:W4:Y:S01]  /*52e0*/  SYNCS.PHASECHK.TRANS64.TRYWAIT P0, [R59+URZ+0x18], R57 ;  /* 0x000018393b0075a7 */ /* 0x00072200080011ff */
[----:B------:R-:W-:Y:S01]  /*52f0*/  UMOV UR33, UR9 ;  /* 0x0000000900217c82 */ /* 0x000fe20008000000 */
[----:B------:R-:W-:Y:S01]  /*5300*/  UMOV UR35, UR12 ;  /* 0x0000000c00237c82 */ /* 0x000fe20008000000 */
[----:B------:R-:W-:Y:S01]  /*5310*/  R2UR UR27, R26 ;  /* 0x000000001a1b72ca */ /* 0x000fe200000e0000 */
[----:B------:R-:W-:Y:S01]  /*5320*/  UMOV UR25, UR9 ;  /* 0x0000000900197c82 */ /* 0x000fe20008000000 */
[----:B------:R1:W-:Y:S01]  /*5330*/  UTMALDG.4D.IM2COL [UR48], [UR6], UR4 ;  /* 0x00000030060073b4 */ /* 0x0003e20008058004 */
[----:B------:R-:W-:Y:S01]  /*5340*/  UMOV UR8, UR52 ;  /* 0x0000003400087c82 */ /* 0x000fe20008000000 */
[----:B------:R-:W-:Y:S01]  /*5350*/  UMOV UR5, UR53 ;  /* 0x0000003500057c82 */ /* 0x000fe20008000000 */
[----:B------:R-:W-:Y:S01]  /*5360*/  UMOV UR36, UR8 ;  /* 0x0000000800247c82 */ /* 0x000fe20008000000 */
[----:B------:R-:W-:Y:S01]  /*5370*/  UMOV UR37, UR5 ;  /* 0x0000000500257c82 */ /* 0x000fe20008000000 */
[----:B------:R-:W-:Y:S01]  /*5380*/  R2UR UR28, R48 ;  /* 0x00000000301c72ca */ /* 0x000fe200000e0000 */
[----:B------:R-:W-:Y:S01]  /*5390*/  UMOV UR41, UR9 ;  /* 0x0000000900297c82 */ /* 0x000fe20008000000 */
[----:B------:R-:W-:Y:S01]  /*53a0*/  R2UR UR29, R27 ;  /* 0x000000001b1d72ca */ /* 0x000fe200000e0000 */
[----:B------:R2:W-:Y:S01]  /*53b0*/  UTMALDG.4D.IM2COL [UR32], [UR6], UR4 ;  /* 0x00000020060073b4 */ /* 0x0005e20008058004 */
[----:B------:R-:W-:Y:S01]  /*53c0*/  @P1 VIADD R0, R58, 0x8c00 ;  /* 0x00008c003a001836 */ /* 0x000fe20000000000 */
[----:B------:R-:W-:Y:S01]  /*53d0*/  MOV.SPILL R50, UR26 ;  /* 0x0000001a00327c02 */ /* 0x000fe20009000f00 */
[----:B------:R-:W-:Y:S01]  /*53e0*/  UMOV UR26, UR11 ;  /* 0x0000000b001a7c82 */ /* 0x000fe20008000000 */
[----:B------:R-:W-:Y:S01]  /*53f0*/  UMOV UR12, UR27 ;  /* 0x0000001b000c7c82 */ /* 0x000fe20008000000 */
[----:B------:R-:W-:Y:S01]  /*5400*/  R2UR UR43, R24 ;  /* 0x00000000182b72ca */ /* 0x000fe200000e0000 */
[----:B------:R-:W-:Y:S01]  /*5410*/  UMOV UR42, UR11 ;  /* 0x0000000b002a7c82 */ /* 0x000fe20008000000 */
[----:B------:R-:W-:Y:S01]  /*5420*/  @P1 R2UR UR24, R0 ;  /* 0x00000000001812ca */ /* 0x000fe200000e0000 */
[----:B------:R-:W-:Y:S01]  /*5430*/  @P1 VIADD R0, R58, 0x9000 ;  /* 0x000090003a001836 */ /* 0x000fe20000000000 */
[----:B------:R-:W-:Y:S01]  /*5440*/  R2UR UR44, R47 ;  /* 0x000000002f2c72ca */ /* 0x000fe200000e0000 */
[----:B------:R-:W-:Y:S01]  /*5450*/  UMOV UR73, UR9 ;  /* 0x0000000900497c82 */ /* 0x000fe20008000000 */
[----:B------:R-:W-:Y:S01]  /*5460*/  R2UR UR45, R25 ;  /* 0x00000000192d72ca */ /* 0x000fe200000e0000 */
[----:B------:R-:W-:Y:S01]  /*5470*/  UMOV UR74, UR11 ;  /* 0x0000000b004a7c82 */ /* 0x000fe20008000000 */
[----:B------:R-:W-:Y:S01]  /*5480*/  UMOV UR65, UR9 ;  /* 0x0000000900417c82 */ /* 0x000fe20008000000 */
[----:B------:R-:W-:Y:S01]  /*5490*/  UMOV UR66, UR11 ;  /* 0x0000000b00427c82 */ /* 0x000fe20008000000 */
[----:B------:R-:W-:Y:S01]  /*54a0*/  UMOV UR57, UR9 ;  /* 0x0000000900397c82 */ /* 0x000fe20008000000 */
[----:B------:R-:W-:Y:S01]  /*54b0*/  UMOV UR58, UR11 ;  /* 0x0000000b003a7c82 */ /* 0x000fe20008000000 */
[----:B------:R-:W-:Y:S01]  /*54c0*/  UMOV UR17, UR9 ;  /* 0x0000000900117c82 */ /* 0x000fe20008000000 */
[----:B------:R-:W-:Y:S01]  /*54d0*/  UMOV UR19, UR11 ;  /* 0x0000000b00137c82 */ /* 0x000fe20008000000 */
[----:B------:R-:W-:Y:S01]  /*54e0*/  UMOV UR13, UR15 ;  /* 0x0000000f000d7c82 */ /* 0x000fe20008000000 */
[----:B------:R5:W-:Y:S01]  /*54f0*/  UTMALDG.4D.IM2COL [UR24], [UR6], UR4 ;  /* 0x00000018060073b4 */ /* 0x000be20008058004 */
[----:B------:R-:W-:Y:S01]  /*5500*/  UMOV UR8, UR28 ;  /* 0x0000001c00087c82 */ /* 0x000fe20008000000 */
[----:B------:R-:W-:Y:S01]  /*5510*/  UMOV UR5, UR29 ;  /* 0x0000001d00057c82 */ /* 0x000fe20008000000 */
[----:B------:R-:W-:Y:S04]  /*5520*/  MOV.SPILL R56, UR54 ;  /* 0x0000003600387c02 */ /* 0x000fe80009000f00 */
[----:B------:R-:W-:Y:S02]  /*5530*/  R2UR.FILL UR54, R56 ;  /* 0x00000000383672ca */ /* 0x000fe400004e0000 */
[----:B-1----:R-:W-:Y:S01]  /*5540*/  R2UR UR51, R22 ;  /* 0x00000000163372ca */ /* 0x002fe200000e0000 */
[----:B------:R-:W-:Y:S01]  /*5550*/  UMOV UR49, UR9 ;  /* 0x0000000900317c82 */ /* 0x000fe20008000000 */
[----:B------:R-:W-:Y:S01]  /*5560*/  R2UR UR52, R38 ;  /* 0x00000000263472ca */ /* 0x000fe200000e0000 */
[----:B------:R-:W-:Y:S01]  /*5570*/  UMOV UR50, UR11 ;  /* 0x0000000b00327c82 */ /* 0x000fe20008000000 */
[----:B------:R-:W-:Y:S02]  /*5580*/  R2UR UR53, R23 ;  /* 0x00000000173572ca */ /* 0x000fe400000e0000 */
[----:B--2---:R-:W-:Y:S01]  /*5590*/  @P1 R2UR UR32, R0 ;  /* 0x00000000002012ca */ /* 0x004fe200000e0000 */
[----:B------:R-:W-:Y:S01]  /*55a0*/  UMOV UR35, UR12 ;  /* 0x0000000c00237c82 */ /* 0x000fe20008000000 */
[----:B------:R-:W-:Y:S01]  /*55b0*/  UMOV UR36, UR8 ;  /* 0x0000000800247c82 */ /* 0x000fe20008000000 */
[----:B------:R-:W-:Y:S01]  /*55c0*/  UMOV UR37, UR5 ;  /* 0x0000000500257c82 */ /* 0x000fe20008000000 */
[----:B------:R-:W-:Y:S01]  /*55d0*/  @P1 VIADD R0, R58, 0x9400 ;  /* 0x000094003a001836 */ /* 0x000fe20000000000 */
[----:B------:R-:W-:Y:S01]  /*55e0*/  UMOV UR12, UR43 ;  /* 0x0000002b000c7c82 */ /* 0x000fe20008000000 */
[----:B------:R-:W-:Y:S01]  /*55f0*/  UMOV UR8, UR44 ;  /* 0x0000002c00087c82 */ /* 0x000fe20008000000 */
[----:B------:R-:W-:Y:S02]  /*5600*/  UMOV UR5, UR45 ;  /* 0x0000002d00057c82 */ /* 0x000fe40008000000 */
[----:B------:R-:W-:Y:S01]  /*5610*/  @P1 R2UR UR40, R0 ;  /* 0x00000000002812ca */ /* 0x000fe200000e0000 */
[----:B------:R-:W-:Y:S03]  /*5620*/  @P1 VIADD R0, R58, 0x9800 ;  /* 0x000098003a001836 */ /* 0x000fe60000000000 */
[----:B------:R1:W-:Y:S01]  /*5630*/  UTMALDG.4D.IM2COL [UR32], [UR6], UR4 ;  /* 0x00000020060073b4 */ /* 0x0003e20008058004 */
[----:B-----5:R-:W-:Y:S08]  /*5640*/  R2UR UR27, R20 ;  /* 0x00000000141b72ca */ /* 0x020ff000000e0000 */
[----:B------:R2:W-:Y:S01]  /*5650*/  UTMALDG.4D.IM2COL [UR40], [UR6], UR4 ;  /* 0x00000028060073b4 */ /* 0x0005e20008058004 */
[----:B------:R-:W-:Y:S02]  /*5660*/  R2UR UR28, R37 ;  /* 0x00000000251c72ca */ /* 0x000fe400000e0000 */
[----:B------:R-:W-:Y:S02]  /*5670*/  R2UR UR29, R21 ;  /* 0x00000000151d72ca */ /* 0x000fe400000e0000 */
[----:B-1----:R-:W-:Y:S01]  /*5680*/  @P1 R2UR UR32, R0 ;  /* 0x00000000002012ca */ /* 0x002fe200000e0000 */
        /* <DEDUP_REMOVED lines=8> */
[----:B------:R-:W-:Y:S01]  /*5710*/  @P1 VIADD R0, R58, 0xa000 ;  /* 0x0000a0003a001836 */ /* 0x000fe20000000000 */
[----:B--2---:R-:W-:Y:S02]  /*5720*/  R2UR UR43, R18 ;  /* 0x00000000122b72ca */ /* 0x004fe400000e0000 */
[----:B------:R1:W-:Y:S01]  /*5730*/  UTMALDG.4D.IM2COL [UR32], [UR6], UR4 ;  /* 0x00000020060073b4 */ /* 0x0003e20008058004 */
[----:B------:R-:W-:Y:S02]  /*5740*/  R2UR UR44, R36 ;  /* 0x00000000242c72ca */ /* 0x000fe400000e0000 */
[----:B------:R-:W-:Y:S06]  /*5750*/  R2UR UR45, R19 ;  /* 0x00000000132d72ca */ /* 0x000fec00000e0000 */
[----:B------:R2:W-:Y:S01]  /*5760*/  UTMALDG.4D.IM2COL [UR48], [UR6], UR4 ;  /* 0x00000030060073b4 */ /* 0x0005e20008058004 */
        /* <DEDUP_REMOVED lines=100> */
[----:B--2---:R-:W-:Y:S02]  /*5db0*/  R2UR.FILL UR53, R55 ;  /* 0x00000000373572ca */ /* 0x004fe400004e0000 */
[----:B------:R1:W-:Y:S01]  /*5dc0*/  UTMALDG.4D.IM2COL [UR32], [UR6], UR4 ;  /* 0x00000020060073b4 */ /* 0x0003e20008058004 */
[----:B------:R-:W-:Y:S02]  /*5dd0*/  R2UR.FILL UR52, R54 ;  /* 0x00000000363472ca */ /* 0x000fe400004e0000 */
[----:B------:R-:W-:Y:S06]  /*5de0*/  R2UR.FILL UR51, R51 ;  /* 0x00000000333372ca */ /* 0x000fec00004e0000 */
        /* <DEDUP_REMOVED lines=10> */
[----:B--2---:R-:W-:Y:S01]  /*5e90*/  UMOV UR28, UR23 ;  /* 0x00000017001c7c82 */ /* 0x004fe20008000000 */
[----:B------:R-:W-:Y:S01]  /*5ea0*/  R2UR.FILL UR26, R50 ;  /* 0x00000000321a72ca */ /* 0x000fe200004e0000 */
[----:B------:R-:W-:Y:S01]  /*5eb0*/  UMOV UR29, UR15 ;  /* 0x0000000f001d7c82 */ /* 0x000fe20008000000 */
[----:B------:R1:W-:Y:S01]  /*5ec0*/  UTMALDG.4D.IM2COL [UR32], [UR6], UR4 ;  /* 0x00000020060073b4 */ /* 0x0003e20008058004 */
[----:B------:R-:W-:Y:S01]  /*5ed0*/  @P1 VIADD R0, R58, 0xe000 ;  /* 0x0000e0003a001836 */ /* 0x000fe20000000000 */
[----:B------:R-:W-:Y:S07]  /*5ee0*/  UMOV UR27, UR11 ;  /* 0x0000000b001b7c82 */ /* 0x000fee0008000000 */
[----:B------:R2:W-:Y:S01]  /*5ef0*/  UTMALDG.4D.IM2COL [UR40], [UR6], UR4 ;  /* 0x00000028060073b4 */ /* 0x0005e20008058004 */
[----:B-1----:R-:W-:Y:S01]  /*5f00*/  @P1 R2UR UR32, R0 ;  /* 0x00000000002012ca */ /* 0x002fe200000e0000 */
[----:B------:R-:W-:Y:S01]  /*5f10*/  UMOV UR35, UR12 ;  /* 0x0000000c00237c82 */ /* 0x000fe20008000000 */
[----:B------:R-:W-:Y:S01]  /*5f20*/  UMOV UR36, UR8 ;  /* 0x0000000800247c82 */ /* 0x000fe20008000000 */
[----:B------:R-:W-:Y:S01]  /*5f30*/  UMOV UR37, UR5 ;  /* 0x0000000500257c82 */ /* 0x000fe20008000000 */
[----:B------:R-:W-:Y:S01]  /*5f40*/  UMOV UR12, UR23 ;  /* 0x00000017000c7c82 */ /* 0x000fe20008000000 */
[----:B------:R-:W-:Y:S01]  /*5f50*/  @P1 VIADD R0, R58, 0xe400 ;  /* 0x0000e4003a001836 */ /* 0x000fe20000000000 */
[----:B--2---:R-:W-:Y:S04]  /*5f60*/  UMOV UR42, UR34 ;  /* 0x00000022002a7c82 */ /* 0x004fe80008000000 */
[----:B------:R-:W-:Y:S01]  /*5f70*/  @P1 R2UR UR72, R0 ;  /* 0x00000000004812ca */ /* 0x000fe200000e0000 */
[----:B------:R-:W-:Y:S01]  /*5f80*/  UMOV UR43, UR51 ;  /* 0x00000033002b7c82 */ /* 0x000fe20008000000 */
[----:B------:R-:W-:Y:S01]  /*5f90*/  UMOV UR44, UR52 ;  /* 0x00000034002c7c82 */ /* 0x000fe20008000000 */
[----:B------:R1:W-:Y:S01]  /*5fa0*/  UTMALDG.4D.IM2COL [UR32], [UR6], UR4 ;  /* 0x00000020060073b4 */ /* 0x0003e20008058004 */
[----:B------:R-:W-:Y:S01]  /*5fb0*/  @P1 VIADD R0, R58, 0xe800 ;  /* 0x0000e8003a001836 */ /* 0x000fe20000000000 */
[----:B------:R-:W-:Y:S08]  /*5fc0*/  UMOV UR45, UR53 ;  /* 0x00000035002d7c82 */ /* 0x000ff00008000000 */
[----:B------:R-:W-:Y:S01]  /*5fd0*/  UTMALDG.4D.IM2COL [UR72], [UR6], UR4 ;  /* 0x00000048060073b4 */ /* 0x000fe20008058004 */
[----:B-1----:R-:W-:Y:S01]  /*5fe0*/  @P1 R2UR UR32, R0 ;  /* 0x00000000002012ca */ /* 0x002fe200000e0000 */
[----:B------:R-:W-:Y:S01]  /*5ff0*/  UMOV UR35, UR75 ;  /* 0x0000004b00237c82 */ /* 0x000fe20008000000 */
[----:B------:R-:W-:Y:S01]  /*6000*/  UMOV UR36, UR76 ;  /* 0x0000004c00247c82 */ /* 0x000fe20008000000 */
[----:B------:R-:W-:Y:S01]  /*6010*/  UMOV UR37, UR77 ;  /* 0x0000004d00257c82 */ /* 0x000fe20008000000 */
[----:B------:R-:W-:Y:S05]  /*6020*/  @P1 VIADD R0, R58, 0xec00 ;  /* 0x0000ec003a001836 */ /* 0x000fea0000000000 */
[----:B------:R-:W-:Y:S01]  /*6030*/  @P1 R2UR UR64, R0 ;  /* 0x00000000004012ca */ /* 0x000fe200000e0000 */
[----:B------:R-:W-:Y:S03]  /*6040*/  @P1 VIADD R0, R58, 0xf000 ;  /* 0x0000f0003a001836 */ /* 0x000fe60000000000 */
[----:B------:R1:W-:Y:S09]  /*6050*/  UTMALDG.4D.IM2COL [UR32], [UR6], UR4 ;  /* 0x00000020060073b4 */ /* 0x0003f20008058004 */
        /* <DEDUP_REMOVED lines=11> */
[----:B------:R-:W-:Y:S01]  /*6110*/  @P1 VIADD R0, R58, 0xfc00 ;  /* 0x0000fc003a001836 */ /* 0x000fe20000000000 */
[----:B------:R-:W-:Y:S01]  /*6120*/  UMOV UR35, UR59 ;  /* 0x0000003b00237c82 */ /* 0x000fe20008000000 */
[----:B------:R-:W-:Y:S01]  /*6130*/  UMOV UR36, UR60 ;  /* 0x0000003c00247c82 */ /* 0x000fe20008000000 */
[----:B------:R-:W-:Y:S02]  /*6140*/  UMOV UR37, UR61 ;  /* 0x0000003d00257c82 */ /* 0x000fe40008000000 */
[----:B------:R-:W-:Y:S01]  /*6150*/  @P1 R2UR UR48, R0 ;  /* 0x00000000003012ca */ /* 0x000fe200000e0000 */
[----:B------:R-:W-:Y:S05]  /*6160*/  @P1 VIADD R0, R58, 0x10000 ;  /* 0x000100003a001836 */ /* 0x000fea0000000000 */
[----:B------:R-:W-:Y:S01]  /*6170*/  @P1 R2UR UR40, R0 ;  /* 0x00000000002812ca */ /* 0x000fe200000e0000 */
[----:B------:R1:W-:Y:S01]  /*6180*/  UTMALDG.4D.IM2COL [UR32], [UR6], UR4 ;  /* 0x00000020060073b4 */ /* 0x0003e20008058004 */
[----:B------:R-:W-:Y:S05]  /*6190*/  @P1 VIADD R0, R58, 0x20400 ;  /* 0x000204003a001836 */ /* 0x000fea0000000000 */
[----:B------:R-:W-:Y:S06]  /*61a0*/  UTMALDG.4D.IM2COL [UR48], [UR6], UR4 ;  /* 0x00000030060073b4 */ /* 0x000fec0008058004 */
[----:B------:R2:W-:Y:S01]  /*61b0*/  UTMALDG.4D.IM2COL [UR40], [UR6], UR4 ;  /* 0x00000028060073b4 */ /* 0x0005e20008058004 */
[----:B-1----:R-:W-:Y:S01]  /*61c0*/  @P1 R2UR UR32, R0 ;  /* 0x00000000002012ca */ /* 0x002fe200000e0000 */
[----:B------:R-:W-:Y:S01]  /*61d0*/  UMOV UR36, UR23 ;  /* 0x0000001700247c82 */ /* 0x000fe20008000000 */
[----:B------:R-:W-:Y:S01]  /*61e0*/  R2UR UR34, R39 ;  /* 0x00000000272272ca */ /* 0x000fe200000e0000 */
[----:B------:R-:W-:Y:S01]  /*61f0*/  UMOV UR37, UR15 ;  /* 0x0000000f00257c82 */ /* 0x000fe20008000000 */
[----:B------:R-:W-:Y:S01]  /*6200*/  UMOV UR35, UR11 ;  /* 0x0000000b00237c82 */ /* 0x000fe20008000000 */
[----:B------:R-:W-:Y:S05]  /*6210*/  @P1 VIADD R0, R58, 0x22400 ;  /* 0x000224003a001836 */ /* 0x000fea0000000000 */
[----:B------:R-:W-:Y:S01]  /*6220*/  @P1 R2UR UR24, R0 ;  /* 0x00000000001812ca */ /* 0x000fe200000e0000 */
[C---:B------:R-:W-:Y:S02]  /*6230*/  @P1 VIADD R0, R58.reuse, 0x24400 ;  /* 0x000244003a001836 */ /* 0x040fe40000000000 */
[----:B------:R-:W-:Y:S01]  /*6240*/  @P1 VIADD R58, R58, 0x26400 ;  /* 0x000264003a3a1836 */ /* 0x000fe20000000000 */
[----:B--2---:R-:W-:Y:S02]  /*6250*/  UIADD3 UR4, UP0, UPT, UR62, 0x180, URZ ;  /* 0x000001803e047890 */ /* 0x004fe4000ff1e0ff */
[----:B------:R-:W-:Y:S01]  /*6260*/  @P1 R2UR UR16, R0 ;  /* 0x00000000001012ca */ /* 0x000fe200000e0000 */
[----:B------:R-:W-:Y:S01]  /*6270*/  UMOV UR6, 0x0 ;  /* 0x0000000000067882 */ /* 0x000fe20000000000 */
[----:B------:R-:W-:Y:S01]  /*6280*/  UMOV UR7, 0x10000000 ;  /* 0x1000000000077882 */ /* 0x000fe20000000000 */
[----:B------:R-:W-:Y:S01]  /*6290*/  UIADD3.X UR5, UPT, UPT, URZ, UR63, URZ, UP0, !UPT ;  /* 0x0000003fff057290 */ /* 0x000fe200087fe4ff */
[----:B------:R-:W-:Y:S08]  /*62a0*/  @P1 R2UR UR8, R58 ;  /* 0x000000003a0812ca */ /* 0x000ff000000e0000 */
[----:B------:R-:W-:Y:S01]  /*62b0*/  UTMALDG.4D [UR32], [UR4], desc[UR6] ;  /* 0x00000620040075b4 */ /* 0x000fe20008019000 */
[----:B------:R-:W-:Y:S01]  /*62c0*/  UTMALDG.4D [UR24], [UR4], desc[UR6] ;  /* 0x00000618040075b4 */ /* 0x000fe20008019000 */
[----:B------:R-:W-:Y:S03]  /*62d0*/  UTMALDG.4D [UR16], [UR4], desc[UR6] ;  /* 0x00000610040075b4 */ /* 0x000fe60008019000 */
[----:B------:R1:W-:Y:S02]  /*62e0*/  UTMALDG.4D [UR8], [UR4], desc[UR6] ;  /* 0x00000608040075b4 */ /* 0x0003e40008019000 */
[----:B-1----:R-:W1:Y:S01]  /*62f0*/  LDCU UR4, c[0x0][0x38c] ;  /* 0x00007180ff0477ac */ /* 0x002e620008000800 */
[----:B------:R-:W2:Y:S01]  /*6300*/  LDCU UR6, c[0x0][0x390] ;  /* 0x00007200ff0677ac */ /* 0x000ea20008000800 */
[----:B------:R-:W-:Y:S02]  /*6310*/  UIADD3 UR5, UPT, UPT, UR23, 0x1, URZ ;  /* 0x0000000117057890 */ /* 0x000fe4000fffe0ff */
[----:B------:R-:W-:Y:S02]  /*6320*/  UIADD3 UR7, UPT, UPT, UR14, -0x1, URZ ;  /* 0xffffffff0e077890 */ /* 0x000fe4000fffe0ff */
        /* <DEDUP_REMOVED lines=10> */
[----:B------:R-:W-:Y:S03]  /*63d0*/  UISETP.GT.U32.AND UP0, UPT, UR14, 0x1, UPT ;  /* 0x000000010e00788c */ /* 0x000fe6000bf04070 */
[----:B------:R-:W-:Y:S02]  /*63e0*/  UMOV UR14, UR7 ;  /* 0x00000007000e7c82 */ /* 0x000fe40008000000 */
[----:B------:R-:W-:Y:S04]  /*63f0*/  UMOV UR22, UR6 ;  /* 0x0000000600167c82 */ /* 0x000fe80008000000 */
[----:B---34-:R-:W-:Y:S05]  /*6400*/  BRA.U UP0, `(.L_x_28) ;  /* 0xffffffe900d87547 */ /* 0x018fea000b83ffff */
.L_x_23:
[----:B------:R-:W-:Y:S01]  /*6410*/  SHF.L.U32 R0, R4, 0x1f, RZ ;  /* 0x0000001f04007819 */ /* 0x000fe200000006ff */
[----:B------:R-:W-:-:S03]  /*6420*/  NOP ;  /* 0x0000000000007918 */ /* 0x000fc60000000000 */
[----:B--2---:R-:W2:Y:S02]  /*6430*/  SYNCS.PHASECHK.TRANS64.TRYWAIT P0, [R2+URZ+0x80], R0 ;  /* 0x00008000020075a7 */ /* 0x004ea400080011ff */
[----:B--2---:R-:W-:Y:S05]  /*6440*/  @!P0 BRA `(.L_x_29) ;  /* 0x0000009800008947 */ /* 0x004fea0003800000 */
.L_x_160:
[----:B------:R-:W3:Y:S01]  /*6450*/  LDS.128 R8, [R2+0xc0] ;  /* 0x0000c00002087984 */ /* 0x000ee20000000c00 */
[----:B------:R-:W-:Y:S01]  /*6460*/  R2UR UR7, R44 ;  /* 0x000000002c0772ca */ /* 0x000fe200000e0000 */
[----:B------:R-:W-:Y:S01]  /*6470*/  UISETP.GE.AND UP0, UPT, UR39, 0x1, UPT ;  /* 0x000000012700788c */ /* 0x000fe2000bf06270 */
[----:B------:R-:W-:Y:S01]  /*6480*/  R2UR UR6, R43 ;  /* 0x000000002b0672ca */ /* 0x000fe200000e0000 */
[----:B------:R-:W-:Y:S01]  /*6490*/  @!PT LDS RZ, [RZ] ;  /* 0x00000000fffff984 */ /* 0x000fe20000000800 */
[----:B------:R-:W-:Y:S01]  /*64a0*/  @!PT LDS RZ, [RZ] ;  /* 0x00000000fffff984 */ /* 0x000fe20000000800 */
[----:B------:R-:W-:Y:S01]  /*64b0*/  @!PT LDS RZ, [RZ] ;  /* 0x00000000fffff984 */ /* 0x000fe20000000800 */
[----:B------:R-:W-:Y:S01]  /*64c0*/  @!PT LDS RZ, [RZ] ;  /* 0x00000000fffff984 */ /* 0x000fe20000000800 */
[----:B------:R4:W-:Y:S06]  /*64d0*/  MEMBAR.ALL.CTA ;  /* 0x0000000000007992 */ /* 0x0009ec0000008000 */
[----:B----4-:R-:W4:Y:S01]  /*64e0*/  FENCE.VIEW.ASYNC.S ;  /* 0x00000000000073c6 */ /* 0x010f220000000000 */
[----:B---3--:R-:W-:-:S13]  /*64f0*/  LOP3.LUT P0, RZ, R10, 0x1, RZ, 0xc0, !PT ;  /* 0x000000010aff7812 */ /* 0x008fda000780c0ff */
[----:B----4-:R-:W-:Y:S01]  /*6500*/  VOTEU.ANY UP1, P0 ;  /* 0x0000000000ff7886 */ /* 0x010fe20000020100 */
[----:B------:R-:W-:-:S13]  /*6510*/  PLOP3.LUT P0, PT, PT, PT, UP1, 0x80, 0x8 ;  /* 0x000000000008781c */ /* 0x000fda0003f0f018 */
[----:B--2---:R-:W-:Y:S02]  /*6520*/  @P0 MOV R0, R8 ;  /* 0x0000000800000202 */ /* 0x004fe40000000f00 */
[----:B------:R-:W-:Y:S02]  /*6530*/  @P0 LOP3.LUT R8, R9, 0xffff, RZ, 0xc0, !PT ;  /* 0x0000ffff09080812 */ /* 0x000fe400078ec0ff */
[----:B------:R-:W-:Y:S01]  /*6540*/  @P0 R2UR UR5, R0 ;  /* 0x00000000000502ca */ /* 0x000fe200000e0000 */
[----:B------:R-:W-:Y:S01]  /*6550*/  VIADD R0, R2, 0x88 ;  /* 0x0000008802007836 */ /* 0x000fe20000000000 */
[----:B------:R-:W-:-:S04]  /*6560*/  @P0 R2UR UR4, R8 ;  /* 0x00000000080402ca */ /* 0x000fc800000e0000 */
[----:B------:R-:W-:-:S04]  /*6570*/  PRMT R0, RZ, 0x654, R0 ;  /* 0x00000654ff007816 */ /* 0x000fc80000000000 */
[----:B------:R2:W-:Y:S03]  /*6580*/  SYNCS.ARRIVE.TRANS64.RED.A1T0 RZ, [R0+URZ], RZ ;  /* 0x000000ff00ff79a7 */ /* 0x0005e600081004ff */
[----:B------:R-:W-:Y:S02]  /*6590*/  @UP1 UMOV UR7, UR5 ;  /* 0x0000000500071c82 */ /* 0x000fe40008000000 */
[----:B------:R-:W-:Y:S01]  /*65a0*/  @UP1 UMOV UR6, UR4 ;  /* 0x0000000400061c82 */ /* 0x000fe20008000000 */
[----:B------:R-:W-:Y:S02]  /*65b0*/  IMAD.U32 R44, RZ, RZ, UR7 ;  /* 0x00000007ff2c7e24 */ /* 0x000fe4000f8e00ff */
[----:B------:R-:W-:Y:S01]  /*65c0*/  IMAD.U32 R43, RZ, RZ, UR6 ;  /* 0x00000006ff2b7e24 */ /* 0x000fe2000f8e00ff */
[----:B------:R-:W-:Y:S06]  /*65d0*/  BRA.U !UP0, `(.L_x_30) ;  /* 0x0000000108ec7547 */ /* 0x000fec000b800000 */
[----:B------:R-:W3:Y:S01]  /*65e0*/  LDCU.128 UR12, c[0x0][0xb10] ;  /* 0x00016200ff0c77ac */ /* 0x000ee20008000c00 */
[----:B------:R-:W-:Y:S02]  /*65f0*/  R2UR UR8, R41 ;  /* 0x00000000290872ca */ /* 0x000fe400000e0000 */
[----:B------:R-:W-:Y:S01]  /*6600*/  R2UR UR9, R42 ;  /* 0x000000002a0972ca */ /* 0x000fe200000e0000 */
[----:B------:R-:W4:Y:S01]  /*6610*/  LDCU UR19, c[0x0][0xb20] ;  /* 0x00016400ff1377ac */ /* 0x000f220008000800 */
[----:B------:R-:W-:Y:S02]  /*6620*/  R2UR UR21, R43 ;  /* 0x000000002b1572ca */ /* 0x000fe400000e0000 */
[----:B------:R-:W-:Y:S01]  /*6630*/  R2UR UR20, R44 ;  /* 0x000000002c1472ca */ /* 0x000fe200000e0000 */
[----:B------:R-:W1:Y:S01]  /*6640*/  LDCU UR18, c[0x0][0xb0c] ;  /* 0x00016180ff1277ac */ /* 0x000e620008000800 */
[----:B------:R-:W2:Y:S01]  /*6650*/  LDCU.64 UR16, c[0x0][0xb28] ;  /* 0x00016500ff1077ac */ /* 0x000ea20008000a00 */
[----:B------:R-:W-:-:S04]  /*6660*/  UISETP.NE.AND UP3, UPT, UR39, 0x1, UPT ;  /* 0x000000012700788c */ /* 0x000fc8000bf65270 */
[----:B---3--:R-:W-:Y:S02]  /*6670*/  UIMAD.WIDE.U32 UR4, UR8, UR15, URZ ;  /* 0x0000000f080472a5 */ /* 0x008fe4000f8e00ff */
[----:B------:R-:W-:Y:S02]  /*6680*/  UIMAD.WIDE.U32 UR6, UR9, UR12, URZ ;  /* 0x0000000c090672a5 */ /* 0x000fe4000f8e00ff */
[----:B------:R-:W-:Y:S02]  /*6690*/  UISETP.NE.AND UP0, UPT, UR14, 0x1, UPT ;  /* 0x000000010e00788c */ /* 0x000fe4000bf05270 */
[----:B------:R-:W-:Y:S01]  /*66a0*/  UIMAD.WIDE.U32 UR10, UR21, UR15, URZ ;  /* 0x0000000f150a72a5 */ /* 0x000fe2000f8e00ff */
[----:B------:R-:W-:Y:S01]  /*66b0*/  UMOV UR4, UR5 ;  /* 0x0000000500047c82 */ /* 0x000fe20008000000 */
[----:B-1----:R-:W-:Y:S02]  /*66c0*/  UISETP.NE.AND UP2, UPT, UR18, 0x1, UPT ;  /* 0x000000011200788c */ /* 0x002fe4000bf45270 */
[----:B----4-:R-:W-:-:S03]  /*66d0*/  USHF.R.U32.HI UR5, URZ, UR19, UR4 ;  /* 0x00000013ff057299 */ /* 0x010fc60008011604 */
[----:B------:R-:W-:Y:S01]  /*66e0*/  UMOV UR4, UR7 ;  /* 0x0000000700047c82 */ /* 0x000fe20008000000 */
[----:B------:R-:W-:Y:S02]  /*66f0*/  USEL UR8, UR8, UR5, !UP0 ;  /* 0x0000000508087287 */ /* 0x000fe4000c000000 */
[----:B------:R-:W-:Y:S02]  /*6700*/  USHF.R.U32.HI UR4, URZ, UR13, UR4 ;  /* 0x0000000dff047299 */ /* 0x000fe40008011604 */
[----:B------:R-:W-:Y:S02]  /*6710*/  UIMAD.WIDE.U32 UR6, UR20, UR12, URZ ;  /* 0x0000000c140672a5 */ /* 0x000fe4000f8e00ff */
[----:B------:R-:W-:Y:S02]  /*6720*/  USEL UR12, UR9, UR4, !UP2 ;  /* 0x00000004090c7287 */ /* 0x000fe4000d000000 */
[----:B--2---:R-:W-:Y:S01]  /*6730*/  UIMAD.WIDE.U32 UR4, UR8, UR16, URZ ;  /* 0x00000010080472a5 */ /* 0x004fe2000f8e00ff */
[----:B------:R-:W-:Y:S01]  /*6740*/  UMOV UR9, UR11 ;  /* 0x0000000b00097c82 */ /* 0x000fe20008000000 */
[----:B------:R-:W-:-:S02]  /*6750*/  UIMAD.WIDE.U32 UR10, UR12, UR16, URZ ;  /* 0x000000100c0a72a5 */ /* 0x000fc4000f8e00ff */
[----:B------:R-:W-:-:S03]  /*6760*/  USHF.R.U32.HI UR9, URZ, UR19, UR9 ;  /* 0x00000013ff097299 */ /* 0x000fc60008011609 */
[----:B------:R-:W-:Y:S01]  /*6770*/  UMOV UR4, UR5 ;  /* 0x0000000500047c82 */ /* 0x000fe20008000000 */
[----:B------:R-:W-:Y:S01]  /*6780*/  UMOV UR6, UR7 ;  /* 0x0000000700067c82 */ /* 0x000fe20008000000 */
[----:B------:R-:W-:Y:S01]  /*6790*/  @UP3 USHF.R.U32.HI UR8, URZ, UR17, UR4 ;  /* 0x00000011ff083299 */ /* 0x000fe20008011604 */
[----:B------:R-:W-:Y:S01]  /*67a0*/  UMOV UR5, UR11 ;  /* 0x0000000b00057c82 */ /* 0x000fe20008000000 */
[----:B------:R-:W-:Y:S02]  /*67b0*/  USHF.R.U32.HI UR7, URZ, UR13, UR6 ;  /* 0x0000000dff077299 */ /* 0x000fe40008011606 */
[----:B------:R-:W-:Y:S02]  /*67c0*/  USEL UR4, UR21, UR9, !UP0 ;  /* 0x0000000915047287 */ /* 0x000fe4000c000000 */
[----:B------:R-:W-:Y:S02]  /*67d0*/  @UP3 USHF.R.U32.HI UR12, URZ, UR17, UR5 ;  /* 0x00000011ff0c3299 */ /* 0x000fe40008011605 */
[----:B------:R-:W-:-:S02]  /*67e0*/  UIMAD UR6, UR39, UR8, URZ ;  /* 0x00000008270672a4 */ /* 0x000fc4000f8e02ff */
[----:B------:R-:W-:Y:S02]  /*67f0*/  USEL UR5, UR20, UR7, !UP2 ;  /* 0x0000000714057287 */ /* 0x000fe4000d000000 */
[----:B------:R-:W-:Y:S02]  /*6800*/  UIMAD UR8, UR39, UR12, URZ ;  /* 0x0000000c270872a4 */ /* 0x000fe4000f8e02ff */
[----:B------:R-:W-:Y:S02]  /*6810*/  UISETP.GE.AND UP0, UPT, UR4, UR6, UPT ;  /* 0x000000060400728c */ /* 0x000fe4000bf06270 */
[----:B------:R-:W-:Y:S02]  /*6820*/  UIMAD.WIDE.U32 UR6, UR4, UR16, URZ ;  /* 0x00000010040672a5 */ /* 0x000fe4000f8e00ff */
[----:B------:R-:W-:Y:S02]  /*6830*/  UISETP.GE.OR UP0, UPT, UR5, UR8, UP0 ;  /* 0x000000080500728c */ /* 0x000fe40008706670 */
[----:B------:R-:W-:-:S02]  /*6840*/  UIMAD.WIDE.U32 UR8, UR5, UR16, URZ ;  /* 0x00000010050872a5 */ /* 0x000fc4000f8e00ff */
[----:B------:R-:W-:Y:S01]  /*6850*/  UIADD3 UR10, UPT, UPT, -UR4, URZ, URZ ;  /* 0x000000ff040a7290 */ /* 0x000fe2000fffe1ff */
[----:B------:R-:W-:Y:S02]  /*6860*/  UMOV UR6, UR7 ;  /* 0x0000000700067c82 */ /* 0x000fe40008000000 */
[----:B------:R-:W-:Y:S02]  /*6870*/  USHF.R.U32.HI UR6, URZ, UR17, UR6 ;  /* 0x00000011ff067299 */ /* 0x000fe40008011606 */
[----:B------:R-:W-:Y:S02]  /*6880*/  UIMAD UR10, UR14, UR10, UR21 ;  /* 0x0000000a0e0a72a4 */ /* 0x000fe4000f8e0215 */
[----:B------:R-:W-:Y:S01]  /*6890*/  USEL UR6, UR4, UR6, !UP3 ;  /* 0x0000000604067287 */ /* 0x000fe2000d800000 */
[----:B------:R-:W-:Y:S01]  /*68a0*/  @!UP0 UMOV UR7, UR9 ;  /* 0x0000000900078c82 */ /* 0x000fe20008000000 */
[----:B------:R-:W-:Y:S02]  /*68b0*/  UIADD3 UR9, UPT, UPT, -UR5, URZ, URZ ;  /* 0x000000ff05097290 */ /* 0x000fe4000fffe1ff */
[----:B------:R-:W-:-:S02]  /*68c0*/  @!UP0 USHF.R.U32.HI UR7, URZ, UR17, UR7 ;  /* 0x00000011ff078299 */ /* 0x000fc40008011607 */
[----:B------:R-:W-:Y:S02]  /*68d0*/  UIADD3 UR8, UPT, UPT, -UR6, URZ, URZ ;  /* 0x000000ff06087290 */ /* 0x000fe4000fffe1ff */
[----:B------:R-:W-:Y:S02]  /*68e0*/  @!UP0 USEL UR7, UR5, UR7, !UP3 ;  /* 0x0000000705078287 */ /* 0x000fe4000d800000 */
[----:B------:R-:W-:Y:S02]  /*68f0*/  UIMAD UR8, UR39, UR8, UR4 ;  /* 0x00000008270872a4 */ /* 0x000fe4000f8e0204 */
[----:B------:R-:W-:Y:S02]  /*6900*/  @!UP0 UIADD3 UR6, UPT, UPT, UR6, -UR7, URZ ;  /* 0x8000000706068290 */ /* 0x000fe4000fffe0ff */
[----:B------:R-:W-:Y:S02]  /*6910*/  @!UP0 UIMAD UR7, UR8, UR12, UR7 ;  /* 0x0000000c080782a4 */ /* 0x000fe4000f8e0207 */
[----:B------:R-:W-:-:S02]  /*6920*/  @!UP0 UIMAD UR4, UR39, UR6, UR5 ;  /* 0x00000006270482a4 */ /* 0x000fc4000f8e0205 */
[----:B------:R-:W-:Y:S02]  /*6930*/  UIMAD UR6, UR18, UR9, UR20 ;  /* 0x00000009120672a4 */ /* 0x000fe4000f8e0214 */
[----:B------:R-:W-:Y:S01]  /*6940*/  UIMAD UR8, UR4, UR14, UR10 ;  /* 0x0000000e040872a4 */ /* 0x000fe2000f8e020a */
[----:B------:R-:W-:Y:S02]  /*6950*/  @!UP0 UMOV UR5, UR7 ;  /* 0x0000000700058c82 */ /* 0x000fe40008000000 */
[----:B------:R-:W-:-:S03]  /*6960*/  UIMAD UR4, UR5, UR18, UR6 ;  /* 0x00000012050472a4 */ /* 0x000fc6000f8e0206 */
[----:B------:R-:W-:-:S03]  /*6970*/  IMAD.U32 R43, RZ, RZ, UR8 ;  /* 0x00000008ff2b7e24 */ /* 0x000fc6000f8e00ff */
[----:B------:R-:W-:-:S07]  /*6980*/  IMAD.U32 R44, RZ, RZ, UR4 ;  /* 0x00000004ff2c7e24 */ /* 0x000fce000f8e00ff */
.L_x_30:
[----:B------:R-:W3:Y:S02]  /*6990*/  LDCU UR4, c[0x0][0xb30] ;  /* 0x00016600ff0477ac */ /* 0x000ee40008000800 */
[----:B---3--:R-:W-:-:S09]  /*69a0*/  UISETP.NE.AND UP0, UPT, UR4, 0x1, UPT ;  /* 0x000000010400788c */ /* 0x008fd2000bf05270 */
[----:B------:R-:W-:Y:S05]  /*69b0*/  BRA.U UP0, `(.L_x_31) ;  /* 0x0000000100547547 */ /* 0x000fea000b800000 */
[----:B------:R-:W3:Y:S01]  /*69c0*/  LDCU.128 UR8, c[0x0][0xb10] ;  /* 0x00016200ff0877ac */ /* 0x000ee20008000c00 */
[----:B------:R-:W-:Y:S02]  /*69d0*/  R2UR UR15, R43 ;  /* 0x000000002b0f72ca */ /* 0x000fe400000e0000 */
[----:B------:R-:W-:Y:S01]  /*69e0*/  R2UR UR14, R44 ;  /* 0x000000002c0e72ca */ /* 0x000fe200000e0000 */
[----:B------:R-:W4:Y:S01]  /*69f0*/  LDCU UR12, c[0x0][0xb0c] ;  /* 0x00016180ff0c77ac */ /* 0x000f220008000800 */
[----:B------:R-:W1:Y:S11]  /*6a00*/  LDCU UR13, c[0x0][0xb20] ;  /* 0x00016400ff0d77ac */ /* 0x000e760008000800 */
[----:B---3--:R-:W-:-:S02]  /*6a10*/  UIMAD.WIDE.U32 UR6, UR14, UR8, URZ ;  /* 0x000000080e0672a5 */ /* 0x008fc4000f8e00ff */
[----:B------:R-:W-:Y:S02]  /*6a20*/  UIMAD.WIDE.U32 UR4, UR15, UR11, URZ ;  /* 0x0000000b0f0472a5 */ /* 0x000fe4000f8e00ff */
[----:B----4-:R-:W-:Y:S02]  /*6a30*/  UISETP.NE.AND UP2, UPT, UR12, 0x1, UPT ;  /* 0x000000010c00788c */ /* 0x010fe4000bf45270 */
[----:B------:R-:W-:Y:S01]  /*6a40*/  UISETP.NE.AND UP0, UPT, UR10, 0x1, UPT ;  /* 0x000000010a00788c */ /* 0x000fe2000bf05270 */
[----:B------:R-:W-:Y:S02]  /*6a50*/  UMOV UR6, UR7 ;  /* 0x0000000700067c82 */ /* 0x000fe40008000000 */
[----:B------:R-:W-:Y:S01]  /*6a60*/  UMOV UR4, UR5 ;  /* 0x0000000500047c82 */ /* 0x000fe20008000000 */
[----:B------:R-:W-:Y:S02]  /*6a70*/  USHF.R.U32.HI UR6, URZ, UR9, UR6 ;  /* 0x00000009ff067299 */ /* 0x000fe40008011606 */
[----:B-1----:R-:W-:-:S02]  /*6a80*/  USHF.R.U32.HI UR4, URZ, UR13, UR4 ;  /* 0x0000000dff047299 */ /* 0x002fc40008011604 */
[----:B------:R-:W-:Y:S02]  /*6a90*/  USEL UR5, UR14, UR6, !UP2 ;  /* 0x000000060e057287 */ /* 0x000fe4000d000000 */
[----:B------:R-:W-:-:S04]  /*6aa0*/  USEL UR4, UR15, UR4, !UP0 ;  /* 0x000000040f047287 */ /* 0x000fc8000c000000 */
[----:B------:R-:W-:Y:S02]  /*6ab0*/  UIADD3 UR6, UPT, UPT, UR5, -UR4, URZ ;  /* 0x8000000405067290 */ /* 0x000fe4000fffe0ff */
[----:B------:R-:W-:Y:S02]  /*6ac0*/  UIADD3 UR4, UPT, UPT, -UR5, UR4, URZ ;  /* 0x0000000405047290 */ /* 0x000fe4000fffe1ff */
[----:B------:R-:W-:Y:S02]  /*6ad0*/  UIMAD UR15, UR6, UR10, UR15 ;  /* 0x0000000a060f72a4 */ /* 0x000fe4000f8e020f */
[----:B------:R-:W-:-:S04]  /*6ae0*/  UIMAD UR14, UR4, UR12, UR14 ;  /* 0x0000000c040e72a4 */ /* 0x000fc8000f8e020e */
[----:B------:R-:W-:Y:S02]  /*6af0*/  IMAD.U32 R43, RZ, RZ, UR15 ;  /* 0x0000000fff2b7e24 */ /* 0x000fe4000f8e00ff */
[----:B------:R-:W-:-:S07]  /*6b00*/  IMAD.U32 R44, RZ, RZ, UR14 ;  /* 0x0000000eff2c7e24 */ /* 0x000fce000f8e00ff */
.L_x_31:
[----:B------:R-:W-:Y:S01]  /*6b10*/  R2UR UR7, R44 ;  /* 0x000000002c0772ca */ /* 0x000fe200000e0000 */
[----:B------:R-:W-:Y:S01]  /*6b20*/  UMOV UR23, UR54 ;  /* 0x0000003600177c82 */ /* 0x000fe20008000000 */
[----:B------:R-:W-:Y:S02]  /*6b30*/  R2UR UR6, R43 ;  /* 0x000000002b0672ca */ /* 0x000fe400000e0000 */
[----:B------:R-:W-:Y:S02]  /*6b40*/  R2UR UR5, R53 ;  /* 0x00000000350572ca */ /* 0x000fe400000e0000 */
[----:B------:R-:W-:Y:S02]  /*6b50*/  R2UR UR4, R52 ;  /* 0x00000000340472ca */ /* 0x000fe400000e0000 */
[----:B------:R-:W-:Y:S02]  /*6b60*/  PLOP3.LUT P2, PT, PT, PT, PT, 0x80, 0x8 ;  /* 0x000000000008781c */ /* 0x000fe40003f4f070 */
[----:B------:R-:W-:-:S07]  /*6b70*/  LOP3.LUT R4, R4, 0x1, RZ, 0x3c, !PT ;  /* 0x0000000104047812 */ /* 0x000fce00078e3cff */
[----:B------:R-:W-:Y:S02]  /*6b80*/  UIADD3 UR50, UPT, UPT, UR7, UR5, URZ ;  /* 0x0000000507327290 */ /* 0x000fe4000fffe0ff */
[----:B------:R-:W-:Y:S01]  /*6b90*/  UIADD3 UR21, UPT, UPT, UR6, UR4, URZ ;  /* 0x0000000406157290 */ /* 0x000fe2000fffe0ff */
[----:B------:R-:W-:Y:S11]  /*6ba0*/  BRA.U UP1, `(.L_x_32) ;  /* 0xffffffa901387547 */ /* 0x000ff6000b83ffff */
[----:B------:R-:W-:Y:S01]  /*6bb0*/  VIADD R4, R2, 0x18 ;  /* 0x0000001802047836 */ /* 0x000fe20000000000 */
[----:B--2---:R-:W-:-:S03]  /*6bc0*/  SHF.L.U32 R0, R5, 0x1f, RZ ;  /* 0x0000001f05007819 */ /* 0x004fc600000006ff */
[C---:B-1----:R-:W-:Y:S02]  /*6bd0*/  IMAD R2, R3.reuse, 0x8, R4 ;  /* 0x0000000803027824 */ /* 0x042fe400078e0204 */
[----:B------:R-:W-:Y:S02]  /*6be0*/  VIADD R3, R3, 0x1 ;  /* 0x0000000103037836 */ /* 0x000fe40000000000 */
[----:B------:R-:W1:Y:S03]  /*6bf0*/  SYNCS.PHASECHK.TRANS64.TRYWAIT P1, [R2+URZ], R0 ;  /* 0x00000000020075a7 */ /* 0x000e6600080211ff */
[----:B------:R-:W-:-:S04]  /*6c00*/  ISETP.NE.AND P0, PT, R3, 0x3, PT ;  /* 0x000000030300780c */ /* 0x000fc80003f05270 */
[----:B------:R-:W-:Y:S02]  /*6c10*/  SEL R6, RZ, 0x1, P0 ;  /* 0x00000001ff067807 */ /* 0x000fe40000000000 */
[----:B------:R-:W-:Y:S02]  /*6c20*/  SEL R3, R3, RZ, P0 ;  /* 0x000000ff03037207 */ /* 0x000fe40000000000 */
[----:B------:R-:W-:-:S03]  /*6c30*/  LOP3.LUT R6, R5, R6, RZ, 0x3c, !PT ;  /* 0x0000000605067212 */ /* 0x000fc600078e3cff */
[----:B------:R-:W-:Y:S01]  /*6c40*/  IMAD R5, R3, 0x8, R4 ;  /* 0x0000000803057824 */ /* 0x000fe200078e0204 */
[----:B------:R-:W-:Y:S01]  /*6c50*/  SHF.L.U32 R7, R6, 0x1f, RZ ;  /* 0x0000001f06077819 */ /* 0x000fe200000006ff */
[----:B-1----:R-:W-:Y:S06]  /*6c60*/  @!P1 BRA `(.L_x_33) ;  /* 0x00000090000c9947 */ /* 0x002fec0003800000 */
.L_x_161:
[----:B------:R-:W2:Y:S01]  /*6c70*/  SYNCS.PHASECHK.TRANS64.TRYWAIT P1, [R5+URZ], R7 ;  /* 0x00000007050075a7 */ /* 0x000ea200080211ff */
[----:B-1----:R-:W-:-:S05]  /*6c80*/  VIADD R2, R3, 0x1 ;  /* 0x0000000103027836 */ /* 0x002fca0000000000 */
[----:B------:R-:W-:-:S04]  /*6c90*/  ISETP.NE.AND P0, PT, R2, 0x3, PT ;  /* 0x000000030200780c */ /* 0x000fc80003f05270 */
[----:B------:R-:W-:Y:S02]  /*6ca0*/  SEL R0, RZ, 0x1, P0 ;  /* 0x00000001ff007807 */ /* 0x000fe40000000000 */
[----:B------:R-:W-:Y:S02]  /*6cb0*/  SEL R2, R2, RZ, P0 ;  /* 0x000000ff02027207 */ /* 0x000fe40000000000 */
[----:B------:R-:W-:Y:S01]  /*6cc0*/  LOP3.LUT R0, R6, R0, RZ, 0x3c, !PT ;  /* 0x0000000006007212 */ /* 0x000fe200078e3cff */
[----:B--2---:R-:W-:Y:S06]  /*6cd0*/  @!P1 BRA `(.L_x_34) ;  /* 0x0000009000049947 */ /* 0x004fec0003800000 */
.L_x_162:
[----:B------:R-:W-:Y:S02]  /*6ce0*/  LEA R2, R2, R4, 0x3 ;  /* 0x0000000402027211 */ /* 0x000fe400078e18ff */
[----:B------:R-:W-:-:S07]  /*6cf0*/  SHF.L.U32 R0, R0, 0x1f, RZ ;  /* 0x0000001f00007819 */ /* 0x000fce00000006ff */
.L_x_35:
[----:B--2---:R2:W3:Y:S02]  /*6d00*/  SYNCS.PHASECHK.TRANS64.TRYWAIT P0, [R2+URZ], R0 ;  /* 0x00000000020075a7 */ /* 0x0044e400080011ff */
[----:B---3--:R-:W-:Y:S05]  /*6d10*/  @!P0 NANOSLEEP.SYNCS 0x989680 ;  /* 0x009896800000895d */ /* 0x008fea0003900000 */
[----:B------:R-:W3:Y:S02]  /*6d20*/  @!P0 SYNCS.PHASECHK.TRANS64 P0, [R2+URZ], R0 ;  /* 0x00000000020085a7 */ /* 0x000ee400080010ff */
[----:B---3--:R-:W-:Y:S05]  /*6d30*/  @P0 EXIT ;  /* 0x000000000000094d */ /* 0x008fea0003800000 */
[----:B------:R-:W-:Y:S05]  /*6d40*/  BRA `(.L_x_35) ;  /* 0xfffffffc00ec7947 */ /* 0x000fea000383ffff */
.L_x_16:
[----:B------:R-:W2:Y:S02]  /*6d50*/  S2UR UR4, SR_CgaCtaId ;  /* 0x00000000000479c3 */ /* 0x000ea40000008800 */
[----:B--2---:R-:W-:-:S04]  /*6d60*/  UISETP.NE.AND UP0, UPT, UR4, URZ, UPT ;  /* 0x000000ff0400728c */ /* 0x004fc8000bf05270 */
[----:B------:R-:W-:-:S09]  /*6d70*/  UISETP.NE.OR UP0, UPT, UR18, 0x1, UP0 ;  /* 0x000000011200788c */ /* 0x000fd20008705670 */
[----:B------:R-:W-:Y:S05]  /*6d80*/  BRA.U UP0, `(.L_x_36) ;  /* 0x0000000100b47547 */ /* 0x000fea000b800000 */
[----:B------:R-:W2:Y:S01]  /*6d90*/  S2UR UR5, SR_CgaCtaId ;  /* 0x00000000000579c3 */ /* 0x000ea20000008800 */
[----:B------:R-:W-:Y:S01]  /*6da0*/  UMOV UR4, 0x400 ;  /* 0x0000040000047882 */ /* 0x000fe20000000000 */
[----:B------:R-:W-:Y:S01]  /*6db0*/  HFMA2 R3, -RZ, RZ, 0, 5.9604644775390625e-08 ;  /* 0x00000001ff037431 */ /* 0x000fe200000001ff */
[----:B------:R-:W-:Y:S01]  /*6dc0*/  ISETP.NE.AND P0, PT, R0, RZ, PT ;  /* 0x000000ff0000720c */ /* 0x000fe20003f05270 */
[----:B------:R-:W-:Y:S01]  /*6dd0*/  IMAD.MOV.U32 R8, RZ, RZ, RZ ;  /* 0x000000ffff087224 */ /* 0x000fe200078e00ff */
[----:B--2---:R-:W-:-:S04]  /*6de0*/  ULEA UR4, UR5, UR4, 0x18 ;  /* 0x0000000405047291 */ /* 0x004fc8000f8ec0ff */
[----:B------:R-:W-:Y:S02]  /*6df0*/  UIADD3 UR5, UPT, UPT, UR4, 0x88, URZ ;  /* 0x0000008804057890 */ /* 0x000fe4000fffe0ff */
[----:B------:R-:W-:Y:S02]  /*6e00*/  UIADD3 UR8, UPT, UPT, UR4, 0x80, URZ ;  /* 0x0000008004087890 */ /* 0x000fe4000fffe0ff */
[----:B------:R-:W-:-:S12]  /*6e10*/  UPRMT UR5, URZ, 0x654, UR5 ;  /* 0x00000654ff057896 */ /* 0x000fd80008000005 */
.L_x_39:
[----:B------:R-:W-:Y:S01]  /*6e20*/  SHF.L.U32 R6, R3, 0x1f, RZ ;  /* 0x0000001f03067819 */ /* 0x000fe200000006ff */
[----:B------:R-:W-:Y:S02]  /*6e30*/  IMAD.U32 R4, RZ, RZ, UR8 ;  /* 0x00000008ff047e24 */ /* 0x000fe4000f8e00ff */
[----:B------:R-:W-:Y:S01]  /*6e40*/  @!P0 IMAD.MOV.U32 R5, RZ, RZ, 0x10 ;  /* 0x00000010ff058424 */ /* 0x000fe200078e00ff */
[----:B------:R-:W2:Y:S02]  /*6e50*/  SYNCS.PHASECHK.TRANS64.TRYWAIT P1, [UR4+0x88], R6 ;  /* 0x00008806ff0075a7 */ /* 0x000ea40008021104 */
[----:B------:R-:W-:-:S04]  /*6e60*/  PRMT R4, R0, 0x654, R4 ;  /* 0x0000065400047816 */ /* 0x000fc80000000004 */
[----:B------:R-:W-:Y:S01]  /*6e70*/  SEL R2, R4, R2, !P0 ;  /* 0x0000000204027207 */ /* 0x000fe20004000000 */
[----:B--2---:R-:W-:Y:S06]  /*6e80*/  @!P1 BRA `(.L_x_37) ;  /* 0x0000008c00ac9947 */ /* 0x004fec0003800000 */
.L_x_164:
[----:B------:R-:W-:Y:S01]  /*6e90*/  UIADD3 UR6, UPT, UPT, UR4, 0xc0, URZ ;  /* 0x000000c004067890 */ /* 0x000fe2000fffe0ff */
[----:B------:R3:W-:Y:S01]  /*6ea0*/  @!P0 SYNCS.ARRIVE.TRANS64.RED RZ, [R2+URZ], R5 ;  /* 0x0000000502ff89a7 */ /* 0x0007e200080004ff */
[----:B------:R-:W-:Y:S01]  /*6eb0*/  UIADD3 UR7, UPT, UPT, UR4, 0x80, URZ ;  /* 0x0000008004077890 */ /* 0x000fe2000fffe0ff */
[----:B------:R-:W-:-:S08]  /*6ec0*/  LOP3.LUT R3, R3, 0x1, RZ, 0x3c, !PT ;  /* 0x0000000103037812 */ /* 0x000fd000078e3cff */
[----:B------:R-:W-:Y:S06]  /*6ed0*/  UGETNEXTWORKID.BROADCAST [UR6], [UR7] ;  /* 0x00000000060073ca */ /* 0x000fec0008000100 */
[----:B---3--:R-:W-:-:S04]  /*6ee0*/  SHF.L.U32 R5, R8, 0x1f, RZ ;  /* 0x0000001f08057819 */ /* 0x008fc800000006ff */
[----:B------:R-:W3:Y:S02]  /*6ef0*/  SYNCS.PHASECHK.TRANS64.TRYWAIT P1, [UR4+0x80], R5 ;  /* 0x00008005ff0075a7 */ /* 0x000ee40008021104 */
[----:B---3--:R-:W-:Y:S05]  /*6f00*/  @!P1 BRA `(.L_x_38) ;  /* 0x0000008c00a49947 */ /* 0x008fea0003800000 */
.L_x_166:
[----:B--2---:R-:W2:Y:S01]  /*6f10*/  LDS.128 R4, [UR4+0xc0] ;  /* 0x0000c004ff047984 */ /* 0x004ea20008000c00 */
[----:B------:R-:W-:Y:S01]  /*6f20*/  LOP3.LUT R8, R8, 0x1, RZ, 0x3c, !PT ;  /* 0x0000000108087812 */ /* 0x000fe200078e3cff */
[----:B------:R-:W-:Y:S01]  /*6f30*/  @!PT LDS RZ, [RZ] ;  /* 0x00000000fffff984 */ /* 0x000fe20000000800 */
[----:B------:R-:W-:Y:S01]  /*6f40*/  @!PT LDS RZ, [RZ] ;  /* 0x00000000fffff984 */ /* 0x000fe20000000800 */
[----:B------:R-:W-:Y:S01]  /*6f50*/  @!PT LDS RZ, [RZ] ;  /* 0x00000000fffff984 */ /* 0x000fe20000000800 */
[----:B------:R-:W-:Y:S01]  /*6f60*/  @!PT LDS RZ, [RZ] ;  /* 0x00000000fffff984 */ /* 0x000fe20000000800 */
[----:B------:R3:W-:Y:S06]  /*6f70*/  MEMBAR.ALL.CTA ;  /* 0x0000000000007992 */ /* 0x0007ec0000008000 */
[----:B---3--:R-:W3:Y:S02]  /*6f80*/  FENCE.VIEW.ASYNC.S ;  /* 0x00000000000073c6 */ /* 0x008ee40000000000 */
[----:B---3--:R-:W-:Y:S01]  /*6f90*/  SYNCS.ARRIVE.TRANS64.RED.A1T0 RZ, [UR5], RZ ;  /* 0x000000ffffff79a7 */ /* 0x008fe20008100405 */
[----:B--2---:R-:W-:-:S13]  /*6fa0*/  LOP3.LUT P1, RZ, R6, 0x1, RZ, 0xc0, !PT ;  /* 0x0000000106ff7812 */ /* 0x004fda000782c0ff */
[----:B------:R-:W-:Y:S05]  /*6fb0*/  @P1 BRA `(.L_x_39) ;  /* 0xfffffffc00981947 */ /* 0x000fea000383ffff */
[----:B------:R-:W-:-:S04]  /*6fc0*/  SHF.L.U32 R0, R3, 0x1f, RZ ;  /* 0x0000001f03007819 */ /* 0x000fc800000006ff */
[----:B------:R-:W2:Y:S02]  /*6fd0*/  SYNCS.PHASECHK.TRANS64 P0, [UR4+0x88], R0 ;  /* 0x00008800ff0075a7 */ /* 0x000ea40008001004 */
[----:B-12---:R-:W-:Y:S05]  /*6fe0*/  @P0 EXIT ;  /* 0x000000000000094d */ /* 0x006fea0003800000 */
[----:B------:R-:W-:-:S07]  /*6ff0*/  MOV R0, UR4 ;  /* 0x0000000400007c02 */ /* 0x000fce0008000f00 */
.L_x_40:
[----:B-1----:R-:W-:-:S04]  /*7000*/  SHF.L.U32 R2, R3, 0x1f, RZ ;  /* 0x0000001f03027819 */ /* 0x002fc800000006ff */
[----:B------:R1:W2:Y:S03]  /*7010*/  SYNCS.PHASECHK.TRANS64.TRYWAIT P0, [R0+URZ+0x88], R2 ;  /* 0x00008802000075a7 */ /* 0x0002a600080011ff */
[----:B--2---:R-:W-:Y:S05]  /*7020*/  @!P0 NANOSLEEP.SYNCS 0x989680 ;  /* 0x009896800000895d */ /* 0x004fea0003900000 */
[----:B------:R-:W2:Y:S02]  /*7030*/  @!P0 SYNCS.PHASECHK.TRANS64 P0, [R0+URZ+0x88], R2 ;  /* 0x00008802000085a7 */ /* 0x000ea400080010ff */
[----:B--2---:R-:W-:Y:S05]  /*7040*/  @P0 EXIT ;  /* 0x000000000000094d */ /* 0x004fea0003800000 */
[----:B------:R-:W-:Y:S05]  /*7050*/  BRA `(.L_x_40) ;  /* 0xfffffffc00e87947 */ /* 0x000fea000383ffff */
.L_x_36:
[----:B------:R-:W-:-:S09]  /*7060*/  UISETP.NE.AND UP0, UPT, UR18, URZ, UPT ;  /* 0x000000ff1200728c */ /* 0x000fd2000bf05270 */
[----:B------:R-:W-:Y:S05]  /*7070*/  BRA.U UP0, `(.L_x_41) ;  /* 0x0000001100047547 */ /* 0x000fea000b800000 */
[----:B------:R-:W2:Y:S01]  /*7080*/  S2UR UR7, SR_CgaCtaId ;  /* 0x00000000000779c3 */ /* 0x000ea20000008800 */
[----:B------:R-:W-:Y:S01]  /*7090*/  UMOV UR4, 0x40 ;  /* 0x0000004000047882 */ /* 0x000fe20000000000 */
[----:B------:R-:W-:Y:S01]  /*70a0*/  NOP ;  /* 0x0000000000007918 */ /* 0x000fe20000000000 */
[----:B------:R-:W-:Y:S01]  /*70b0*/  UMOV UR6, 0x400 ;  /* 0x0000040000067882 */ /* 0x000fe20000000000 */
[----:B--2---:R-:W-:Y:S02]  /*70c0*/  ULEA UR5, UR7, UR4, 0x18 ;  /* 0x0000000407057291 */ /* 0x004fe4000f8ec0ff */
[----:B------:R-:W-:-:S07]  /*70d0*/  ULEA UR6, UR7, UR6, 0x18 ;  /* 0x0000000607067291 */ /* 0x000fce000f8ec0ff */
[----:B------:R-:W2:Y:S02]  /*70e0*/  LDS.U8 R0, [UR5+0x1c] ;  /* 0x00001c05ff007984 */ /* 0x000ea40008000000 */
[----:B--2---:R-:W-:-:S13]  /*70f0*/  ISETP.NE.AND P0, PT, R0, RZ, PT ;  /* 0x000000ff0000720c */ /* 0x004fda0003f05270 */
[----:B------:R-:W-:Y:S05]  /*7100*/  @P0 BRA `(.L_x_42) ;  /* 0x0000000000580947 */ /* 0x000fea0003800000 */
[----:B------:R-:W-:-:S13]  /*7110*/  ELECT P0, URZ, PT ;  /* 0x0000000000ff782f */ /* 0x000fda0003800000 */
[----:B------:R-:W-:Y:S05]  /*7120*/  @!P0 BRA `(.L_x_43) ;  /* 0x0000000000608947 */ /* 0x000fea0003800000 */
[----:B------:R-:W-:Y:S01]  /*7130*/  UMOV UR4, 0x10 ;  /* 0x0000001000047882 */ /* 0x000fe20000000000 */
[----:B------:R-:W-:Y:S01]  /*7140*/  HFMA2 R0, -RZ, RZ, 0, 5.9604644775390625e-08 ;  /* 0x00000001ff007431 */ /* 0x000fe200000001ff */
[----:B------:R-:W-:-:S03]  /*7150*/  MOV R2, 0xffff ;  /* 0x0000ffff00027802 */ /* 0x000fc60000000f00 */
[----:B------:R-:W-:Y:S04]  /*7160*/  DEPBAR.LE SB2, 0x36 ;  /* 0x0000ad800000791a */ /* 0x000fe80000000000 */
[----:B------:R-:W2:Y:S02]  /*7170*/  UTCATOMSWS.FIND_AND_SET.ALIGN UP0, UR4, UR4 ;  /* 0x00000004000475e3 */ /* 0x000ea40008000800 */
[----:B--2---:R-:W-:Y:S01]  /*7180*/  MOV R3, UR4 ;  /* 0x0000000400037c02 */ /* 0x004fe20008000f00 */
[----:B------:R-:W-:Y:S06]  /*7190*/  BRA.U UP0, `(.L_x_44) ;  /* 0x0000000100187547 */ /* 0x000fec000b800000 */
.L_x_45:
[----:B------:R-:W-:Y:S05]  /*71a0*/  NANOSLEEP 0x64 ;  /* 0x000000640000795d */ /* 0x000fea0003800000 */
[----:B------:R-:W-:-:S05]  /*71b0*/  UMOV UR4, 0x10 ;  /* 0x0000001000047882 */ /* 0x000fca0000000000 */
[----:B------:R-:W-:Y:S04]  /*71c0*/  DEPBAR.LE SB2, 0x36 ;  /* 0x0000ad800000791a */ /* 0x000fe80000000000 */
[----:B------:R-:W2:Y:S02]  /*71d0*/  UTCATOMSWS.FIND_AND_SET.ALIGN UP0, UR4, UR4 ;  /* 0x00000004000475e3 */ /* 0x000ea40008000800 */
[----:B--2---:R-:W-:Y:S01]  /*71e0*/  MOV R3, UR4 ;  /* 0x0000000400037c02 */ /* 0x004fe20008000f00 */
[----:B------:R-:W-:Y:S05]  /*71f0*/  BRA.U !UP0, `(.L_x_45) ;  /* 0xfffffffd08e87547 */ /* 0x000fea000b83ffff */
.L_x_44:
[-C--:B------:R-:W-:Y:S02]  /*7200*/  SHF.L.U32 R2, R2, R3.reuse, RZ ;  /* 0x0000000302027219 */ /* 0x080fe400000006ff */
[----:B------:R-:W-:Y:S01]  /*7210*/  SHF.L.U32 R0, R0, R3, RZ ;  /* 0x0000000300007219 */ /* 0x000fe200000006ff */
[----:B------:R-:W-:Y:S02]  /*7220*/  IMAD.SHL.U32 R3, R3, 0x20, RZ ;  /* 0x0000002003037824 */ /* 0x000fe400078e00ff */
[----:B------:R2:W-:Y:S04]  /*7230*/  ATOMS.OR RZ, [UR5+0x14], R2 ;  /* 0x00001402ffff798c */ /* 0x0005e8000b000005 */
[----:B------:R2:W-:Y:S04]  /*7240*/  ATOMS.OR RZ, [UR5+0x18], R0 ;  /* 0x00001800ffff798c */ /* 0x0005e8000b000005 */
[----:B------:R2:W-:Y:S01]  /*7250*/  STS [UR6+0xd0], R3 ;  /* 0x0000d003ff007988 */ /* 0x0005e20008000806 */
[----:B------:R-:W-:Y:S05]  /*7260*/  BRA `(.L_x_43) ;  /* 0x0000000000107947 */ /* 0x000fea0003800000 */
.L_x_42:
[----:B------:R-:W-:Y:S02]  /*7270*/  MOV R0, 0xffffffff ;  /* 0xffffffff00007802 */ /* 0x000fe40000000f00 */
[----:B------:R-:W-:-:S03]  /*7280*/  MOV R2, 0x72b0 ;  /* 0x000072b000027802 */ /* 0x000fc60000000f00 */
[----:B------:R2:W-:Y:S04]  /*7290*/  STS [UR6+0xd0], R0 ;  /* 0x0000d000ff007988 */ /* 0x0005e80008000806 */
[----:B-12--5:R-:W-:Y:S05]  /*72a0*/  CALL.REL.NOINC `($__internal_1_$__cuda_sm10x_tcgen05_guardrail_trap_phase_invalid_during_alloc) ;  /* 0x0000009400607944 */ /* 0x026fea0003c00000 */
.L_x_43:
[----:B------:R-:W-:Y:S05]  /*72b0*/  WARPSYNC.ALL ;  /* 0x0000000000007948 */ /* 0x000fea0003800000 */
[----:B------:R-:W3:Y:S01]  /*72c0*/  S2UR UR4, SR_CgaCtaId ;  /* 0x00000000000479c3 */ /* 0x000ee20000008800 */
[----:B------:R-:W-:Y:S01]  /*72d0*/  UMOV UR23, 0x400 ;  /* 0x0000040000177882 */ /* 0x000fe20000000000 */
[----:B------:R-:W-:-:S06]  /*72e0*/  NOP ;  /* 0x0000000000007918 */ /* 0x000fcc0000000000 */
[----:B------:R-:W-:Y:S06]  /*72f0*/  BAR.ARV 0x6, 0xa0 ;  /* 0x0182800000007b1d */ /* 0x000fec0000002000 */
[----:B------:R-:W4:Y:S01]  /*7300*/  LDCU.64 UR6, c[0x0][0x388] ;  /* 0x00007100ff0677ac */ /* 0x000f220008000a00 */
[----:B------:R-:W-:Y:S01]  /*7310*/  IMAD.MOV.U32 R8, RZ, RZ, 0x1 ;  /* 0x00000001ff087424 */ /* 0x000fe200078e00ff */
[----:B------:R-:W-:Y:S01]  /*7320*/  UMOV UR26, URZ ;  /* 0x000000ff001a7c82 */ /* 0x000fe20008000000 */
[----:B------:R-:W-:Y:S01]  /*7330*/  UMOV UR22, URZ ;  /* 0x000000ff00167c82 */ /* 0x000fe20008000000 */
[----:B------:R-:W-:Y:S01]  /*7340*/  UMOV UR42, 0x0 ;  /* 0x00000000002a7882 */ /* 0x000fe20000000000 */
[----:B------:R-:W-:Y:S01]  /*7350*/  UMOV UR43, 0x8210910 ;  /* 0x08210910002b7882 */ /* 0x000fe20000000000 */
[----:B------:R-:W-:Y:S01]  /*7360*/  UMOV UR40, 0x0 ;  /* 0x0000000000287882 */ /* 0x000fe20000000000 */
[----:B------:R-:W-:Y:S01]  /*7370*/  UMOV UR41, 0x8210910 ;  /* 0x0821091000297882 */ /* 0x000fe20000000000 */
[----:B---3--:R-:W-:Y:S01]  /*7380*/  ULEA UR23, UR4, UR23, 0x18 ;  /* 0x0000001704177291 */ /* 0x008fe2000f8ec0ff */
[----:B------:R-:W-:Y:S01]  /*7390*/  UMOV UR38, 0x0 ;  /* 0x0000000000267882 */ /* 0x000fe20000000000 */
[----:B-1----:R-:W-:-:S02]  /*73a0*/  UMOV UR39, 0x8210910 ;  /* 0x0821091000277882 */ /* 0x002fc40000000000 */
[----:B------:R-:W-:Y:S01]  /*73b0*/  UIADD3 UR44, UPT, UPT, UR23, 0x88, URZ ;  /* 0x00000088172c7890 */ /* 0x000fe2000fffe0ff */
[----:B------:R-:W-:Y:S01]  /*73c0*/  UMOV UR36, 0x0 ;  /* 0x0000000000247882 */ /* 0x000fe20000000000 */
[----:B------:R-:W-:Y:S01]  /*73d0*/  UMOV UR37, 0x8210910 ;  /* 0x0821091000257882 */ /* 0x000fe20000000000 */
[----:B----4-:R-:W-:Y:S02]  /*73e0*/  UIADD3 UR4, UPT, UPT, UR6, 0x3f, URZ ;  /* 0x0000003f06047890 */ /* 0x010fe4000fffe0ff */
[----:B------:R-:W2:Y:S01]  /*73f0*/  LDS R9, [UR23+0xd0] ;  /* 0x0000d017ff097984 */ /* 0x000ea20008000800 */
[----:B------:R-:W1:Y:S01]  /*7400*/  LDCU UR6, c[0x0][0x390] ;  /* 0x00007200ff0677ac */ /* 0x000e620008000800 */
[----:B------:R-:W-:Y:S01]  /*7410*/  USHF.R.S32.HI UR5, URZ, 0x1f, UR4 ;  /* 0x0000001fff057899 */ /* 0x000fe20008011404 */
[----:B------:R-:W-:Y:S01]  /*7420*/  UMOV UR34, 0x0 ;  /* 0x0000000000227882 */ /* 0x000fe20000000000 */
[----:B------:R-:W-:Y:S02]  /*7430*/  UMOV UR35, 0x8210910 ;  /* 0x0821091000237882 */ /* 0x000fe40000000000 */
[----:B------:R-:W-:-:S02]  /*7440*/  ULEA.HI UR4, UR5, UR4, URZ, 0x6 ;  /* 0x0000000405047291 */ /* 0x000fc4000f8f30ff */
[----:B------:R-:W-:Y:S02]  /*7450*/  UIADD3 UR5, UPT, UPT, UR23, 0x8400, URZ ;  /* 0x0000840017057890 */ /* 0x000fe4000fffe0ff */
[----:B------:R-:W-:Y:S02]  /*7460*/  USHF.R.S32.HI UR4, URZ, 0x6, UR4 ;  /* 0x00000006ff047899 */ /* 0x000fe40008011404 */
[----:B------:R-:W-:Y:S02]  /*7470*/  USHF.R.U32.HI UR5, URZ, 0x4, UR5 ;  /* 0x00000004ff057899 */ /* 0x000fe40008011605 */
[----:B------:R-:W-:Y:S02]  /*7480*/  UIMAD UR7, UR4, UR7, URZ ;  /* 0x00000007040772a4 */ /* 0x000fe4000f8e02ff */
[----:B------:R-:W-:Y:S02]  /*7490*/  UIADD3 UR4, UPT, UPT, UR23, 0x20400, URZ ;  /* 0x0002040017047890 */ /* 0x000fe4000fffe0ff */
[----:B------:R-:W-:-:S02]  /*74a0*/  ULOP3.LUT UR24, UR5, 0x3fff, URZ, 0xc0, !UPT ;  /* 0x00003fff05187892 */ /* 0x000fc4000f8ec0ff */
[----:B------:R-:W-:Y:S02]  /*74b0*/  USHF.R.U32.HI UR4, URZ, 0x4, UR4 ;  /* 0x00000004ff047899 */ /* 0x000fe40008011604 */
[----:B------:R-:W-:Y:S02]  /*74c0*/  UPRMT UR44, URZ, 0x654, UR44 ;  /* 0x00000654ff2c7896 */ /* 0x000fe4000800002c */
[----:B------:R-:W-:Y:S02]  /*74d0*/  ULOP3.LUT UR25, UR4, 0x3fff, URZ, 0xc0, !UPT ;  /* 0x00003fff04197892 */ /* 0x000fe4000f8ec0ff */
[----:B-1----:R-:W-:Y:S02]  /*74e0*/  UIMAD UR4, UR7, UR6, URZ ;  /* 0x00000006070472a4 */ /* 0x002fe4000f8e02ff */
[----:B------:R-:W-:Y:S02]  /*74f0*/  ULOP3.LUT UR24, UR24, 0x10000, URZ, 0xfc, !UPT ;  /* 0x0001000018187892 */ /* 0x000fe4000f8efcff */
[----:B------:R-:W-:-:S02]  /*7500*/  ULOP3.LUT UR25, UR25, 0x2000000, URZ, 0xfc, !UPT ;  /* 0x0200000019197892 */ /* 0x000fc4000f8efcff */
[----:B------:R-:W-:Y:S02]  /*7510*/  UIADD3 UR45, UPT, UPT, UR4, -0x1, URZ ;  /* 0xffffffff042d7890 */ /* 0x000fe4000fffe0ff */
[----:B------:R-:W-:Y:S01]  /*7520*/  UISETP.GE.AND UP3, UPT, UR4, 0x1, UPT ;  /* 0x000000010400788c */ /* 0x000fe2000bf66270 */
[----:B------:R-:W-:Y:S01]  /*7530*/  UMOV UR32, 0x0 ;  /* 0x0000000000207882 */ /* 0x000fe20000000000 */
[C---:B--2---:R-:W-:Y:S01]  /*7540*/  VIADD R3, R9.reuse, 0x80 ;  /* 0x0000008009037836 */ /* 0x044fe20000000000 */
[----:B------:R-:W-:Y:S01]  /*7550*/  LOP3.LUT R2, R9, 0xffff, RZ, 0xc0, !PT ;  /* 0x0000ffff09027812 */ /* 0x000fe200078ec0ff */
[----:B------:R-:W-:Y:S01]  /*7560*/  UMOV UR33, 0x8210910 ;  /* 0x0821091000217882 */ /* 0x000fe20000000000 */
[----:B------:R-:W-:Y:S01]  /*7570*/  UMOV UR30, 0x0 ;  /* 0x00000000001e7882 */ /* 0x000fe20000000000 */
[----:B------:R-:W-:Y:S01]  /*7580*/  UMOV UR31, 0x8210910 ;  /* 0x08210910001f7882 */ /* 0x000fe20000000000 */
[----:B------:R-:W-:Y:S01]  /*7590*/  LOP3.LUT R3, R3, 0xffff, RZ, 0xc0, !PT ;  /* 0x0000ffff03037812 */ /* 0x000fe200078ec0ff */
[----:B------:R-:W-:Y:S01]  /*75a0*/  UMOV UR28, 0x0 ;  /* 0x00000000001c7882 */ /* 0x000fe20000000000 */
[----:B------:R-:W-:-:S03]  /*75b0*/  UMOV UR29, 0x8210910 ;  /* 0x08210910001d7882 */ /* 0x000fc60000000000 */
[----:B------:R1:W-:Y:S02]  /*75c0*/  STL.64 [R1], R2 ;  /* 0x0000000201007387 */ /* 0x0003e40000100a00 */
[----:B-1----:R-:W-:-:S07]  /*75d0*/  CS2R R2, SRZ ;  /* 0x0000000000027805 */ /* 0x002fce000001ff00 */
.L_x_52:
[----:B-1----:R-:W-:-:S04]  /*75e0*/  SHF.L.U32 R4, R3, 0x1f, RZ ;  /* 0x0000001f03047819 */ /* 0x002fc800000006ff */
[----:B------:R-:W1:Y:S02]  /*75f0*/  SYNCS.PHASECHK.TRANS64.TRYWAIT P0, [UR23+0x80], R4 ;  /* 0x00008004ff0075a7 */ /* 0x000e640008001117 */
[----:B-12---:R-:W-:Y:S05]  /*7600*/  @!P0 BRA `(.L_x_46) ;  /* 0x0000008400fc8947 */ /* 0x006fea0003800000 */
.L_x_168:
[----:B-1----:R-:W1:Y:S01]  /*7610*/  LDS.128 R4, [UR23+0xc0] ;  /* 0x0000c017ff047984 */ /* 0x002e620008000c00 */
[----:B------:R-:W-:Y:S01]  /*7620*/  ULEA UR27, UR26, UR23, 0x3 ;  /* 0x000000171a1b7291 */ /* 0x000fe2000f8e18ff */
[----:B------:R-:W-:Y:S01]  /*7630*/  SHF.L.U32 R0, R8, 0x1f, RZ ;  /* 0x0000001f08007819 */ /* 0x000fe200000006ff */
[----:B------:R-:W-:Y:S01]  /*7640*/  @!PT LDS RZ, [RZ] ;  /* 0x00000000fffff984 */ /* 0x000fe20000000800 */
[----:B------:R-:W-:Y:S01]  /*7650*/  @!PT LDS RZ, [RZ] ;  /* 0x00000000fffff984 */ /* 0x000fe20000000800 */
[----:B------:R-:W-:Y:S01]  /*7660*/  @!PT LDS RZ, [RZ] ;  /* 0x00000000fffff984 */ /* 0x000fe20000000800 */
[----:B------:R-:W-:Y:S01]  /*7670*/  @!PT LDS RZ, [RZ] ;  /* 0x00000000fffff984 */ /* 0x000fe20000000800 */
[----:B------:R2:W-:Y:S06]  /*7680*/  MEMBAR.ALL.CTA ;  /* 0x0000000000007992 */ /* 0x0005ec0000008000 */
[----:B--2---:R-:W2:Y:S02]  /*7690*/  FENCE.VIEW.ASYNC.S ;  /* 0x00000000000073c6 */ /* 0x004ea40000000000 */
[----:B--2---:R-:W-:Y:S01]  /*76a0*/  SYNCS.ARRIVE.TRANS64.RED.A1T0 RZ, [UR44], RZ ;  /* 0x000000ffffff79a7 */ /* 0x004fe2000810042c */
[----:B------:R-:W2:Y:S01]  /*76b0*/  SYNCS.PHASECHK.TRANS64.TRYWAIT P0, [UR27+0xa0], R0 ;  /* 0x0000a000ff0075a7 */ /* 0x000ea2000800111b */
[----:B-1----:R-:W-:Y:S01]  /*76c0*/  LOP3.LUT P3, RZ, R6, 0x1, RZ, 0xc0, !PT ;  /* 0x0000000106ff7812 */ /* 0x002fe2000786c0ff */
[----:B--2---:R-:W-:-:S12]  /*76d0*/  @!P0 BRA `(.L_x_47) ;  /* 0x0000008400e08947 */ /* 0x004fd80003800000 */
.L_x_170:
[----:B------:R-:W-:Y:S05]  /*76e0*/  BRA.U !UP3, `(.L_x_48) ;  /* 0x000000050b587547 */ /* 0x000fea000b800000 */
[----:B-1----:R-:W-:Y:S01]  /*76f0*/  IMAD.U32 R0, RZ, RZ, UR26 ;  /* 0x0000001aff007e24 */ /* 0x002fe2000f8e00ff */
[----:B------:R-:W-:-:S04]  /*7700*/  ULEA UR4, UR22, UR23, 0x3 ;  /* 0x0000001716047291 */ /* 0x000fc8000f8e18ff */
[----:B------:R-:W-:-:S05]  /*7710*/  LEA R0, R0, R1, 0x2 ;  /* 0x0000000100007211 */ /* 0x000fca00078e10ff */
[----:B------:R1:W5:Y:S01]  /*7720*/  LDL R4, [R0] ;  /* 0x0000000000047983 */ /* 0x0003620000100800 */
[----:B------:R-:W-:Y:S01]  /*7730*/  UPLOP3.LUT UP2, UPT, UPT, UPT, UPT, 0x40, 0x4 ;  /* 0x000000000004789c */ /* 0x000fe20003f4e870 */
[----:B------:R-:W-:Y:S01]  /*7740*/  UMOV UR20, UR45 ;  /* 0x0000002d00147c82 */ /* 0x000fe20008000000 */
[----:B-1----:R-:W-:-:S04]  /*7750*/  SHF.L.U32 R0, R2, 0x1f, RZ ;  /* 0x0000001f02007819 */ /* 0x002fc800000006ff */
[----:B------:R1:W2:Y:S01]  /*7760*/  SYNCS.PHASECHK.TRANS64.TRYWAIT P2, [UR4], R0 ;  /* 0x00000000ff0075a7 */ /* 0x0002a20008041104 */
[----:B------:R-:W-:-:S05]  /*7770*/  UMOV UR4, UR22 ;  /* 0x0000001600047c82 */ /* 0x000fca0008000000 */
.L_x_51:
[----:B------:R-:W-:Y:S01]  /*7780*/  ULEA UR21, UR4, UR23, 0x3 ;  /* 0x0000001704157291 */ /* 0x000fe2000f8e18ff */
[----:B--23--:R-:W-:Y:S11]  /*7790*/  @P2 BRA `(.L_x_49) ;  /* 0x00000000000c2947 */ /* 0x00cff60003800000 */
[----:B------:R-:W-:Y:S04]  /*77a0*/  SHF.L.U32 R5, R2, 0x1f, RZ ;  /* 0x0000001f02057819 */ /* 0x000fe800000006ff */
[----:B------:R-:W2:Y:S02]  /*77b0*/  SYNCS.PHASECHK.TRANS64.TRYWAIT P0, [UR21], R5 ;  /* 0x00000005ff0075a7 */ /* 0x000ea40008001115 */
[----:B--2---:R-:W-:Y:S05]  /*77c0*/  @!P0 BRA `(.L_x_50) ;  /* 0x0000008400bc8947 */ /* 0x004fea0003800000 */
.L_x_49:
[----:B------:R-:W-:Y:S01]  /*77d0*/  UISETP.NE.AND UP0, UPT, UR20, URZ, UPT ;  /* 0x000000ff1400728c */ /* 0x000fe2000bf05270 */
[----:B------:R-:W-:Y:S01]  /*77e0*/  PLOP3.LUT P2, PT, PT, PT, PT, 0x80, 0x8 ;  /* 0x000000000008781c */ /* 0x000fe20003f4f070 */
[----:B------:R-:W-:Y:S01]  /*77f0*/  UIADD3 UR5, UPT, UPT, UR4, 0x1, URZ ;  /* 0x0000000104057890 */ /* 0x000fe2000fffe0ff */
[----:B------:R-:W-:Y:S03]  /*7800*/  ELECT P1, URZ, PT ;  /* 0x0000000000ff782f */ /* 0x000fe60003820000 */
[----:B------:R-:W-:Y:S01]  /*7810*/  UISETP.NE.AND UP1, UPT, UR5, 0x3, UPT ;  /* 0x000000030500788c */ /* 0x000fe2000bf25270 */
[----:B------:R-:W-:Y:S01]  /*7820*/  PLOP3.LUT P0, PT, PT, PT, UP0, 0x80, 0x8 ;  /* 0x000000000008781c */ /* 0x000fe20003f0f008 */
[----:B------:R-:W-:Y:S02]  /*7830*/  ULEA UR18, UR4, UR25, 0xb ;  /* 0x0000001904127291 */ /* 0x000fe4000f8e58ff */
[----:B------:R-:W-:Y:S02]  /*7840*/  USEL UR6, URZ, 0x1, UP1 ;  /* 0x00000001ff067887 */ /* 0x000fe40008800000 */
[----:B------:R-:W-:Y:S02]  /*7850*/  USEL UR22, UR5, URZ, UP1 ;  /* 0x000000ff05167287 */ /* 0x000fe40008800000 */
[----:B------:R-:W-:Y:S02]  /*7860*/  ULEA UR16, UR4, UR24, 0xb ;  /* 0x0000001804107291 */ /* 0x000fe4000f8e58ff */
[----:B------:R-:W-:Y:S01]  /*7870*/  @UP0 ULEA UR5, UR22, UR23, 0x3 ;  /* 0x0000001716050291 */ /* 0x000fe2000f8e18ff */
[----:B------:R-:W-:Y:S01]  /*7880*/  LOP3.LUT R2, R2, UR6, RZ, 0x3c, !PT ;  /* 0x0000000602027c12 */ /* 0x000fe2000f8e3cff */
[----:B------:R-:W-:Y:S01]  /*7890*/  UIADD3 UR8, UPT, UPT, UR18, 0x40, URZ ;  /* 0x0000004012087890 */ /* 0x000fe2000fffe0ff */
[----:B-----5:R-:W-:Y:S01]  /*78a0*/  @P1 R2UR.BROADCAST UR6, R4 ;  /* 0x00000000040612ca */ /* 0x020fe200008e0000 */
[----:B------:R-:W-:Y:S01]  /*78b0*/  UIADD3 UR4, UPT, UPT, UR16, 0x2, URZ ;  /* 0x0000000210047890 */ /* 0x000fe2000fffe0ff */
[----:B-1----:R-:W-:Y:S01]  /*78c0*/  @P0 SHF.L.U32 R0, R2, 0x1f, RZ ;  /* 0x0000001f02000819 */ /* 0x002fe200000006ff */
[----:B------:R-:W-:Y:S02]  /*78d0*/  UIADD3 UR12, UPT, UPT, UR18, 0x80, URZ ;  /* 0x00000080120c7890 */ /* 0x000fe4000fffe0ff */
[----:B------:R-:W-:Y:S01]  /*78e0*/  UIADD3 UR10, UPT, UPT, UR18, 0xc0, URZ ;  /* 0x000000c0120a7890 */ /* 0x000fe2000fffe0ff */
[----:B------:R3:W4:Y:S01]  /*78f0*/  @P0 SYNCS.PHASECHK.TRANS64.TRYWAIT P2, [UR5], R0 ;  /* 0x00000000ff0005a7 */ /* 0x0007220008041105 */
[----:B------:R-:W-:Y:S11]  /*7900*/  ELECT P0, URZ, PT ;  /* 0x0000000000ff782f */ /* 0x000ff60003800000 */
[----:B------:R-:W-:Y:S02]  /*7910*/  @!UPT UIADD3 URZ, UPT, UPT, URZ, URZ, URZ ;  /* 0x000000fffffff290 */ /* 0x000fe4000fffe0ff */
[C---:B------:R-:W-:Y:S02]  /*7920*/  @P0 R2UR.BROADCAST UR15, R4.reuse ;  /* 0x00000000040f02ca */ /* 0x040fe400008e0000 */
[----:B------:R-:W-:Y:S11]  /*7930*/  ELECT P0, URZ, PT ;  /* 0x0000000000ff782f */ /* 0x000ff60003800000 */
[----:B------:R-:W-:Y:S02]  /*7940*/  @!UPT UIADD3 URZ, UPT, UPT, URZ, URZ, URZ ;  /* 0x000000fffffff290 */ /* 0x000fe4000fffe0ff */
[C---:B------:R-:W-:Y:S02]  /*7950*/  @P0 R2UR.BROADCAST UR14, R4.reuse ;  /* 0x00000000040e02ca */ /* 0x040fe400008e0000 */
[----:B------:R-:W-:Y:S01]  /*7960*/  ELECT P0, URZ, PT ;  /* 0x0000000000ff782f */ /* 0x000fe20003800000 */
[----:B------:R-:W-:Y:S01]  /*7970*/  UMOV UR19, 0x20004020 ;  /* 0x2000402000137882 */ /* 0x000fe20000000000 */
[----:B------:R-:W-:Y:S01]  /*7980*/  UMOV UR17, 0x40004080 ;  /* 0x4000408000117882 */ /* 0x000fe20000000000 */
[----:B------:R-:W-:Y:S01]  /*7990*/  UMOV UR9, 0x20004020 ;  /* 0x2000402000097882 */ /* 0x000fe20000000000 */
[----:B------:R1:W-:Y:S01]  /*79a0*/  UTCHMMA gdesc[UR16], gdesc[UR18], tmem[UR6], tmem[UR42], idesc[UR43], UP2 ;  /* 0x00ff2a12100075ea */ /* 0x0003e20009000006 */
[----:B------:R-:W-:Y:S01]  /*79b0*/  UPLOP3.LUT UP2, UPT, UPT, UPT, UPT, 0x80, 0x8 ;  /* 0x000000000008789c */ /* 0x000fe20003f4f070 */
[----:B------:R-:W-:Y:S01]  /*79c0*/  UMOV UR5, 0x40004080 ;  /* 0x4000408000057882 */ /* 0x000fe20000000000 */
[----:B------:R-:W-:Y:S01]  /*79d0*/  UMOV UR13, 0x20004020 ;  /* 0x20004020000d7882 */ /* 0x000fe20000000000 */
[----:B------:R2:W-:Y:S01]  /*79e0*/  UTCHMMA gdesc[UR4], gdesc[UR8], tmem[UR15], tmem[UR40], idesc[UR41], UPT ;  /* 0x00ff2808040075ea */ /* 0x0005e2000b80000f */
[----:B------:R-:W-:Y:S01]  /*79f0*/  UMOV UR7, 0x40004080 ;  /* 0x4000408000077882 */ /* 0x000fe20000000000 */
[----:B------:R-:W-:Y:S01]  /*7a00*/  UMOV UR11, 0x20004020 ;  /* 0x20004020000b7882 */ /* 0x000fe20000000000 */
[----:B-1----:R-:W-:Y:S02]  /*7a10*/  UIADD3 UR6, UPT, UPT, UR16, 0x4, URZ ;  /* 0x0000000410067890 */ /* 0x002fe4000fffe0ff */
[C---:B------:R-:W-:Y:S02]  /*7a20*/  @P0 R2UR.BROADCAST UR19, R4.reuse ;  /* 0x00000000041302ca */ /* 0x040fe400008e0000 */
[----:B------:R-:W-:Y:S11]  /*7a30*/  ELECT P0, URZ, PT ;  /* 0x0000000000ff782f */ /* 0x000ff60003800000 */
[----:B------:R-:W-:Y:S02]  /*7a40*/  @!UPT UIADD3 URZ, UPT, UPT, URZ, URZ, URZ ;  /* 0x000000fffffff290 */ /* 0x000fe4000fffe0ff */
[C---:B------:R-:W-:Y:S02]  /*7a50*/  @P0 R2UR.BROADCAST UR17, R4.reuse ;  /* 0x00000000041102ca */ /* 0x040fe400008e0000 */
[----:B------:R-:W-:Y:S01]  /*7a60*/  ELECT P0, URZ, PT ;  /* 0x0000000000ff782f */ /* 0x000fe20003800000 */
[----:B--2---:R-:W-:Y:S02]  /*7a70*/  UIADD3 UR4, UPT, UPT, UR16, 0x6, URZ ;  /* 0x0000000610047890 */ /* 0x004fe4000fffe0ff */
[----:B------:R-:W-:Y:S01]  /*7a80*/  UIADD3 UR8, UPT, UPT, UR18, 0x100, URZ ;  /* 0x0000010012087890 */ /* 0x000fe2000fffe0ff */
[----:B------:R1:W-:Y:S01]  /*7a90*/  UTCHMMA gdesc[UR6], gdesc[UR12], tmem[UR14], tmem[UR38], idesc[UR39], UPT ;  /* 0x00ff260c060075ea */ /* 0x0003e2000b80000e */
[----:B------:R-:W-:Y:S05]  /*7aa0*/  UMOV UR15, 0x20004020 ;  /* 0x20004020000f7882 */ /* 0x000fea0000000000 */
[----:B------:R2:W-:Y:S01]  /*7ab0*/  UTCHMMA gdesc[UR4], gdesc[UR10], tmem[UR19], tmem[UR36], idesc[UR37], UPT ;  /* 0x00ff240a040075ea */ /* 0x0005e2000b800013 */
[----:B-1----:R-:W-:Y:S02]  /*7ac0*/  UIADD3 UR6, UPT, UPT, UR16, 0x40, URZ ;  /* 0x0000004010067890 */ /* 0x002fe4000fffe0ff */
[----:B------:R-:W-:Y:S02]  /*7ad0*/  UIADD3 UR14, UPT, UPT, UR18, 0x140, URZ ;  /* 0x00000140120e7890 */ /* 0x000fe4000fffe0ff */
[----:B------:R-:W-:Y:S02]  /*7ae0*/  UIADD3 UR12, UPT, UPT, UR18, 0x180, URZ ;  /* 0x00000180120c7890 */ /* 0x000fe4000fffe0ff */
[----:B--2---:R-:W-:Y:S01]  /*7af0*/  UIADD3 UR4, UPT, UPT, UR16, 0x42, URZ ;  /* 0x0000004210047890 */ /* 0x004fe2000fffe0ff */
[C---:B------:R-:W-:Y:S02]  /*7b00*/  @P0 R2UR.BROADCAST UR19, R4.reuse ;  /* 0x00000000041302ca */ /* 0x040fe400008e0000 */
[----:B------:R-:W-:Y:S01]  /*7b10*/  ELECT P0, URZ, PT ;  /* 0x0000000000ff782f */ /* 0x000fe20003800000 */
[----:B------:R1:W-:Y:S01]  /*7b20*/  UTCHMMA gdesc[UR6], gdesc[UR8], tmem[UR17], tmem[UR34], idesc[UR35], UPT ;  /* 0x00ff2208060075ea */ /* 0x0003e2000b800011 */
[----:B------:R-:W-:Y:S09]  /*7b30*/  UIADD3 UR10, UPT, UPT, UR18, 0x1c0, URZ ;  /* 0x000001c0120a7890 */ /* 0x000ff2000fffe0ff */
[----:B------:R2:W-:Y:S01]  /*7b40*/  UTCHMMA gdesc[UR4], gdesc[UR14], tmem[UR19], tmem[UR32], idesc[UR33], UPT ;  /* 0x00ff200e040075ea */ /* 0x0005e2000b800013 */
[----:B-1----:R-:W-:Y:S01]  /*7b50*/  UIADD3 UR8, UPT, UPT, UR16, 0x44, URZ ;  /* 0x0000004410087890 */ /* 0x002fe2000fffe0ff */
[C---:B------:R-:W-:Y:S02]  /*7b60*/  @P0 R2UR.BROADCAST UR17, R4.reuse ;  /* 0x00000000041102ca */ /* 0x040fe400008e0000 */
[----:B------:R-:W-:Y:S01]  /*7b70*/  ELECT P0, URZ, PT ;  /* 0x0000000000ff782f */ /* 0x000fe20003800000 */
[----:B------:R-:W-:Y:S01]  /*7b80*/  UIADD3 UR6, UPT, UPT, UR16, 0x46, URZ ;  /* 0x0000004610067890 */ /* 0x000fe2000fffe0ff */
[----:B------:R-:W-:Y:S01]  /*7b90*/  UMOV UR9, 0x40004080 ;  /* 0x4000408000097882 */ /* 0x000fe20000000000 */
[----:B--2---:R-:W-:Y:S10]  /*7ba0*/  UIADD3 UR5, UPT, UPT, UR21, 0x18, URZ ;  /* 0x0000001815057890 */ /* 0x004ff4000fffe0ff */
[----:B------:R-:W-:Y:S01]  /*7bb0*/  @P0 R2UR.BROADCAST UR14, R4 ;  /* 0x00000000040e02ca */ /* 0x000fe200008e0000 */
[----:B------:R-:W-:Y:S01]  /*7bc0*/  UIADD3 UR4, UPT, UPT, UR20, 0x1, URZ ;  /* 0x0000000114047890 */ /* 0x000fe2000fffe0ff */
[----:B------:R1:W-:Y:S03]  /*7bd0*/  UTCHMMA gdesc[UR8], gdesc[UR12], tmem[UR17], tmem[UR30], idesc[UR31], UPT ;  /* 0x00ff1e0c080075ea */ /* 0x0003e6000b800011 */
[----:B------:R-:W-:Y:S03]  /*7be0*/  UISETP.GT.U32.AND UP0, UPT, UR4, 0x1, UPT ;  /* 0x000000010400788c */ /* 0x000fe6000bf04070 */
[----:B------:R-:W-:Y:S05]  /*7bf0*/  UMOV UR4, UR22 ;  /* 0x0000001600047c82 */ /* 0x000fea0008000000 */
[----:B------:R3:W-:Y:S01]  /*7c00*/  UTCHMMA gdesc[UR6], gdesc[UR10], tmem[UR14], tmem[UR28], idesc[UR29], UPT ;  /* 0x00ff1c0a060075ea */ /* 0x0007e2000b80000e */
[----:B------:R3:W-:Y:S01]  /*7c10*/  UTCBAR [UR5], URZ ;  /* 0x000000ff050073e9 */ /* 0x0007e200080000ff */
[----:B-1----:R-:W-:Y:S07]  /*7c20*/  UIADD3 UR8, UPT, UPT, UR20, -0x1, URZ ;  /* 0xffffffff14087890 */ /* 0x002fee000fffe0ff */
[----:B------:R-:W-:Y:S01]  /*7c30*/  UMOV UR20, UR8 ;  /* 0x0000000800147c82 */ /* 0x000fe20008000000 */
[----:B----4-:R-:W-:Y:S05]  /*7c40*/  BRA.U UP0, `(.L_x_51) ;  /* 0xfffffff900cc7547 */ /* 0x010fea000b83ffff */
.L_x_48:
[----:B------:R-:W-:Y:S01]  /*7c50*/  UIADD3 UR4, UPT, UPT, UR26, 0x1, URZ ;  /* 0x000000011a047890 */ /* 0x000fe2000fffe0ff */
[----:B------:R-:W-:Y:S01]  /*7c60*/  LOP3.LUT R3, R3, 0x1, RZ, 0x3c, !PT ;  /* 0x0000000103037812 */ /* 0x000fe200078e3cff */
[----:B---3--:R-:W-:Y:S02]  /*7c70*/  UIADD3 UR5, UPT, UPT, UR27, 0x90, URZ ;  /* 0x000000901b057890 */ /* 0x008fe4000fffe0ff */
[----:B------:R-:W-:-:S04]  /*7c80*/  UISETP.NE.AND UP0, UPT, UR4, 0x2, UPT ;  /* 0x000000020400788c */ /* 0x000fc8000bf05270 */
[----:B------:R-:W-:Y:S02]  /*7c90*/  USEL UR6, URZ, 0x1, UP0 ;  /* 0x00000001ff067887 */ /* 0x000fe40008000000 */
[----:B------:R-:W-:Y:S01]  /*7ca0*/  USEL UR26, UR4, URZ, UP0 ;  /* 0x000000ff041a7287 */ /* 0x000fe20008000000 */
[----:B------:R2:W-:Y:S03]  /*7cb0*/  UTCBAR [UR5], URZ ;  /* 0x000000ff050073e9 */ /* 0x0005e600080000ff */
[----:B------:R-:W-:Y:S01]  /*7cc0*/  LOP3.LUT R8, R8, UR6, RZ, 0x3c, !PT ;  /* 0x0000000608087c12 */ /* 0x000fe2000f8e3cff */
[----:B------:R-:W-:Y:S07]  /*7cd0*/  @P3 BRA `(.L_x_52) ;  /* 0xfffffff800403947 */ /* 0x000fee000383ffff */
[----:B------:R-:W3:Y:S01]  /*7ce0*/  S2UR UR6, SR_CgaCtaId ;  /* 0x00000000000679c3 */ /* 0x000ee20000008800 */
[----:B------:R-:W-:Y:S01]  /*7cf0*/  ELECT P0, URZ, PT ;  /* 0x0000000000ff782f */ /* 0x000fe20003800000 */
[----:B-1----:R-:W-:Y:S01]  /*7d00*/  IMAD.MOV.U32 R0, RZ, RZ, 0x1 ;  /* 0x00000001ff007424 */ /* 0x002fe200078e00ff */
[----:B------:R-:W-:Y:S01]  /*7d10*/  UIADD3 UR23, UPT, UPT, UR23, 0xa0, URZ ;  /* 0x000000a017177890 */ /* 0x000fe2000fffe0ff */
[----:B------:R-:W-:Y:S01]  /*7d20*/  SHF.L.U32 R2, R8, 0x1f, RZ ;  /* 0x0000001f08027819 */ /* 0x000fe200000006ff */
[----:B------:R-:W-:-:S03]  /*7d30*/  UMOV UR4, 0x40 ;  /* 0x0000004000047882 */ /* 0x000fc60000000000 */
[----:B------:R-:W-:Y:S01]  /*7d40*/  UVIRTCOUNT.DEALLOC.SMPOOL 0x80 ;  /* 0x000000800000784c */ /* 0x000fe20000000000 */
[----:B---3--:R-:W-:Y:S02]  /*7d50*/  ULEA UR6, UR6, UR4, 0x18 ;  /* 0x0000000406067291 */ /* 0x008fe4000f8ec0ff */
[----:B------:R-:W-:-:S07]  /*7d60*/  ULEA UR4, UR26, UR23, 0x3 ;  /* 0x000000171a047291 */ /* 0x000fce000f8e18ff */
[----:B------:R1:W-:Y:S02]  /*7d70*/  @P0 STS.U8 [UR6+0x1c], R0 ;  /* 0x00001c00ff000988 */ /* 0x0003e40008000006 */
[----:B------:R-:W3:Y:S02]  /*7d80*/  SYNCS.PHASECHK.TRANS64.TRYWAIT P0, [UR4], R2 ;  /* 0x00000002ff0075a7 */ /* 0x000ee40008001104 */
[----:B-1-3--:R-:W-:Y:S05]  /*7d90*/  @!P0 BRA `(.L_x_53) ;  /* 0x0000008000608947 */ /* 0x00afea0003800000 */
.L_x_173:
[----:B------:R-:W-:-:S04]  /*7da0*/  UIADD3 UR4, UPT, UPT, UR26, 0x1, URZ ;  /* 0x000000011a047890 */ /* 0x000fc8000fffe0ff */
[----:B------:R-:W-:-:S04]  /*7db0*/  UISETP.NE.AND UP0, UPT, UR4, 0x2, UPT ;  /* 0x000000020400788c */ /* 0x000fc8000bf05270 */
[----:B--2---:R-:W-:Y:S02]  /*7dc0*/  USEL UR5, URZ, 0x1, UP0 ;  /* 0x00000001ff057887 */ /* 0x004fe40008000000 */
[----:B------:R-:W-:-:S04]  /*7dd0*/  USEL UR4, UR4, URZ, UP0 ;  /* 0x000000ff04047287 */ /* 0x000fc80008000000 */
[----:B------:R-:W-:Y:S01]  /*7de0*/  ULEA UR4, UR4, UR23, 0x3 ;  /* 0x0000001704047291 */ /* 0x000fe2000f8e18ff */
[----:B-1----:R-:W-:-:S04]  /*7df0*/  LOP3.LUT R2, R8, UR5, RZ, 0x3c, !PT ;  /* 0x0000000508027c12 */ /* 0x002fc8000f8e3cff */
[----:B------:R-:W-:-:S04]  /*7e00*/  SHF.L.U32 R2, R2, 0x1f, RZ ;  /* 0x0000001f02027819 */ /* 0x000fc800000006ff */
[----:B------:R-:W1:Y:S02]  /*7e10*/  SYNCS.PHASECHK.TRANS64.TRYWAIT P0, [UR4], R2 ;  /* 0x00000002ff0075a7 */ /* 0x000e640008001104 */
[----:B-1----:R-:W-:Y:S05]  /*7e20*/  @!P0 BRA `(.L_x_54) ;  /* 0x0000008000548947 */ /* 0x002fea0003800000 */
.L_x_175:
[----:B------:R-:W-:Y:S01]  /*7e30*/  NOP ;  /* 0x0000000000007918 */ /* 0x000fe20000000000 */
[----:B-1----:R-:W1:Y:S01]  /*7e40*/  LDS R0, [UR6+0x14] ;  /* 0x00001406ff007984 */ /* 0x002e620008000800 */
[----:B------:R-:W-:Y:S01]  /*7e50*/  LOP3.LUT R3, R9, 0xffff, RZ, 0xc0, !PT ;  /* 0x0000ffff09037812 */ /* 0x000fe200078ec0ff */
[----:B------:R-:W-:-:S03]  /*7e60*/  IMAD.MOV.U32 R2, RZ, RZ, 0xffff ;  /* 0x0000ffffff027424 */ /* 0x000fc600078e00ff */
[----:B------:R-:W-:-:S04]  /*7e70*/  SHF.R.U32.HI R3, RZ, 0x5, R3 ;  /* 0x00000005ff037819 */ /* 0x000fc80000011603 */
[----:B------:R-:W-:-:S04]  /*7e80*/  SHF.L.U32 R2, R2, R3, RZ ;  /* 0x0000000302027219 */ /* 0x000fc800000006ff */
[----:B-1----:R-:W-:-:S04]  /*7e90*/  LOP3.LUT R0, R0, R2, RZ, 0xc0, !PT ;  /* 0x0000000200007212 */ /* 0x002fc800078ec0ff */
[----:B------:R-:W-:Y:S01]  /*7ea0*/  ISETP.NE.AND P0, PT, R0, R2, PT ;  /* 0x000000020000720c */ /* 0x000fe20003f05270 */
[----:B------:R-:W-:-:S05]  /*7eb0*/  IMAD.MOV.U32 R0, RZ, RZ, 0x1 ;  /* 0x00000001ff007424 */ /* 0x000fca00078e00ff */
[----:B------:R-:W-:-:S07]  /*7ec0*/  SHF.L.U32 R0, R0, R3, RZ ;  /* 0x0000000300007219 */ /* 0x000fce00000006ff */
[----:B------:R-:W-:Y:S05]  /*7ed0*/  @P0 BRA `(.L_x_55) ;  /* 0x00000000005c0947 */ /* 0x000fea0003800000 */
[----:B------:R-:W1:Y:S02]  /*7ee0*/  LDS R3, [UR6+0x18] ;  /* 0x00001806ff037984 */ /* 0x000e640008000800 */
[----:B-1----:R-:W-:-:S04]  /*7ef0*/  LOP3.LUT R3, R3, R0, RZ, 0xc0, !PT ;  /* 0x0000000003037212 */ /* 0x002fc800078ec0ff */
[----:B------:R-:W-:-:S13]  /*7f00*/  ISETP.NE.AND P0, PT, R3, R0, PT ;  /* 0x000000000300720c */ /* 0x000fda0003f05270 */
[----:B------:R-:W-:Y:S05]  /*7f10*/  @P0 BRA `(.L_x_56) ;  /* 0x0000000000400947 */ /* 0x000fea0003800000 */
[----:B------:R-:W-:Y:S01]  /*7f20*/  R2UR UR4, R2 ;  /* 0x00000000020472ca */ /* 0x000fe200000e0000 */
[----:B------:R-:W1:Y:S01]  /*7f30*/  S2R R3, SR_LANEID ;  /* 0x0000000000037919 */ /* 0x000e620000000000 */
[----:B------:R-:W-:-:S04]  /*7f40*/  LOP3.LUT R0, RZ, R0, RZ, 0x33, !PT ;  /* 0x00000000ff007212 */ /* 0x000fc800078e33ff */
[----:B------:R-:W2:Y:S07]  /*7f50*/  REDUX UR7, R0 ;  /* 0x00000000000773c4 */ /* 0x000eae0000000000 */
[----:B------:R-:W-:-:S03]  /*7f60*/  ULOP3.LUT UR5, URZ, UR4, URZ, 0x33, !UPT ;  /* 0x00000004ff057292 */ /* 0x000fc6000f8e33ff */
[----:B------:R-:W-:Y:S02]  /*7f70*/  VOTEU.ANY UR4, UPT, PT ;  /* 0x0000000000047886 */ /* 0x000fe400038e0100 */
[----:B------:R-:W-:Y:S01]  /*7f80*/  UFLO.U32 UR4, UR4 ;  /* 0x00000004000472bd */ /* 0x000fe200080e0000 */
[----:B------:R-:W-:-:S04]  /*7f90*/  IMAD.U32 R2, RZ, RZ, UR5 ;  /* 0x00000005ff027e24 */ /* 0x000fc8000f8e00ff */
[----:B------:R-:W3:Y:S02]  /*7fa0*/  REDUX UR8, R2 ;  /* 0x00000000020873c4 */ /* 0x000ee40000000000 */
[----:B------:R4:W-:Y:S01]  /*7fb0*/  UTCATOMSWS.AND URZ, UR5 ;  /* 0x0000000500ff79e3 */ /* 0x0009e20008000000 */
[----:B--2---:R-:W-:Y:S01]  /*7fc0*/  IMAD.U32 R0, RZ, RZ, UR7 ;  /* 0x00000007ff007e24 */ /* 0x004fe2000f8e00ff */
[----:B-1----:R-:W-:Y:S01]  /*7fd0*/  ISETP.EQ.U32.AND P0, PT, R3, UR4, PT ;  /* 0x0000000403007c0c */ /* 0x002fe2000bf02070 */
[----:B---3--:R-:W-:-:S12]  /*7fe0*/  IMAD.U32 R2, RZ, RZ, UR8 ;  /* 0x00000008ff027e24 */ /* 0x008fd8000f8e00ff */
[----:B------:R4:W-:Y:S04]  /*7ff0*/  @P0 ATOMS.AND RZ, [UR6+0x14], R2 ;  /* 0x00001402ffff098c */ /* 0x0009e8000a800006 */
[----:B------:R4:W-:Y:S01]  /*8000*/  @P0 ATOMS.AND RZ, [UR6+0x18], R0 ;  /* 0x00001800ffff098c */ /* 0x0009e2000a800006 */
[----:B------:R-:W-:Y:S05]  /*8010*/  BRA `(.L_x_57) ;  /* 0x0000000000147947 */ /* 0x000fea0003800000 */
.L_x_56:
[----:B------:R-:W-:Y:S02]  /*8020*/  MOV R2, 0x8040 ;  /* 0x0000804000027802 */ /* 0x000fe40000000f00 */
[----:B-----5:R-:W-:Y:S05]  /*8030*/  CALL.REL.NOINC `($__internal_0_$__cuda_sm10x_tcgen05_guardrail_trap_col_being_dealloced_not_returned_by_alloc) ;  /* 0x0000008400f07944 */ /* 0x020fea0003c00000 */
[----:B------:R-:W-:Y:S05]  /*8040*/  BRA `(.L_x_57) ;  /* 0x0000000000087947 */ /* 0x000fea0003800000 */
.L_x_55:
[----:B------:R-:W-:Y:S02]  /*8050*/  MOV R2, 0x8070 ;  /* 0x0000807000027802 */ /* 0x000fe40000000f00 */
[----:B-----5:R-:W-:Y:S05]  /*8060*/  CALL.REL.NOINC `($__internal_2_$__cuda_sm10x_tcgen05_guardrail_trap_unallocated_columns_being_dealloced) ;  /* 0x0000008400fc7944 */ /* 0x020fea0003c00000 */
.L_x_57:
[----:B------:R-:W-:Y:S01]  /*8070*/  NOP ;  /* 0x0000000000007918 */ /* 0x000fe20000000000 */
[----:B----4-:R-:W-:Y:S05]  /*8080*/  EXIT ;  /* 0x000000000000794d */ /* 0x010fea0003800000 */
.L_x_41:
[----:B------:R-:W-:-:S09]  /*8090*/  UISETP.NE.OR UP0, UPT, UR18, 0x3, !UP3 ;  /* 0x000000031200788c */ /* 0x000fd2000df05670 */
[----:B------:R-:W-:Y:S05]  /*80a0*/  BRA.U UP0, `(.L_x_58) ;  /* 0x00000019003c7547 */ /* 0x000fea000b800000 */
[----:B------:R-:W2:Y:S01]  /*80b0*/  LDCU.64 UR4, c[0x0][0x888] ;  /* 0x00011100ff0477ac */ /* 0x000ea20008000a00 */
[----:B------:R-:W3:Y:S01]  /*80c0*/  S2UR UR10, SR_CgaCtaId ;  /* 0x00000000000a79c3 */ /* 0x000ee20000008800 */
[----:B------:R-:W-:Y:S01]  /*80d0*/  R2UR UR66, R52 ;  /* 0x00000000344272ca */ /* 0x000fe200000e0000 */
[----:B------:R-:W-:Y:S01]  /*80e0*/  IMAD.MOV.U32 R10, RZ, RZ, RZ ;  /* 0x000000ffff0a7224 */ /* 0x000fe200078e00ff */
[----:B------:R-:W4:Y:S01]  /*80f0*/  LDCU UR64, c[0x0][0x370] ;  /* 0x00006e00ff4077ac */ /* 0x000f220008000800 */
[----:B------:R-:W-:Y:S01]  /*8100*/  R2UR UR65, R53 ;  /* 0x00000000354172ca */ /* 0x000fe200000e0000 */
[----:B------:R-:W-:Y:S01]  /*8110*/  IMAD.MOV.U32 R0, RZ, RZ, 0x2000 ;  /* 0x00002000ff007424 */ /* 0x000fe200078e00ff */
[----:B------:R-:W4:Y:S02]  /*8120*/  LDCU.128 UR56, c[0x0][0xb10] ;  /* 0x00016200ff3877ac */ /* 0x000f240008000c00 */
[----:B------:R-:W1:Y:S01]  /*8130*/  LDC.64 R12, c[0x0][0x348] ;  /* 0x0000d200ff0c7b82 */ /* 0x000e620000000a00 */
[----:B------:R-:W3:Y:S01]  /*8140*/  LDCU UR49, c[0x0][0x374] ;  /* 0x00006e80ff3177ac */ /* 0x000ee20008000800 */
[----:B------:R-:W1:Y:S01]  /*8150*/  LDCU.64 UR52, c[0x0][0x890] ;  /* 0x00011200ff3477ac */ /* 0x000e620008000a00 */
[----:B------:R-:W1:Y:S01]  /*8160*/  LDCU UR30, c[0x0][0xb0c] ;  /* 0x00016180ff1e77ac */ /* 0x000e620008000800 */
[----:B--2---:R-:W-:Y:S01]  /*8170*/  UISETP.NE.U32.AND UP0, UPT, UR4, URZ, UPT ;  /* 0x000000ff0400728c */ /* 0x004fe2000bf05070 */
[----:B------:R-:W2:Y:S01]  /*8180*/  LDCU UR71, c[0x0][0xb20] ;  /* 0x00016400ff4777ac */ /* 0x000ea20008000800 */
[----:B------:R-:W2:Y:S01]  /*8190*/  LDCU UR4, c[0x0][0xb30] ;  /* 0x00016600ff0477ac */ /* 0x000ea20008000800 */
[----:B------:R-:W2:Y:S01]  /*81a0*/  LDCU.128 UR60, c[0x0][0x980] ;  /* 0x00013000ff3c77ac */ /* 0x000ea20008000c00 */
[----:B------:R-:W-:Y:S01]  /*81b0*/  UMOV UR31, 0x400 ;  /* 0x00000400001f7882 */ /* 0x000fe20000000000 */
[----:B----4-:R-:W-:-:S02]  /*81c0*/  UIMAD.WIDE.U32 UR6, UR64, UR56, URZ ;  /* 0x00000038400672a5 */ /* 0x010fc4000f8e00ff */
[----:B---3--:R-:W-:Y:S02]  /*81d0*/  UIMAD.WIDE.U32 UR8, UR49, UR59, URZ ;  /* 0x0000003b310872a5 */ /* 0x008fe4000f8e00ff */
[----:B------:R-:W-:Y:S02]  /*81e0*/  UISETP.NE.AND.EX UP6, UPT, UR5, URZ, UPT, UP0 ;  /* 0x000000ff0500728c */ /* 0x000fe4000bfc5300 */
[----:B------:R-:W-:Y:S02]  /*81f0*/  ULEA UR31, UR10, UR31, 0x18 ;  /* 0x0000001f0a1f7291 */ /* 0x000fe4000f8ec0ff */
[----:B-1----:R-:W-:Y:S02]  /*8200*/  UISETP.NE.AND UP0, UPT, UR39, 0x1, UPT ;  /* 0x000000012700788c */ /* 0x002fe4000bf05270 */
[----:B------:R-:W-:Y:S02]  /*8210*/  UISETP.NE.U32.AND UP0, UPT, UR52, URZ, UPT ;  /* 0x000000ff3400728c */ /* 0x000fe4000bf05070 */
[----:B------:R-:W-:-:S02]  /*8220*/  UIADD3 UR67, UPT, UPT, UR31, 0x88, URZ ;  /* 0x000000881f437890 */ /* 0x000fc4000fffe0ff */
[----:B------:R-:W-:Y:S02]  /*8230*/  UIADD3 UR41, UPT, UPT, UR31, 0x30, URZ ;  /* 0x000000301f297890 */ /* 0x000fe4000fffe0ff */
[----:B------:R-:W-:Y:S02]  /*8240*/  UIADD3 UR33, UPT, UPT, UR31, 0x38, URZ ;  /* 0x000000381f217890 */ /* 0x000fe4000fffe0ff */
[----:B------:R-:W-:Y:S02]  /*8250*/  UIADD3 UR25, UPT, UPT, UR31, 0x40, URZ ;  /* 0x000000401f197890 */ /* 0x000fe4000fffe0ff */
[----:B------:R-:W-:Y:S02]  /*8260*/  UIADD3 UR17, UPT, UPT, UR31, 0x48, URZ ;  /* 0x000000481f117890 */ /* 0x000fe4000fffe0ff */
[----:B------:R-:W-:Y:S02]  /*8270*/  UISETP.GE.AND UP3, UPT, UR39, 0x1, UPT ;  /* 0x000000012700788c */ /* 0x000fe4000bf66270 */
[----:B------:R-:W-:Y:S01]  /*8280*/  UISETP.NE.AND.EX UP5, UPT, UR53, URZ, UPT, UP0 ;  /* 0x000000ff3500728c */ /* 0x000fe2000bfa5300 */
[----:B------:R-:W-:Y:S01]  /*8290*/  UMOV UR69, UR7 ;  /* 0x0000000700457c82 */ /* 0x000fe20008000000 */
[----:B------:R-:W-:Y:S01]  /*82a0*/  UMOV UR68, UR9 ;  /* 0x0000000900447c82 */ /* 0x000fe20008000000 */
[----:B------:R-:W-:-:S02]  /*82b0*/  UISETP.NE.AND UP3, UPT, UR30, 0x1, UPT ;  /* 0x000000011e00788c */ /* 0x000fc4000bf65270 */
[----:B------:R-:W-:Y:S02]  /*82c0*/  UISETP.NE.AND UP0, UPT, UR58, 0x1, UPT ;  /* 0x000000013a00788c */ /* 0x000fe4000bf05270 */
[----:B------:R-:W-:Y:S01]  /*82d0*/  UPLOP3.LUT UP2, UPT, UPT, UPT, UPT, 0x40, 0x4 ;  /* 0x000000000004789c */ /* 0x000fe20003f4e870 */
[----:B------:R-:W1:Y:S01]  /*82e0*/  LDCU.64 UR22, c[0x0][0xb28] ;  /* 0x00016500ff1677ac */ /* 0x000e620008000a00 */
[----:B------:R-:W3:Y:S01]  /*82f0*/  LDCU.64 UR54, c[0x0][0x990] ;  /* 0x00013200ff3677ac */ /* 0x000ee20008000a00 */
[----:B------:R-:W-:Y:S02]  /*8300*/  UPRMT UR67, URZ, 0x654, UR67 ;  /* 0x00000654ff437896 */ /* 0x000fe40008000043 */
[----:B------:R-:W-:Y:S02]  /*8310*/  UPRMT UR48, UR10, 0x654, UR41 ;  /* 0x000006540a307896 */ /* 0x000fe40008000029 */
[----:B------:R-:W-:Y:S02]  /*8320*/  UPRMT UR47, UR10, 0x654, UR33 ;  /* 0x000006540a2f7896 */ /* 0x000fe40008000021 */
[----:B------:R-:W-:-:S02]  /*8330*/  UPRMT UR46, UR10, 0x654, UR25 ;  /* 0x000006540a2e7896 */ /* 0x000fc40008000019 */
[----:B------:R-:W-:Y:S02]  /*8340*/  UPRMT UR38, UR10, 0x654, UR17 ;  /* 0x000006540a267896 */ /* 0x000fe40008000011 */
[----:B------:R-:W-:Y:S02]  /*8350*/  USHF.R.U32.HI UR69, URZ, UR57, UR69 ;  /* 0x00000039ff457299 */ /* 0x000fe40008011645 */
[----:B--2---:R-:W-:Y:S02]  /*8360*/  USHF.R.U32.HI UR68, URZ, UR71, UR68 ;  /* 0x00000047ff447299 */ /* 0x004fe40008011644 */
[----:B------:R-:W-:Y:S02]  /*8370*/  UISETP.NE.AND UP4, UPT, UR4, 0x1, UPT ;  /* 0x000000010400788c */ /* 0x000fe4000bf85270 */
[----:B------:R-:W-:Y:S02]  /*8380*/  UISETP.NE.AND UP3, UPT, UR60, 0x1, UPT ;  /* 0x000000013c00788c */ /* 0x000fe4000bf65270 */
[----:B-1-3--:R-:W-:-:S11]  /*8390*/  UISETP.NE.AND UP0, UPT, UR63, 0x1, UPT ;  /* 0x000000013f00788c */ /* 0x00afd6000bf05270 */
.L_x_73:
[----:B------:R-:W-:Y:S04]  /*83a0*/  SHF.L.U32 R3, R10, 0x1f, RZ ;  /* 0x0000001f0a037819 */ /* 0x000fe800000006ff */
[----:B-1----:R-:W1:Y:S02]  /*83b0*/  SYNCS.PHASECHK.TRANS64.TRYWAIT P0, [UR31+0x80], R3 ;  /* 0x00008003ff0075a7 */ /* 0x002e64000800111f */
[----:B-1----:R-:W-:Y:S05]  /*83c0*/  @!P0 BRA `(.L_x_59) ;  /* 0x0000007c00048947 */ /* 0x002fea0003800000 */
.L_x_177:
[----:B------:R-:W2:Y:S01]  /*83d0*/  LDS.128 R4, [UR31+0xc0] ;  /* 0x0000c01fff047984 */ /* 0x000ea20008000c00 */
[----:B------:R-:W-:Y:S01]  /*83e0*/  UISETP.GE.AND UP0, UPT, UR39, 0x1, UPT ;  /* 0x000000012700788c */ /* 0x000fe2000bf06270 */
[----:B------:R-:W-:Y:S01]  /*83f0*/  @!PT LDS RZ, [RZ] ;  /* 0x00000000fffff984 */ /* 0x000fe20000000800 */
[----:B------:R-:W-:Y:S01]  /*8400*/  @!PT LDS RZ, [RZ] ;  /* 0x00000000fffff984 */ /* 0x000fe20000000800 */
[----:B------:R-:W-:Y:S01]  /*8410*/  @!PT LDS RZ, [RZ] ;  /* 0x00000000fffff984 */ /* 0x000fe20000000800 */
[----:B------:R-:W-:Y:S01]  /*8420*/  @!PT LDS RZ, [RZ] ;  /* 0x00000000fffff984 */ /* 0x000fe20000000800 */
[----:B------:R3:W-:Y:S06]  /*8430*/  MEMBAR.ALL.CTA ;  /* 0x0000000000007992 */ /* 0x0007ec0000008000 */
[----:B---3--:R-:W3:Y:S02]  /*8440*/  FENCE.VIEW.ASYNC.S ;  /* 0x00000000000073c6 */ /* 0x008ee40000000000 */
[----:B---3--:R-:W-:Y:S01]  /*8450*/  SYNCS.ARRIVE.TRANS64.RED.A1T0 RZ, [UR67], RZ ;  /* 0x000000ffffff79a7 */ /* 0x008fe20008100443 */
[----:B--2---:R-:W-:Y:S11]  /*8460*/  LOP3.LUT P0, RZ, R6, 0x1, RZ, 0xc0, !PT ;  /* 0x0000000106ff7812 */ /* 0x004ff6000780c0ff */
[----:B------:R-:W-:Y:S02]  /*8470*/  @!UPT UIADD3 URZ, UPT, UPT, URZ, URZ, URZ ;  /* 0x000000fffffff290 */ /* 0x000fe4000fffe0ff */
[----:B------:R-:W-:Y:S01]  /*8480*/  VOTEU.ANY UP3, P0 ;  /* 0x0000000000ff7886 */ /* 0x000fe20000060100 */
[----:B------:R-:W-:Y:S11]  /*8490*/  PLOP3.LUT P0, PT, PT, PT, UP3, 0x80, 0x8 ;  /* 0x000000000008781c */ /* 0x000ff60003f0f038 */
[----:B------:R-:W-:Y:S02]  /*84a0*/  @!UPT UIADD3 URZ, UPT, UPT, URZ, URZ, URZ ;  /* 0x000000fffffff290 */ /* 0x000fe4000fffe0ff */
[----:B-1----:R-:W-:Y:S02]  /*84b0*/  @P0 MOV R3, R4 ;  /* 0x0000000400030202 */ /* 0x002fe40000000f00 */
[----:B------:R-:W-:Y:S02]  /*84c0*/  @P0 LOP3.LUT R2, R5, 0xffff, RZ, 0xc0, !PT ;  /* 0x0000ffff05020812 */ /* 0x000fe400078ec0ff */
[----:B------:R-:W-:Y:S02]  /*84d0*/  @P0 R2UR UR5, R3 ;  /* 0x00000000030502ca */ /* 0x000fe400000e0000 */
[----:B------:R-:W-:Y:S11]  /*84e0*/  @P0 R2UR UR4, R2 ;  /* 0x00000000020402ca */ /* 0x000ff600000e0000 */
[----:B------:R-:W-:Y:S02]  /*84f0*/  @UP3 UMOV UR15, UR5 ;  /* 0x00000005000f3c82 */ /* 0x000fe40008000000 */
[----:B------:R-:W-:Y:S01]  /*8500*/  @UP3 UMOV UR14, UR4 ;  /* 0x00000004000e3c82 */ /* 0x000fe20008000000 */
[----:B------:R-:W-:Y:S05]  /*8510*/  BRA.U !UP0, `(.L_x_60) ;  /* 0x0000000108c07547 */ /* 0x000fea000b800000 */
[----:B------:R-:W-:Y:S02]  /*8520*/  UIMAD.WIDE.U32 UR12, UR14, UR59, URZ ;  /* 0x0000003b0e0c72a5 */ /* 0x000fe4000f8e00ff */
[----:B------:R-:W-:Y:S02]  /*8530*/  UP2UR UR16, UPR, URZ, 0x4 ;  /* 0x00000004ff107883 */ /* 0x000fe40008000000 */
[----:B------:R-:W-:Y:S02]  /*8540*/  UISETP.NE.AND UP2, UPT, UR58, 0x1, UPT ;  /* 0x000000013a00788c */ /* 0x000fe4000bf45270 */
[----:B------:R-:W-:Y:S02]  /*8550*/  UIMAD.WIDE.U32 UR18, UR15, UR56, URZ ;  /* 0x000000380f1272a5 */ /* 0x000fe4000f8e00ff */
[----:B------:R-:W-:Y:S02]  /*8560*/  USEL UR4, UR49, UR68, !UP2 ;  /* 0x0000004431047287 */ /* 0x000fe4000d000000 */
[----:B------:R-:W-:Y:S02]  /*8570*/  UISETP.NE.AND UP0, UPT, UR30, 0x1, UPT ;  /* 0x000000011e00788c */ /* 0x000fe4000bf05270 */
[----:B------:R-:W-:Y:S02]  /*8580*/  UP2UR UR20, UPR, URZ, 0x2 ;  /* 0x00000002ff147883 */ /* 0x000fe40008000000 */
[----:B------:R-:W-:Y:S02]  /*8590*/  UISETP.NE.AND UP1, UPT, UR39, 0x1, UPT ;  /* 0x000000012700788c */ /* 0x000fe4000bf25270 */
[----:B------:R-:W-:Y:S02]  /*85a0*/  UIMAD.WIDE.U32 UR8, UR4, UR22, URZ ;  /* 0x00000016040872a5 */ /* 0x000fe4000f8e00ff */
[----:B------:R-:W-:Y:S01]  /*85b0*/  USEL UR7, UR64, UR69, !UP0 ;  /* 0x0000004540077287 */ /* 0x000fe2000c000000 */
[----:B------:R-:W-:Y:S02]  /*85c0*/  UMOV UR5, UR13 ;  /* 0x0000000d00057c82 */ /* 0x000fe40008000000 */
[----:B------:R-:W-:Y:S02]  /*85d0*/  USHF.R.U32.HI UR6, URZ, UR71, UR5 ;  /* 0x00000047ff067299 */ /* 0x000fe40008011605 */
[----:B------:R-:W-:Y:S02]  /*85e0*/  UIMAD.WIDE.U32 UR10, UR7, UR22, URZ ;  /* 0x00000016070a72a5 */ /* 0x000fe4000f8e00ff */
[----:B------:R-:W-:Y:S02]  /*85f0*/  USEL UR6, UR14, UR6, !UP2 ;  /* 0x000000060e067287 */ /* 0x000fe4000d000000 */
[----:B------:R-:W-:Y:S01]  /*8600*/  UISETP.NE.AND UP2, UPT, UR16, URZ, UPT ;  /* 0x000000ff1000728c */ /* 0x000fe2000bf45270 */
[----:B------:R-:W-:Y:S02]  /*8610*/  UMOV UR5, UR19 ;  /* 0x0000001300057c82 */ /* 0x000fe40008000000 */
[----:B------:R-:W-:Y:S03]  /*8620*/  USHF.R.U32.HI UR12, URZ, UR57, UR5 ;  /* 0x00000039ff0c7299 */ /* 0x000fe60008011605 */
[----:B------:R-:W-:Y:S02]  /*8630*/  UMOV UR5, UR9 ;  /* 0x0000000900057c82 */ /* 0x000fe40008000000 */
[----:B------:R-:W-:Y:S03]  /*8640*/  @UP1 USHF.R.U32.HI UR4, URZ, UR23, UR5 ;  /* 0x00000017ff041299 */ /* 0x000fe60008011605 */
[----:B------:R-:W-:Y:S01]  /*8650*/  UMOV UR5, UR11 ;  /* 0x0000000b00057c82 */ /* 0x000fe20008000000 */
[----:B------:R-:W-:Y:S02]  /*8660*/  UIMAD UR4, UR39, UR4, URZ ;  /* 0x00000004270472a4 */ /* 0x000fe4000f8e02ff */
[----:B------:R-:W-:Y:S02]  /*8670*/  @UP1 USHF.R.U32.HI UR7, URZ, UR23, UR5 ;  /* 0x00000017ff071299 */ /* 0x000fe40008011605 */
[----:B------:R-:W-:Y:S02]  /*8680*/  USEL UR5, UR15, UR12, !UP0 ;  /* 0x0000000c0f057287 */ /* 0x000fe4000c000000 */
[----:B------:R-:W-:Y:S02]  /*8690*/  UIMAD.WIDE.U32 UR10, UR6, UR22, URZ ;  /* 0x00000016060a72a5 */ /* 0x000fe4000f8e00ff */
[----:B------:R-:W-:Y:S02]  /*86a0*/  UIMAD UR8, UR39, UR7, URZ ;  /* 0x00000007270872a4 */ /* 0x000fe4000f8e02ff */
[----:B------:R-:W-:Y:S03]  /*86b0*/  UISETP.GE.AND UP0, UPT, UR6, UR4, UPT ;  /* 0x000000040600728c */ /* 0x000fe6000bf06270 */
[----:B------:R-:W-:Y:S01]  /*86c0*/  UMOV UR4, UR11 ;  /* 0x0000000b00047c82 */ /* 0x000fe20008000000 */
[----:B------:R-:W-:Y:S02]  /*86d0*/  UISETP.GE.OR UP0, UPT, UR5, UR8, UP0 ;  /* 0x000000080500728c */ /* 0x000fe40008706670 */
[----:B------:R-:W-:Y:S02]  /*86e0*/  USHF.R.U32.HI UR4, URZ, UR23, UR4 ;  /* 0x00000017ff047299 */ /* 0x000fe40008011604 */
[----:B------:R-:W-:Y:S02]  /*86f0*/  UIMAD.WIDE.U32 UR8, UR5, UR22, URZ ;  /* 0x00000016050872a5 */ /* 0x000fe4000f8e00ff */
[----:B------:R-:W-:Y:S04]  /*8700*/  USEL UR10, UR6, UR4, !UP1 ;  /* 0x00000004060a7287 */ /* 0x000fe8000c800000 */
[----:B------:R-:W-:Y:S01]  /*8710*/  UIADD3 UR11, UPT, UPT, -UR10, URZ, URZ ;  /* 0x000000ff0a0b7290 */ /* 0x000fe2000fffe1ff */
[----:B------:R-:W-:Y:S02]  /*8720*/  @!UP0 UMOV UR4, UR9 ;  /* 0x0000000900048c82 */ /* 0x000fe40008000000 */
[----:B------:R-:W-:Y:S02]  /*8730*/  @!UP0 USHF.R.U32.HI UR4, URZ, UR23, UR4 ;  /* 0x00000017ff048299 */ /* 0x000fe40008011604 */
[----:B------:R-:W-:Y:S02]  /*8740*/  UIMAD UR8, UR39, UR11, UR6 ;  /* 0x0000000b270872a4 */ /* 0x000fe4000f8e0206 */
[----:B------:R-:W-:Y:S02]  /*8750*/  @!UP0 USEL UR4, UR5, UR4, !UP1 ;  /* 0x0000000405048287 */ /* 0x000fe4000c800000 */
[----:B------:R-:W-:Y:S02]  /*8760*/  UISETP.NE.AND UP1, UPT, UR20, URZ, UPT ;  /* 0x000000ff1400728c */ /* 0x000fe4000bf25270 */
[----:B------:R-:W-:Y:S02]  /*8770*/  @!UP0 UIMAD UR7, UR7, UR8, UR4 ;  /* 0x00000008070782a4 */ /* 0x000fe4000f8e0204 */
[----:B------:R-:W-:Y:S02]  /*8780*/  @!UP0 UIADD3 UR9, UPT, UPT, UR10, -UR4, URZ ;  /* 0x800000040a098290 */ /* 0x000fe4000fffe0ff */
[----:B------:R-:W-:Y:S02]  /*8790*/  UIADD3 UR8, UPT, UPT, -UR6, URZ, URZ ;  /* 0x000000ff06087290 */ /* 0x000fe4000fffe1ff */
[----:B------:R-:W-:Y:S02]  /*87a0*/  UIADD3 UR4, UPT, UPT, -UR5, URZ, URZ ;  /* 0x000000ff05047290 */ /* 0x000fe4000fffe1ff */
[----:B------:R-:W-:Y:S03]  /*87b0*/  @!UP0 UIMAD UR6, UR9, UR39, UR5 ;  /* 0x00000027090682a4 */ /* 0x000fe6000f8e0205 */
[----:B------:R-:W-:Y:S01]  /*87c0*/  @!UP0 UMOV UR5, UR7 ;  /* 0x0000000700058c82 */ /* 0x000fe20008000000 */
[----:B------:R-:W-:Y:S02]  /*87d0*/  UIMAD UR7, UR30, UR4, UR15 ;  /* 0x000000041e0772a4 */ /* 0x000fe4000f8e020f */
[----:B------:R-:W-:Y:S02]  /*87e0*/  UIMAD UR4, UR58, UR8, UR14 ;  /* 0x000000083a0472a4 */ /* 0x000fe4000f8e020e */
[----:B------:R-:W-:Y:S02]  /*87f0*/  UIMAD UR15, UR5, UR30, UR7 ;  /* 0x0000001e050f72a4 */ /* 0x000fe4000f8e0207 */
[----:B------:R-:W-:Y:S11]  /*8800*/  UIMAD UR14, UR6, UR58, UR4 ;  /* 0x0000003a060e72a4 */ /* 0x000ff6000f8e0204 */
[----:B------:R-:W-:Y:S01]  /*8810*/  @!UPT UIADD3 URZ, UPT, UPT, URZ, URZ, URZ ;  /* 0x000000fffffff290 */ /* 0x000fe2000fffe0ff */
.L_x_60:
[----:B------:R-:W1:Y:S01]  /*8820*/  @!UP4 LDCU.128 UR8, c[0x0][0xb10] ;  /* 0x00016200ff08c7ac */ /* 0x000e620008000c00 */
[----:B------:R-:W-:Y:S01]  /*8830*/  IMAD.MOV.U32 R9, RZ, RZ, 0x1 ;  /* 0x00000001ff097424 */ /* 0x000fe200078e00ff */
[----:B------:R-:W-:Y:S04]  /*8840*/  ISETP.NE.U32.AND P1, PT, RZ, UR52, PT ;  /* 0x00000034ff007c0c */ /* 0x000fe8000bf25070 */
[----:B------:R-:W-:Y:S01]  /*8850*/  ISETP.NE.AND.EX P1, PT, RZ, UR53, PT, P1 ;  /* 0x00000035ff007c0c */ /* 0x000fe2000bf25310 */
[----:B------:R-:W2:Y:S01]  /*8860*/  @!UP4 LDCU UR5, c[0x0][0xb0c] ;  /* 0x00016180ff05c7ac */ /* 0x000ea20008000800 */
[----:B------:R-:W-:Y:S01]  /*8870*/  SHF.L.U32 R9, R9, 0x1f, RZ ;  /* 0x0000001f09097819 */ /* 0x000fe200000006ff */
[----:B------:R-:W-:Y:S02]  /*8880*/  USHF.L.U32 UR42, UR21, 0x7, URZ ;  /* 0x00000007152a7899 */ /* 0x000fe400080006ff */
[----:B-1----:R-:W-:Y:S07]  /*8890*/  UIMAD.WIDE.U32 UR6, UR15, UR8, URZ ;  /* 0x000000080f0672a5 */ /* 0x002fee000f8e00ff */
[----:B------:R-:W-:Y:S01]  /*88a0*/  @!UP4 UMOV UR4, UR7 ;  /* 0x000000070004cc82 */ /* 0x000fe20008000000 */
[----:B--2---:R-:W-:Y:S02]  /*88b0*/  @!UP4 UISETP.NE.AND UP0, UPT, UR5, 0x1, UPT ;  /* 0x000000010500c88c */ /* 0x004fe4000bf05270 */
[----:B------:R-:W-:Y:S02]  /*88c0*/  @!UP4 USHF.R.U32.HI UR4, URZ, UR9, UR4 ;  /* 0x00000009ff04c299 */ /* 0x000fe40008011604 */
[----:B------:R-:W-:Y:S02]  /*88d0*/  UIMAD.WIDE.U32 UR6, UR14, UR11, URZ ;  /* 0x0000000b0e0672a5 */ /* 0x000fe4000f8e00ff */
[----:B------:R-:W-:Y:S02]  /*88e0*/  @!UP4 USEL UR8, UR15, UR4, !UP0 ;  /* 0x000000040f08c287 */ /* 0x000fe4000c000000 */
[----:B------:R-:W-:Y:S03]  /*88f0*/  @!UP4 UISETP.NE.AND UP0, UPT, UR10, 0x1, UPT ;  /* 0x000000010a00c88c */ /* 0x000fe6000bf05270 */
[----:B------:R-:W-:Y:S02]  /*8900*/  @!UP4 UMOV UR6, UR7 ;  /* 0x000000070006cc82 */ /* 0x000fe40008000000 */
[----:B------:R-:W1:Y:S02]  /*8910*/  @!UP4 LDCU UR4, c[0x0][0xb20] ;  /* 0x00016400ff04c7ac */ /* 0x000e640008000800 */
[----:B-1----:R-:W-:Y:S04]  /*8920*/  @!UP4 USHF.R.U32.HI UR6, URZ, UR4, UR6 ;  /* 0x00000004ff06c299 */ /* 0x002fe80008011606 */
[----:B------:R-:W-:Y:S04]  /*8930*/  @!UP4 USEL UR6, UR14, UR6, !UP0 ;  /* 0x000000060e06c287 */ /* 0x000fe8000c000000 */
[----:B------:R-:W-:Y:S02]  /*8940*/  @!UP4 UIADD3 UR4, UPT, UPT, -UR8, UR6, URZ ;  /* 0x000000060804c290 */ /* 0x000fe4000fffe1ff */
[----:B------:R-:W-:Y:S02]  /*8950*/  @!UP4 UIADD3 UR6, UPT, UPT, UR8, -UR6, URZ ;  /* 0x800000060806c290 */ /* 0x000fe4000fffe0ff */
[----:B------:R-:W-:Y:S02]  /*8960*/  @!UP4 UIMAD UR15, UR4, UR5, UR15 ;  /* 0x00000005040fc2a4 */ /* 0x000fe4000f8e020f */
[----:B------:R-:W-:Y:S01]  /*8970*/  @!UP4 UIMAD UR14, UR6, UR10, UR14 ;  /* 0x0000000a060ec2a4 */ /* 0x000fe2000f8e020e */
[----:B------:R-:W-:Y:S11]  /*8980*/  BRA.U UP2, `(.L_x_61) ;  /* 0x0000000102107547 */ /* 0x000ff6000b800000 */
[----:B------:R-:W-:Y:S04]  /*8990*/  MOV R3, UR70 ;  /* 0x0000004600037c02 */ /* 0x000fe80008000f00 */
[----:B------:R-:W-:Y:S04]  /*89a0*/  SHF.L.U32 R3, R3, 0x1f, RZ ;  /* 0x0000001f03037819 */ /* 0x000fe800000006ff */
[----:B------:R-:W1:Y:S02]  /*89b0*/  SYNCS.PHASECHK.TRANS64.TRYWAIT P2, [UR31+0x78], R3 ;  /* 0x00007803ff0075a7 */ /* 0x000e64000804111f */
[----:B-1----:R-:W-:Y:S05]  /*89c0*/  @!P2 BRA `(.L_x_62) ;  /* 0x00000074009ca947 */ /* 0x002fea0003800000 */
.L_x_61:
[----:B------:R-:W-:Y:S05]  /*89d0*/  BRA.U !UP5, `(.L_x_63) ;  /* 0x000000010d387547 */ /* 0x000fea000b800000 */
[----:B------:R-:W-:Y:S01]  /*89e0*/  UPLOP3.LUT UP1, UPT, UPT, UPT, UP6, 0x80, 0x8 ;  /* 0x000000000008789c */ /* 0x000fe20003f2f060 */
[----:B------:R-:W-:Y:S01]  /*89f0*/  IMAD.MOV.U32 R60, RZ, RZ, 0x1 ;  /* 0x00000001ff3c7424 */ /* 0x000fe200078e00ff */
[----:B------:R-:W2:Y:S04]  /*8a00*/  LDCU.64 UR8, c[0x0][0x358] ;  /* 0x00006b00ff0877ac */ /* 0x000ea80008000a00 */
[----:B------:R-:W-:Y:S05]  /*8a10*/  PLOP3.LUT P2, PT, PT, PT, UP1, 0x80, 0x8 ;  /* 0x000000000008781c */ /* 0x000fea0003f4f018 */
[----:B------:R-:W3:Y:S01]  /*8a20*/  @UP1 LDCU.64 UR4, c[0x0][0x888] ;  /* 0x00011100ff0417ac */ /* 0x000ee20008000a00 */
[----:B------:R-:W-:Y:S04]  /*8a30*/  @UP1 UIMAD UR6, UR51, UR52, URZ ;  /* 0x00000034330612a4 */ /* 0x000fe8000f8e02ff */
[----:B---3--:R-:W-:Y:S06]  /*8a40*/  @UP1 UIMAD.WIDE UR4, UR6, 0x4, UR4 ;  /* 0x00000004060418a5 */ /* 0x008fec000f8e0204 */
[----:B-1----:R-:W-:Y:S01]  /*8a50*/  IMAD.U32 R2, RZ, RZ, UR4 ;  /* 0x00000004ff027e24 */ /* 0x002fe2000f8e00ff */
[----:B------:R-:W-:Y:S04]  /*8a60*/  MOV R3, UR5 ;  /* 0x0000000500037c02 */ /* 0x000fe80008000f00 */
[----:B------:R-:W1:Y:S01]  /*8a70*/  @!UP1 LDCU UR4, c[0x0][0x880] ;  /* 0x00011000ff0497ac */ /* 0x000e620008000800 */
[----:B--2--5:R2:W5:Y:S02]  /*8a80*/  @P2 LDG.E R27, desc[UR8][R2.64] ;  /* 0x00000008021b2981 */ /* 0x024564000c1e1900 */
[----:B--2---:R-:W-:Y:S05]  /*8a90*/  HFMA2 R2, -RZ, RZ, 0, 5.9604644775390625e-08 ;  /* 0x00000001ff027431 */ /* 0x004fea00000001ff */
[----:B------:R-:W-:Y:S01]  /*8aa0*/  @!P2 PRMT R60, R2, 0x7610, R60 ;  /* 0x00007610023ca816 */ /* 0x000fe2000000003c */
[----:B-1----:R-:W-:Y:S07]  /*8ab0*/  @!P2 IMAD.U32 R27, RZ, RZ, UR4 ;  /* 0x00000004ff1bae24 */ /* 0x002fee000f8e00ff */
.L_x_63:
[----:B-----5:R-:W-:Y:S01]  /*8ac0*/  @!P1 FSETP.EQ.AND P3, PT, R27, RZ, PT ;  /* 0x000000ff1b00920b */ /* 0x020fe20003f62000 */
[----:B------:R-:W-:Y:S01]  /*8ad0*/  @!UPT UIADD3 URZ, UPT, UPT, URZ, URZ, URZ ;  /* 0x000000fffffff290 */ /* 0x000fe2000fffe0ff */
[----:B------:R-:W-:Y:S11]  /*8ae0*/  @!P1 BRA `(.L_x_64) ;  /* 0x0000000000149947 */ /* 0x000ff60003800000 */
[----:B------:R-:W-:Y:S02]  /*8af0*/  LOP3.LUT P1, RZ, R60, 0xff, RZ, 0xc0, !PT ;  /* 0x000000ff3cff7812 */ /* 0x000fe4000782c0ff */
[----:B------:R-:W-:Y:S04]  /*8b00*/  PLOP3.LUT P3, PT, PT, PT, UP1, 0x80, 0x8 ;  /* 0x000000000008781c */ /* 0x000fe80003f6f018 */
[----:B------:R-:W-:Y:S07]  /*8b10*/  PLOP3.LUT P3, PT, P3, PT, PT, 0x8, 0x80 ;  /* 0x000000000080781c */ /* 0x000fee0001f6e170 */
[----:B------:R-:W-:Y:S11]  /*8b20*/  @P1 FSETP.EQ.AND P3, PT, R27, RZ, PT ;  /* 0x000000ff1b00120b */ /* 0x000ff60003f62000 */
[----:B------:R-:W-:Y:S02]  /*8b30*/  @!UPT UIADD3 URZ, UPT, UPT, URZ, URZ, URZ ;  /* 0x000000fffffff290 */ /* 0x000fe4000fffe0ff */
.L_x_64:
[----:B------:R-:W-:Y:S01]  /*8b40*/  USHF.L.U32 UR43, UR50, 0x7, URZ ;  /* 0x00000007322b7899 */ /* 0x000fe200080006ff */
[----:B------:R-:W2:Y:S01]  /*8b50*/  SYNCS.PHASECHK.TRANS64.TRYWAIT P1, [UR31+0x50], R9 ;  /* 0x00005009ff0075a7 */ /* 0x000ea2000802111f */
[----:B------:R-:W-:Y:S02]  /*8b60*/  UISETP.NE.AND UP0, UPT, UR60, 0x1, UPT ;  /* 0x000000013c00788c */ /* 0x000fe4000bf05270 */
[----:B------:R-:W-:Y:S01]  /*8b70*/  UIMAD.WIDE.U32 UR4, UR43, UR61, URZ ;  /* 0x0000003d2b0472a5 */ /* 0x000fe2000f8e00ff */
[----:B------:R-:W-:Y:S04]  /*8b80*/  ELECT P2, URZ, PT ;  /* 0x0000000000ff782f */ /* 0x000fe80003840000 */
[----:B------:R-:W-:Y:S02]  /*8b90*/  PLOP3.LUT P2, PT, P3, P2, PT, 0xf2, 0x2f ;  /* 0x00000000002f781c */ /* 0x000fe40001f45e72 */
[----:B------:R-:W-:Y:S02]  /*8ba0*/  UMOV UR4, UR5 ;  /* 0x0000000500047c82 */ /* 0x000fe40008000000 */
[----:B------:R-:W-:Y:S04]  /*8bb0*/  USHF.R.U32.HI UR4, URZ, UR62, UR4 ;  /* 0x0000003eff047299 */ /* 0x000fe80008011604 */
[----:B------:R-:W-:Y:S02]  /*8bc0*/  USEL UR44, UR43, UR4, !UP0 ;  /* 0x000000042b2c7287 */ /* 0x000fe4000c000000 */
[----:B------:R-:W-:Y:S02]  /*8bd0*/  UISETP.NE.AND UP0, UPT, UR63, 0x1, UPT ;  /* 0x000000013f00788c */ /* 0x000fe4000bf05270 */
[----:B------:R-:W-:Y:S07]  /*8be0*/  UIMAD.WIDE.U32 UR4, UR44, UR54, URZ ;  /* 0x000000362c0472a5 */ /* 0x000fee000f8e00ff */
[----:B------:R-:W-:Y:S02]  /*8bf0*/  UMOV UR4, UR5 ;  /* 0x0000000500047c82 */ /* 0x000fe40008000000 */
[----:B------:R-:W-:Y:S04]  /*8c00*/  USHF.R.U32.HI UR4, URZ, UR55, UR4 ;  /* 0x00000037ff047299 */ /* 0x000fe80008011604 */
[----:B------:R-:W-:Y:S02]  /*8c10*/  USEL UR45, UR44, UR4, !UP0 ;  /* 0x000000042c2d7287 */ /* 0x000fe4000c000000 */
[----:B------:R-:W-:Y:S02]  /*8c20*/  UIADD3 UR4, UPT, UPT, -UR44, URZ, URZ ;  /* 0x000000ff2c047290 */ /* 0x000fe4000fffe1ff */
[----:B------:R-:W-:Y:S02]  /*8c30*/  UIADD3 UR5, UPT, UPT, -UR45, URZ, URZ ;  /* 0x000000ff2d057290 */ /* 0x000fe4000fffe1ff */
[----:B------:R-:W-:Y:S02]  /*8c40*/  UIMAD UR43, UR60, UR4, UR43 ;  /* 0x000000043c2b72a4 */ /* 0x000fe4000f8e022b */
[----:B------:R-:W-:Y:S01]  /*8c50*/  UIMAD UR44, UR63, UR5, UR44 ;  /* 0x000000053f2c72a4 */ /* 0x000fe2000f8e022c */
[----:B--2---:R-:W-:Y:S11]  /*8c60*/  @!P1 BRA `(.L_x_65) ;  /* 0x00000074000c9947 */ /* 0x004ff60003800000 */
.L_x_180:
[----:B------:R-:W-:Y:S01]  /*8c70*/  VOTEU.ALL UP0, P2 ;  /* 0x0000000000ff7886 */ /* 0x000fe20001000000 */
[----:B-1----:R-:W-:Y:S04]  /*8c80*/  @!P2 IADD3 R3, P1, PT, R12, 0x580, RZ ;  /* 0x000005800c03a810 */ /* 0x002fe80007f3e0ff */
[----:B------:R-:W-:Y:S01]  /*8c90*/  @!UP0 UPRMT UR4, URZ, 0x40, URZ ;  /* 0x00000040ff048896 */ /* 0x000fe200080000ff */
[----:B------:R-:W-:Y:S01]  /*8ca0*/  @!P2 IMAD.X R2, RZ, RZ, R13, P1 ;  /* 0x000000ffff02a224 */ /* 0x000fe200008e060d */
[----:B------:R-:W-:Y:S01]  /*8cb0*/  @!P2 R2UR UR5, R3 ;  /* 0x000000000305a2ca */ /* 0x000fe200000e0000 */
[----:B------:R-:W-:Y:S02]  /*8cc0*/  @!UP0 UIADD3 UR40, UPT, UPT, UR31, 0x200, URZ ;  /* 0x000002001f288890 */ /* 0x000fe4000fffe0ff */
[----:B------:R-:W-:Y:S02]  /*8cd0*/  @!UP0 UPRMT UR6, UR4, 0x5410, URZ ;  /* 0x0000541004068896 */ /* 0x000fe400080000ff */
[----:B------:R-:W-:Y:S01]  /*8ce0*/  @!P2 R2UR UR4, R2 ;  /* 0x000000000204a2ca */ /* 0x000fe200000e0000 */
[----:B------:R-:W-:Y:S07]  /*8cf0*/  VOTEU.ALL UP0, P2 ;  /* 0x0000000000ff7886 */ /* 0x000fee0001000000 */
[----:B------:R-:W-:Y:S05]  /*8d00*/  IMAD.U32 R2, RZ, RZ, UR5 ;  /* 0x00000005ff027e24 */ /* 0x000fea000f8e00ff */
[----:B------:R-:W-:Y:S01]  /*8d10*/  IMAD.U32 R3, RZ, RZ, UR4 ;  /* 0x00000004ff037e24 */ /* 0x000fe2000f8e00ff */
[----:B------:R-:W-:Y:S01]  /*8d20*/  @!P2 R2UR UR4, R2 ;  /* 0x000000000204a2ca */ /* 0x000fe200000e0000 */
[----:B------:R-:W-:Y:S03]  /*8d30*/  @!P2 IMAD.MOV.U32 R2, RZ, RZ, 0x2000 ;  /* 0x00002000ff02a424 */ /* 0x000fe600078e00ff */
[----:B------:R-:W-:Y:S11]  /*8d40*/  @!P2 R2UR UR5, R3 ;  /* 0x000000000305a2ca */ /* 0x000ff600000e0000 */
[----:B------:R-:W-:Y:S02]  /*8d50*/  @!UPT UIADD3 URZ, UPT, UPT, URZ, URZ, URZ ;  /* 0x000000fffffff290 */ /* 0x000fe4000fffe0ff */
[----:B------:R1:W-:Y:S01]  /*8d60*/  @!UP0 UTMALDG.4D.IM2COL [UR40], [UR4], UR6 ;  /* 0x00000028040083b4 */ /* 0x0003e20008058006 */
[----:B------:R1:W-:Y:S01]  /*8d70*/  @!P2 SYNCS.ARRIVE.TRANS64.RED.A0TR RZ, [UR31+0x30], R2 ;  /* 0x00003002ffffa9a7 */ /* 0x0003e2000830041f */
[----:B------:R-:W-:Y:S01]  /*8d80*/  SYNCS.ARRIVE.TRANS64.RED.A1T0 RZ, [UR48], RZ ;  /* 0x000000ffffff79a7 */ /* 0x000fe20008100430 */
[----:B------:R-:W2:Y:S02]  /*8d90*/  SYNCS.PHASECHK.TRANS64.TRYWAIT P1, [UR31+0x58], R9 ;  /* 0x00005809ff0075a7 */ /* 0x000ea4000802111f */
[----:B-12---:R-:W-:Y:S05]  /*8da0*/  @!P1 BRA `(.L_x_66) ;  /* 0x0000007000d49947 */ /* 0x006fea0003800000 */
.L_x_182:
[----:B------:R-:W-:Y:S01]  /*8db0*/  VOTEU.ALL UP0, P2 ;  /* 0x0000000000ff7886 */ /* 0x000fe20001000000 */
[----:B------:R-:W-:Y:S01]  /*8dc0*/  @!P2 IADD3 R3, P1, PT, R12, 0x580, RZ ;  /* 0x000005800c03a810 */ /* 0x000fe20007f3e0ff */
[----:B------:R-:W-:Y:S01]  /*8dd0*/  UMOV UR35, UR43 ;  /* 0x0000002b00237c82 */ /* 0x000fe20008000000 */
[----:B------:R-:W-:Y:S01]  /*8de0*/  UMOV UR36, UR44 ;  /* 0x0000002c00247c82 */ /* 0x000fe20008000000 */
[----:B------:R-:W-:Y:S01]  /*8df0*/  UMOV UR37, UR45 ;  /* 0x0000002d00257c82 */ /* 0x000fe20008000000 */
[----:B------:R-:W-:Y:S01]  /*8e00*/  @!UP0 UPRMT UR4, URZ, 0x40, URZ ;  /* 0x00000040ff048896 */ /* 0x000fe200080000ff */
[----:B-1----:R-:W-:Y:S01]  /*8e10*/  @!P2 IMAD.X R2, RZ, RZ, R13, P1 ;  /* 0x000000ffff02a224 */ /* 0x002fe200008e060d */
[----:B------:R-:W-:Y:S01]  /*8e20*/  @!P2 R2UR UR5, R3 ;  /* 0x000000000305a2ca */ /* 0x000fe200000e0000 */
[----:B------:R-:W-:Y:S02]  /*8e30*/  @!UP0 UIADD3 UR34, UPT, UPT, UR42, 0x10, URZ ;  /* 0x000000102a228890 */ /* 0x000fe4000fffe0ff */
[----:B------:R-:W-:Y:S02]  /*8e40*/  @!UP0 UPRMT UR6, UR4, 0x5410, URZ ;  /* 0x0000541004068896 */ /* 0x000fe400080000ff */
[----:B------:R-:W-:Y:S01]  /*8e50*/  @!P2 R2UR UR4, R2 ;  /* 0x000000000204a2ca */ /* 0x000fe200000e0000 */
[----:B------:R-:W-:Y:S01]  /*8e60*/  @!UP0 UIADD3 UR32, UPT, UPT, UR31, 0x2200, URZ ;  /* 0x000022001f208890 */ /* 0x000fe2000fffe0ff */
[----:B------:R-:W-:Y:S06]  /*8e70*/  VOTEU.ALL UP0, P2 ;  /* 0x0000000000ff7886 */ /* 0x000fec0001000000 */
        /* <DEDUP_REMOVED lines=11> */
.L_x_184:
        /* <DEDUP_REMOVED lines=24> */
.L_x_186:
        /* <DEDUP_REMOVED lines=8> */
[----:B------:R-:W-:Y:S01]  /*9130*/  @!UP0 UIADD3 UR18, UPT, UPT, UR42, 0x30, URZ ;  /* 0x000000302a128890 */ /* 0x000fe2000fffe0ff */
[----:B------:R-:W-:Y:S01]  /*9140*/  SHF.L.U32 R8, RZ, 0x1f, RZ ;  /* 0x0000001fff087819 */ /* 0x000fe200000006ff */
        /* <DEDUP_REMOVED lines=15> */
.L_x_188:
        /* <DEDUP_REMOVED lines=12> */
[----:B------:R-:W-:Y:S01]  /*9300*/  VOTEU.ALL UP0, P2 ;  /* 0x0000000000ff7886 */ /* 0x000fe20001000000 */
[----:B------:R-:W-:Y:S05]  /*9310*/  UMOV UR13, UR45 ;  /* 0x0000002d000d7c82 */ /* 0x000fea0008000000 */
        /* <DEDUP_REMOVED lines=11> */
.L_x_190:
        /* <DEDUP_REMOVED lines=25> */
.L_x_192:
        /* <DEDUP_REMOVED lines=9> */
[----:B------:R-:W-:Y:S01]  /*95f0*/  @P0 SHF.R.U32.HI R4, RZ, 0x10, R5 ;  /* 0x00000010ff040819 */ /* 0x000fe20000011605 */
[----:B------:R-:W-:Y:S02]  /*9600*/  @!UP0 UPRMT UR6, UR4, 0x5410, URZ ;  /* 0x0000541004068896 */ /* 0x000fe400080000ff */
[----:B------:R-:W-:Y:S01]  /*9610*/  @!P2 R2UR UR4, R2 ;  /* 0x000000000204a2ca */ /* 0x000fe200000e0000 */
[----:B------:R-:W-:Y:S01]  /*9620*/  @!UP0 UIADD3 UR8, UPT, UPT, UR31, 0x4200, URZ ;  /* 0x000042001f088890 */ /* 0x000fe2000fffe0ff */
[----:B------:R-:W-:Y:S01]  /*9630*/  @P0 R2UR UR51, R4 ;  /* 0x00000000043302ca */ /* 0x000fe200000e0000 */
[----:B------:R-:W-:Y:S01]  /*9640*/  VOTEU.ALL UP0, P2 ;  /* 0x0000000000ff7886 */ /* 0x000fe20001000000 */
[----:B------:R-:W-:Y:S04]  /*9650*/  UMOV UR13, UR45 ;  /* 0x0000002d000d7c82 */ /* 0x000fe80008000000 */
        /* <DEDUP_REMOVED lines=11> */
.L_x_194:
        /* <DEDUP_REMOVED lines=9> */
[----:B------:R-:W-:Y:S01]  /*97a0*/  LOP3.LUT R10, R10, 0x1, RZ, 0x3c, !PT ;  /* 0x000000010a0a7812 */ /* 0x000fe200078e3cff */
[----:B------:R-:W-:Y:S02]  /*97b0*/  @!UP0 UPRMT UR6, UR4, 0x5410, URZ ;  /* 0x0000541004068896 */ /* 0x000fe400080000ff */
[----:B------:R-:W-:Y:S01]  /*97c0*/  @!P2 R2UR UR4, R2 ;  /* 0x000000000204a2ca */ /* 0x000fe200000e0000 */
[----:B------:R-:W-:Y:S01]  /*97d0*/  @!UP0 UIADD3 UR8, UPT, UPT, UR31, 0x6200, URZ ;  /* 0x000062001f088890 */ /* 0x000fe2000fffe0ff */
[----:B------:R-:W-:Y:S01]  /*97e0*/  VOTEU.ALL UP0, P2 ;  /* 0x0000000000ff7886 */ /* 0x000fe20001000000 */
[----:B------:R-:W-:Y:S01]  /*97f0*/  UMOV UR13, UR45 ;  /* 0x0000002d000d7c82 */ /* 0x000fe20008000000 */
[----:B------:R-:W-:Y:S02]  /*9800*/  UIADD3 UR21, UPT, UPT, UR14, UR66, URZ ;  /* 0x000000420e157290 */ /* 0x000fe4000fffe0ff */
[----:B------:R-:W-:Y:S02]  /*9810*/  UIADD3 UR50, UPT, UPT, UR15, UR65, URZ ;  /* 0x000000410f327290 */ /* 0x000fe4000fffe0ff */
[----:B------:R-:W-:Y:S01]  /*9820*/  IMAD.U32 R2, RZ, RZ, UR5 ;  /* 0x00000005ff027e24 */ /* 0x000fe2000f8e00ff */
[----:B------:R-:W-:Y:S04]  /*9830*/  UPLOP3.LUT UP2, UPT, UPT, UPT, UPT, 0x80, 0x8 ;  /* 0x000000000008789c */ /* 0x000fe80003f4f070 */
[----:B------:R-:W-:Y:S01]  /*9840*/  IMAD.U32 R3, RZ, RZ, UR4 ;  /* 0x00000004ff037e24 */ /* 0x000fe2000f8e00ff */
[----:B------:R-:W-:Y:S04]  /*9850*/  @!P2 R2UR UR4, R2 ;  /* 0x000000000204a2ca */ /* 0x000fe800000e0000 */
[----:B------:R-:W-:Y:S11]  /*9860*/  @!P2 R2UR UR5, R3 ;  /* 0x000000000305a2ca */ /* 0x000ff600000e0000 */
[----:B------:R-:W-:Y:S02]  /*9870*/  @!UPT UIADD3 URZ, UPT, UPT, URZ, URZ, URZ ;  /* 0x000000fffffff290 */ /* 0x000fe4000fffe0ff */
[----:B------:R1:W-:Y:S01]  /*9880*/  @!UP0 UTMALDG.4D.IM2COL [UR8], [UR4], UR6 ;  /* 0x00000008040083b4 */ /* 0x0003e20008058006 */
[----:B------:R1:W-:Y:S01]  /*9890*/  @!P2 SYNCS.ARRIVE.TRANS64.RED.A0TR RZ, [UR31+0x48], R0 ;  /* 0x00004800ffffa9a7 */ /* 0x0003e2000830041f */
[----:B------:R-:W-:Y:S01]  /*98a0*/  SYNCS.ARRIVE.TRANS64.RED.A1T0 RZ, [UR38], RZ ;  /* 0x000000ffffff79a7 */ /* 0x000fe20008100426 */
[----:B------:R-:W-:Y:S05]  /*98b0*/  BRA.U UP3, `(.L_x_73) ;  /* 0xffffffe903b87547 */ /* 0x000fea000b83ffff */
[----:B------:R-:W2:Y:S02]  /*98c0*/  SYNCS.PHASECHK.TRANS64.TRYWAIT P0, [UR31+0x50], R9 ;  /* 0x00005009ff0075a7 */ /* 0x000ea4000800111f */
[----:B--2---:R-:W-:Y:S05]  /*98d0*/  @!P0 BRA `(.L_x_74) ;  /* 0x0000006800b08947 */ /* 0x004fea0003800000 */
.L_x_196:
[----:B------:R-:W2:Y:S02]  /*98e0*/  SYNCS.PHASECHK.TRANS64.TRYWAIT P0, [UR31+0x58], R9 ;  /* 0x00005809ff0075a7 */ /* 0x000ea4000800111f */
[----:B--2---:R-:W-:Y:S05]  /*98f0*/  @!P0 BRA `(.L_x_75) ;  /* 0x0000006800c08947 */ /* 0x004fea0003800000 */
.L_x_198:
[----:B------:R-:W2:Y:S01]  /*9900*/  SYNCS.PHASECHK.TRANS64.TRYWAIT P0, [UR31+0x60], R9 ;  /* 0x00006009ff0075a7 */ /* 0x000ea2000800111f */
[----:B-1----:R-:W-:Y:S01]  /*9910*/  HFMA2 R0, -RZ, RZ, 0, 5.9604644775390625e-08 ;  /* 0x00000001ff007431 */ /* 0x002fe200000001ff */
[----:B--2---:R-:W-:Y:S06]  /*9920*/  @!P0 BRA `(.L_x_76) ;  /* 0x0000006800cc8947 */ /* 0x004fec0003800000 */
.L_x_200:
[----:B-1----:R-:W-:Y:S02]  /*9930*/  MOV R2, UR31 ;  /* 0x0000001f00027c02 */ /* 0x002fe40008000f00 */
[----:B------:R-:W-:-:S07]  /*9940*/  SHF.L.U32 R0, R0, 0x1f, RZ ;  /* 0x0000001f00007819 */ /* 0x000fce00000006ff */
.L_x_77:
[----:B-1----:R1:W2:Y:S02]  /*9950*/  SYNCS.PHASECHK.TRANS64.TRYWAIT P0, [R2+URZ+0x68], R0 ;  /* 0x00006800020075a7 */ /* 0x0022a400080011ff */
[----:B--2---:R-:W-:Y:S05]  /*9960*/  @!P0 NANOSLEEP.SYNCS 0x989680 ;  /* 0x009896800000895d */ /* 0x004fea0003900000 */
[----:B------:R-:W2:Y:S02]  /*9970*/  @!P0 SYNCS.PHASECHK.TRANS64 P0, [R2+URZ+0x68], R0 ;  /* 0x00006800020085a7 */ /* 0x000ea400080010ff */
[----:B--2---:R-:W-:Y:S05]  /*9980*/  @P0 EXIT ;  /* 0x000000000000094d */ /* 0x004fea0003800000 */
[----:B------:R-:W-:Y:S05]  /*9990*/  BRA `(.L_x_77) ;  /* 0xfffffffc00ec7947 */ /* 0x000fea000383ffff */
.L_x_58:
[----:B------:R-:W-:-:S06]  /*99a0*/  UISETP.GE.AND UP0, UPT, UR18, 0x4, UPT ;  /* 0x000000041200788c */ /* 0x000fcc000bf06270 */
[----:B------:R-:W-:-:S13]  /*99b0*/  PLOP3.LUT P0, PT, PT, PT, UP0, 0x80, 0x8 ;  /* 0x000000000008781c */ /* 0x000fda0003f0f008 */
[----:B-1----:R-:W-:Y:S05]  /*99c0*/  @!P0 EXIT ;  /* 0x000000000000894d */ /* 0x002fea0003800000 */
[----:B------:R-:W1:Y:S08]  /*99d0*/  S2UR UR4, SR_CgaCtaId ;  /* 0x00000000000479c3 */ /* 0x000e700000008800 */
[----:B------:R-:W-:Y:S01]  /*99e0*/  BAR.SYNC.DEFER_BLOCKING 0x6, 0xa0 ;  /* 0x0182800000007b1d */ /* 0x000fe20000010000 */
[C---:B------:R-:W-:Y:S01]  /*99f0*/  IMAD.SHL.U32 R0, R58.reuse, 0x10, RZ ;  /* 0x000000103a007824 */ /* 0x040fe200078e00ff */
[C---:B------:R-:W-:Y:S01]  /*9a00*/  SHF.L.U32 R23, R58.reuse, 0x10, RZ ;  /* 0x000000103a177819 */ /* 0x040fe200000006ff */
[C---:B------:R-:W-:Y:S01]  /*9a10*/  IMAD.SHL.U32 R57, R58.reuse, 0x2, RZ ;  /* 0x000000023a397824 */ /* 0x040fe200078e00ff */
[----:B------:R-:W-:Y:S01]  /*9a20*/  LOP3.LUT R59, R58, 0x60, RZ, 0xc0, !PT ;  /* 0x000000603a3b7812 */ /* 0x000fe200078ec0ff */
[----:B------:R-:W-:Y:S01]  /*9a30*/  HFMA2 R55, -RZ, RZ, 0, 0 ;  /* 0x00000000ff377431 */ /* 0x000fe200000001ff */
[----:B------:R-:W-:-:S02]  /*9a40*/  UMOV UR48, 0x400 ;  /* 0x0000040000307882 */ /* 0x000fc40000000000 */
[----:B------:R-:W2:Y:S01]  /*9a50*/  LDC.64 R50, c[0x0][0x8b0] ;  /* 0x00022c00ff327b82 */ /* 0x000ea20000000a00 */
[----:B------:R-:W3:Y:S01]  /*9a60*/  LDCU.128 UR8, c[0x0][0xa80] ;  /* 0x00015000ff0877ac */ /* 0x000ee20008000c00 */
[----:B------:R-:W-:Y:S01]  /*9a70*/  LOP3.LUT R4, R0, 0x60, RZ, 0xc0, !PT ;  /* 0x0000006000047812 */ /* 0x000fe200078ec0ff */
[----:B------:R-:W-:Y:S01]  /*9a80*/  IMAD.MOV.U32 R56, RZ, RZ, RZ ;  /* 0x000000ffff387224 */ /* 0x000fe200078e00ff */
[----:B------:R-:W-:Y:S01]  /*9a90*/  LOP3.LUT R72, R58, 0x2, RZ, 0xc0, !PT ;  /* 0x000000023a487812 */ /* 0x000fe200078ec0ff */
[----:B------:R-:W4:Y:S01]  /*9aa0*/  LDCU UR62, c[0x0][0x370] ;  /* 0x00006e00ff3e77ac */ /* 0x000f220008000800 */
[----:B------:R-:W-:Y:S02]  /*9ab0*/  LOP3.LUT R57, R4, 0xc, R57, 0xf8, !PT ;  /* 0x0000000c04397812 */ /* 0x000fe400078ef839 */
[----:B------:R-:W2:Y:S01]  /*9ac0*/  LDC.64 R48, c[0x0][0x8a8] ;  /* 0x00022a00ff307b82 */ /* 0x000ea20000000a00 */
[----:B------:R-:W-:Y:S01]  /*9ad0*/  LOP3.LUT R58, R58, 0x4, RZ, 0xc0, !PT ;  /* 0x000000043a3a7812 */ /* 0x000fe200078ec0ff */
[----:B------:R-:W2:Y:S01]  /*9ae0*/  LDCU.64 UR54, c[0x0][0x348] ;  /* 0x00006900ff3677ac */ /* 0x000ea20008000a00 */
[----:B------:R-:W-:-:S02]  /*9af0*/  LOP3.LUT R57, R57, 0x790, R0, 0xf8, !PT ;  /* 0x0000079039397812 */ /* 0x000fc400078ef800 */
[----:B------:R-:W-:Y:S01]  /*9b00*/  MOV R22, RZ ;  /* 0x000000ff00167202 */ /* 0x000fe20000000f00 */
[----:B------:R-:W2:Y:S01]  /*9b10*/  LDCU UR45, c[0x0][0xb0c] ;  /* 0x00016180ff2d77ac */ /* 0x000ea20008000800 */
[----:B------:R-:W-:Y:S01]  /*9b20*/  LOP3.LUT R23, R23, 0x600000, RZ, 0xc0, !PT ;  /* 0x0060000017177812 */ /* 0x000fe200078ec0ff */
[----:B-1----:R-:W-:Y:S01]  /*9b30*/  ULEA UR48, UR4, UR48, 0x18 ;  /* 0x0000003004307291 */ /* 0x002fe2000f8ec0ff */
[----:B---3--:R-:W-:Y:S01]  /*9b40*/  IMAD.U32 R69, RZ, RZ, UR8 ;  /* 0x00000008ff457e24 */ /* 0x008fe2000f8e00ff */
[----:B------:R-:W1:Y:S01]  /*9b50*/  LDCU.64 UR4, c[0x0][0x890] ;  /* 0x00011200ff0477ac */ /* 0x000e620008000a00 */
[----:B------:R-:W-:Y:S01]  /*9b60*/  MOV R68, UR9 ;  /* 0x0000000900447c02 */ /* 0x000fe20008000f00 */
[----:B------:R-:W-:Y:S02]  /*9b70*/  IMAD.U32 R67, RZ, RZ, UR10 ;  /* 0x0000000aff437e24 */ /* 0x000fe4000f8e00ff */
[----:B------:R-:W-:Y:S01]  /*9b80*/  IMAD.U32 R66, RZ, RZ, UR11 ;  /* 0x0000000bff427e24 */ /* 0x000fe2000f8e00ff */
[----:B------:R-:W3:Y:S02]  /*9b90*/  LDCU UR38, c[0x0][0xb30] ;  /* 0x00016600ff2677ac */ /* 0x000ee40008000800 */
[----:B------:R-:W4:Y:S01]  /*9ba0*/  LDS R2, [UR48+0xd0] ;  /* 0x0000d030ff027984 */ /* 0x000f220008000800 */
[----:B------:R-:W2:Y:S01]  /*9bb0*/  LDCU.64 UR60, c[0x0][0x888] ;  /* 0x00011100ff3c77ac */ /* 0x000ea20008000a00 */
[----:B------:R-:W2:Y:S01]  /*9bc0*/  LDCU.64 UR46, c[0x0][0xb28] ;  /* 0x00016500ff2e77ac */ /* 0x000ea20008000a00 */
[----:B------:R-:W2:Y:S01]  /*9bd0*/  LDCU.128 UR56, c[0x0][0xb10] ;  /* 0x00016200ff3877ac */ /* 0x000ea20008000c00 */
[----:B-1----:R-:W-:Y:S01]  /*9be0*/  MOV R63, UR4 ;  /* 0x00000004003f7c02 */ /* 0x002fe20008000f00 */
[----:B------:R-:W-:Y:S01]  /*9bf0*/  IMAD.U32 R62, RZ, RZ, UR5 ;  /* 0x00000005ff3e7e24 */ /* 0x000fe2000f8e00ff */
[----:B------:R-:W1:Y:S01]  /*9c00*/  LDCU.64 UR4, c[0x0][0xa90] ;  /* 0x00015200ff0477ac */ /* 0x000e620008000a00 */
[----:B------:R-:W2:Y:S01]  /*9c10*/  LDCU UR53, c[0x0][0x374] ;  /* 0x00006e80ff3577ac */ /* 0x000ea20008000800 */
[----:B------:R-:W-:Y:S01]  /*9c20*/  UMOV UR52, URZ ;  /* 0x000000ff00347c82 */ /* 0x000fe20008000000 */
[----:B------:R-:W-:Y:S01]  /*9c30*/  UMOV UR49, URZ ;  /* 0x000000ff00317c82 */ /* 0x000fe20008000000 */
[----:B-1----:R-:W-:Y:S01]  /*9c40*/  MOV R65, UR4 ;  /* 0x0000000400417c02 */ /* 0x002fe20008000f00 */
[----:B------:R-:W-:Y:S01]  /*9c50*/  UIADD3 UR4, UPT, UPT, UR48, 0x200, URZ ;  /* 0x0000020030047890 */ /* 0x000fe2000fffe0ff */
[----:B------:R-:W-:-:S05]  /*9c60*/  IMAD.U32 R64, RZ, RZ, UR5 ;  /* 0x00000005ff407e24 */ /* 0x000fca000f8e00ff */
[----:B------:R-:W-:Y:S02]  /*9c70*/  IMAD.U32 R54, RZ, RZ, UR4 ;  /* 0x00000004ff367e24 */ /* 0x000fe4000f8e00ff */
[C---:B----4-:R-:W-:Y:S01]  /*9c80*/  VIADD R3, R2.reuse, 0x80 ;  /* 0x0000008002037836 */ /* 0x050fe20000000000 */
[----:B------:R-:W-:Y:S01]  /*9c90*/  LOP3.LUT R2, R2, 0xffff, RZ, 0xc0, !PT ;  /* 0x0000ffff02027812 */ /* 0x000fe200078ec0ff */
[----:B------:R-:W-:-:S03]  /*9ca0*/  IMAD R57, R57, 0x4, R54 ;  /* 0x0000000439397824 */ /* 0x000fc600078e0236 */
[----:B------:R-:W-:Y:S01]  /*9cb0*/  LOP3.LUT R3, R3, 0xffff, RZ, 0xc0, !PT ;  /* 0x0000ffff03037812 */ /* 0x000fe200078ec0ff */
[--C-:B------:R-:W-:Y:S02]  /*9cc0*/  IMAD R72, R72, -0x10, R57.reuse ;  /* 0xfffffff048487824 */ /* 0x100fe400078e0239 */
[----:B------:R-:W-:Y:S02]  /*9cd0*/  IMAD R71, R58, -0x10, R57 ;  /* 0xfffffff03a477824 */ /* 0x000fe400078e0239 */
[----:B--23--:R1:W-:Y:S05]  /*9ce0*/  STL.64 [R1], R2 ;  /* 0x0000000201007387 */ /* 0x00c3ea0000100a00 */
.L_x_153:
[----:B-1----:R-:W-:Y:S04]  /*9cf0*/  SHF.L.U32 R2, R55, 0x1f, RZ ;  /* 0x0000001f37027819 */ /* 0x002fe800000006ff */
[----:B------:R-:W1:Y:S02]  /*9d00*/  SYNCS.PHASECHK.TRANS64.TRYWAIT P0, [UR48+0x80], R2 ;  /* 0x00008002ff0075a7 */ /* 0x000e640008001130 */
[----:B-1-3--:R-:W-:Y:S05]  /*9d10*/  @!P0 BRA `(.L_x_78) ;  /* 0x0000006400e88947 */ /* 0x00afea0003800000 */
.L_x_202:
[----:B------:R-:W2:Y:S01]  /*9d20*/  LDS.128 R4, [UR48+0xc0] ;  /* 0x0000c030ff047984 */ /* 0x000ea20008000c00 */
[----:B------:R-:W-:Y:S01]  /*9d30*/  UIADD3 UR4, UPT, UPT, UR48, 0x88, URZ ;  /* 0x0000008830047890 */ /* 0x000fe2000fffe0ff */
[----:B-1----:R-:W-:Y:S01]  /*9d40*/  IMAD R2, R22, 0x4, R1 ;  /* 0x0000000416027824 */ /* 0x002fe200078e0201 */
[----:B------:R-:W-:Y:S01]  /*9d50*/  UISETP.GE.AND UP0, UPT, UR39, 0x1, UPT ;  /* 0x000000012700788c */ /* 0x000fe2000bf06270 */
[----:B------:R-:W-:Y:S01]  /*9d60*/  @!PT LDS RZ, [RZ] ;  /* 0x00000000fffff984 */ /* 0x000fe20000000800 */
[----:B------:R-:W-:Y:S01]  /*9d70*/  @!PT LDS RZ, [RZ] ;  /* 0x00000000fffff984 */ /* 0x000fe20000000800 */
[----:B------:R-:W-:Y:S01]  /*9d80*/  @!PT LDS RZ, [RZ] ;  /* 0x00000000fffff984 */ /* 0x000fe20000000800 */
[----:B------:R-:W-:Y:S01]  /*9d90*/  @!PT LDS RZ, [RZ] ;  /* 0x00000000fffff984 */ /* 0x000fe20000000800 */
[----:B------:R1:W-:Y:S06]  /*9da0*/  MEMBAR.ALL.CTA ;  /* 0x0000000000007992 */ /* 0x0003ec0000008000 */
[----:B-1----:R-:W1:Y:S01]  /*9db0*/  FENCE.VIEW.ASYNC.S ;  /* 0x00000000000073c6 */ /* 0x002e620000000000 */
[----:B------:R-:W-:Y:S09]  /*9dc0*/  UPRMT UR4, URZ, 0x654, UR4 ;  /* 0x00000654ff047896 */ /* 0x000ff20008000004 */
[----:B-1----:R-:W-:Y:S01]  /*9dd0*/  SYNCS.ARRIVE.TRANS64.RED.A1T0 RZ, [UR4], RZ ;  /* 0x000000ffffff79a7 */ /* 0x002fe20008100404 */
[----:B------:R-:W5:Y:S01]  /*9de0*/  LDL R2, [R2] ;  /* 0x0000000002027983 */ /* 0x000f620000100800 */
[----:B--2---:R-:W-:Y:S11]  /*9df0*/  LOP3.LUT P0, RZ, R6, 0x1, RZ, 0xc0, !PT ;  /* 0x0000000106ff7812 */ /* 0x004ff6000780c0ff */
[----:B------:R-:W-:Y:S02]  /*9e00*/  @!UPT UIADD3 URZ, UPT, UPT, URZ, URZ, URZ ;  /* 0x000000fffffff290 */ /* 0x000fe4000fffe0ff */
[----:B------:R-:W-:Y:S01]  /*9e10*/  VOTEU.ANY UP1, P0 ;  /* 0x0000000000ff7886 */ /* 0x000fe20000020100 */
[----:B------:R-:W-:Y:S01]  /*9e20*/  PLOP3.LUT P0, PT, PT, PT, UP1, 0x80, 0x8 ;  /* 0x000000000008781c */ /* 0x000fe20003f0f018 */
[----:B------:R-:W-:Y:S11]  /*9e30*/  UP2UR UR63, UPR, URZ, 0x2 ;  /* 0x00000002ff3f7883 */ /* 0x000ff60008000000 */
[----:B------:R-:W-:Y:S01]  /*9e40*/  @!UPT UIADD3 URZ, UPT, UPT, URZ, URZ, URZ ;  /* 0x000000fffffff290 */ /* 0x000fe2000fffe0ff */
[----:B------:R-:W-:Y:S02]  /*9e50*/  @P0 MOV R3, R4 ;  /* 0x0000000400030202 */ /* 0x000fe40000000f00 */
[----:B------:R-:W-:Y:S02]  /*9e60*/  @P0 LOP3.LUT R0, R5, 0xffff, RZ, 0xc0, !PT ;  /* 0x0000ffff05000812 */ /* 0x000fe400078ec0ff */
[----:B------:R-:W-:Y:S02]  /*9e70*/  @P0 R2UR UR5, R3 ;  /* 0x00000000030502ca */ /* 0x000fe400000e0000 */
[----:B------:R-:W-:Y:S11]  /*9e80*/  @P0 R2UR UR4, R0 ;  /* 0x00000000000402ca */ /* 0x000ff600000e0000 */
[----:B------:R-:W-:Y:S02]  /*9e90*/  @UP1 UMOV UR37, UR5 ;  /* 0x0000000500251c82 */ /* 0x000fe40008000000 */
[----:B------:R-:W-:Y:S01]  /*9ea0*/  @UP1 UMOV UR36, UR4 ;  /* 0x0000000400241c82 */ /* 0x000fe20008000000 */
[----:B------:R-:W-:Y:S05]  /*9eb0*/  BRA.U !UP0, `(.L_x_79) ;  /* 0x0000000108cc7547 */ /* 0x000fea000b800000 */
[----:B------:R-:W1:Y:S01]  /*9ec0*/  LDCU UR9, c[0x0][0xb20] ;  /* 0x00016400ff0977ac */ /* 0x000e620008000800 */
[----:B------:R-:W-:Y:S02]  /*9ed0*/  UIMAD.WIDE.U32 UR4, UR53, UR59, URZ ;  /* 0x0000003b350472a5 */ /* 0x000fe4000f8e00ff */
[----:B------:R-:W-:Y:S02]  /*9ee0*/  UIMAD.WIDE.U32 UR6, UR62, UR56, URZ ;  /* 0x000000383e0672a5 */ /* 0x000fe4000f8e00ff */
[----:B------:R-:W-:Y:S02]  /*9ef0*/  UIMAD.WIDE.U32 UR10, UR36, UR59, URZ ;  /* 0x0000003b240a72a5 */ /* 0x000fe4000f8e00ff */
[----:B------:R-:W-:Y:S02]  /*9f00*/  UISETP.NE.AND UP0, UPT, UR58, 0x1, UPT ;  /* 0x000000013a00788c */ /* 0x000fe4000bf05270 */
[----:B------:R-:W-:Y:S02]  /*9f10*/  UISETP.NE.AND UP1, UPT, UR45, 0x1, UPT ;  /* 0x000000012d00788c */ /* 0x000fe4000bf25270 */
[----:B------:R-:W-:Y:S02]  /*9f20*/  UISETP.NE.AND UP2, UPT, UR39, 0x1, UPT ;  /* 0x000000012700788c */ /* 0x000fe4000bf45270 */
[----:B------:R-:W-:Y:S01]  /*9f30*/  UIMAD.WIDE.U32 UR12, UR37, UR56, URZ ;  /* 0x00000038250c72a5 */ /* 0x000fe2000f8e00ff */
[----:B------:R-:W-:Y:S01]  /*9f40*/  UMOV UR4, UR5 ;  /* 0x0000000500047c82 */ /* 0x000fe20008000000 */
[----:B------:R-:W-:Y:S01]  /*9f50*/  UMOV UR6, UR11 ;  /* 0x0000000b00067c82 */ /* 0x000fe20008000000 */
[----:B-1----:R-:W-:Y:S03]  /*9f60*/  USHF.R.U32.HI UR8, URZ, UR9, UR4 ;  /* 0x00000009ff087299 */ /* 0x002fe60008011604 */
[----:B------:R-:W-:Y:S02]  /*9f70*/  UMOV UR4, UR7 ;  /* 0x0000000700047c82 */ /* 0x000fe40008000000 */
[----:B------:R-:W-:Y:S02]  /*9f80*/  USHF.R.U32.HI UR5, URZ, UR57, UR4 ;  /* 0x00000039ff057299 */ /* 0x000fe40008011604 */
[----:B------:R-:W-:Y:S02]  /*9f90*/  USEL UR4, UR53, UR8, !UP0 ;  /* 0x0000000835047287 */ /* 0x000fe4000c000000 */
[----:B------:R-:W-:Y:S02]  /*9fa0*/  USHF.R.U32.HI UR8, URZ, UR9, UR6 ;  /* 0x00000009ff087299 */ /* 0x000fe40008011606 */
[----:B------:R-:W-:Y:S02]  /*9fb0*/  UIMAD.WIDE.U32 UR6, UR4, UR46, URZ ;  /* 0x0000002e040672a5 */ /* 0x000fe4000f8e00ff */
[----:B------:R-:W-:Y:S02]  /*9fc0*/  USEL UR9, UR62, UR5, !UP1 ;  /* 0x000000053e097287 */ /* 0x000fe4000c800000 */
[----:B------:R-:W-:Y:S02]  /*9fd0*/  USEL UR8, UR36, UR8, !UP0 ;  /* 0x0000000824087287 */ /* 0x000fe4000c000000 */
[----:B------:R-:W-:Y:S01]  /*9fe0*/  UIMAD.WIDE.U32 UR10, UR9, UR46, URZ ;  /* 0x0000002e090a72a5 */ /* 0x000fe2000f8e00ff */
[----:B------:R-:W-:Y:S01]  /*9ff0*/  UMOV UR6, UR7 ;  /* 0x0000000700067c82 */ /* 0x000fe20008000000 */
[----:B------:R-:W-:Y:S01]  /*a000*/  UMOV UR5, UR13 ;  /* 0x0000000d00057c82 */ /* 0x000fe20008000000 */
[----:B------:R-:W-:Y:S02]  /*a010*/  @UP2 USHF.R.U32.HI UR4, URZ, UR47, UR6 ;  /* 0x0000002fff042299 */ /* 0x000fe40008011606 */
[----:B------:R-:W-:Y:S02]  /*a020*/  USHF.R.U32.HI UR5, URZ, UR57, UR5 ;  /* 0x00000039ff057299 */ /* 0x000fe40008011605 */
[----:B------:R-:W-:Y:S02]  /*a030*/  UIMAD UR4, UR39, UR4, URZ ;  /* 0x00000004270472a4 */ /* 0x000fe4000f8e02ff */
[----:B------:R-:W-:Y:S02]  /*a040*/  USEL UR5, UR37, UR5, !UP1 ;  /* 0x0000000525057287 */ /* 0x000fe4000c800000 */
[----:B------:R-:W-:Y:S01]  /*a050*/  UISETP.GE.AND UP0, UPT, UR8, UR4, UPT ;  /* 0x000000040800728c */ /* 0x000fe2000bf06270 */
[----:B------:R-:W-:Y:S01]  /*a060*/  UMOV UR6, UR11 ;  /* 0x0000000b00067c82 */ /* 0x000fe20008000000 */
[----:B------:R-:W-:Y:S02]  /*a070*/  UIMAD.WIDE.U32 UR10, UR8, UR46, URZ ;  /* 0x0000002e080a72a5 */ /* 0x000fe4000f8e00ff */
[----:B------:R-:W-:Y:S04]  /*a080*/  @UP2 USHF.R.U32.HI UR9, URZ, UR47, UR6 ;  /* 0x0000002fff092299 */ /* 0x000fe80008011606 */
[----:B------:R-:W-:Y:S01]  /*a090*/  UIMAD UR6, UR39, UR9, URZ ;  /* 0x00000009270672a4 */ /* 0x000fe2000f8e02ff */
[----:B------:R-:W-:Y:S03]  /*a0a0*/  UMOV UR4, UR11 ;  /* 0x0000000b00047c82 */ /* 0x000fe60008000000 */
[----:B------:R-:W-:Y:S02]  /*a0b0*/  UISETP.GE.OR UP0, UPT, UR5, UR6, UP0 ;  /* 0x000000060500728c */ /* 0x000fe40008706670 */
[----:B------:R-:W-:Y:S02]  /*a0c0*/  USHF.R.U32.HI UR4, URZ, UR47, UR4 ;  /* 0x0000002fff047299 */ /* 0x000fe40008011604 */
[----:B------:R-:W-:Y:S02]  /*a0d0*/  UIMAD.WIDE.U32 UR6, UR5, UR46, URZ ;  /* 0x0000002e050672a5 */ /* 0x000fe4000f8e00ff */
[----:B------:R-:W-:Y:S02]  /*a0e0*/  USEL UR11, UR8, UR4, !UP2 ;  /* 0x00000004080b7287 */ /* 0x000fe4000d000000 */
[----:B------:R-:W-:Y:S02]  /*a0f0*/  UIADD3 UR6, UPT, UPT, -UR5, URZ, URZ ;  /* 0x000000ff05067290 */ /* 0x000fe4000fffe1ff */
[----:B------:R-:W-:Y:S02]  /*a100*/  UIADD3 UR10, UPT, UPT, -UR11, URZ, URZ ;  /* 0x000000ff0b0a7290 */ /* 0x000fe4000fffe1ff */
[----:B------:R-:W-:Y:S02]  /*a110*/  UIMAD UR6, UR45, UR6, UR37 ;  /* 0x000000062d0672a4 */ /* 0x000fe4000f8e0225 */
[----:B------:R-:W-:Y:S01]  /*a120*/  UIMAD UR10, UR39, UR10, UR8 ;  /* 0x0000000a270a72a4 */ /* 0x000fe2000f8e0208 */
[----:B------:R-:W-:Y:S01]  /*a130*/  @!UP0 UMOV UR4, UR7 ;  /* 0x0000000700048c82 */ /* 0x000fe20008000000 */
[----:B------:R-:W-:Y:S02]  /*a140*/  UIADD3 UR7, UPT, UPT, -UR8, URZ, URZ ;  /* 0x000000ff08077290 */ /* 0x000fe4000fffe1ff */
[----:B------:R-:W-:Y:S04]  /*a150*/  @!UP0 USHF.R.U32.HI UR4, URZ, UR47, UR4 ;  /* 0x0000002fff048299 */ /* 0x000fe80008011604 */
[----:B------:R-:W-:Y:S04]  /*a160*/  @!UP0 USEL UR4, UR5, UR4, !UP2 ;  /* 0x0000000405048287 */ /* 0x000fe8000d000000 */
[----:B------:R-:W-:Y:S02]  /*a170*/  @!UP0 UIMAD UR9, UR9, UR10, UR4 ;  /* 0x0000000a090982a4 */ /* 0x000fe4000f8e0204 */
[----:B------:R-:W-:Y:S02]  /*a180*/  @!UP0 UIADD3 UR10, UPT, UPT, UR11, -UR4, URZ ;  /* 0x800000040b0a8290 */ /* 0x000fe4000fffe0ff */
[----:B------:R-:W-:Y:S02]  /*a190*/  UIMAD UR4, UR58, UR7, UR36 ;  /* 0x000000073a0472a4 */ /* 0x000fe4000f8e0224 */
[----:B------:R-:W-:Y:S03]  /*a1a0*/  @!UP0 UIMAD UR8, UR10, UR39, UR5 ;  /* 0x000000270a0882a4 */ /* 0x000fe6000f8e0205 */
[----:B------:R-:W-:Y:S02]  /*a1b0*/  @!UP0 UMOV UR5, UR9 ;  /* 0x0000000900058c82 */ /* 0x000fe40008000000 */
[----:B------:R-:W-:Y:S02]  /*a1c0*/  UIMAD UR37, UR5, UR45, UR6 ;  /* 0x0000002d052572a4 */ /* 0x000fe4000f8e0206 */
[----:B------:R-:W-:Y:S11]  /*a1d0*/  UIMAD UR36, UR8, UR58, UR4 ;  /* 0x0000003a082472a4 */ /* 0x000ff6000f8e0204 */
[----:B------:R-:W-:Y:S01]  /*a1e0*/  @!UPT UIADD3 URZ, UPT, UPT, URZ, URZ, URZ ;  /* 0x000000fffffff290 */ /* 0x000fe2000fffe0ff */
.L_x_79:
[----:B------:R-:W-:Y:S01]  /*a1f0*/  UISETP.NE.AND UP0, UPT, UR38, 0x1, UPT ;  /* 0x000000012600788c */ /* 0x000fe2000bf05270 */
[----:B------:R-:W-:Y:S01]  /*a200*/  @P0 SHF.R.U32.HI R4, RZ, 0x10, R5 ;  /* 0x00000010ff040819 */ /* 0x000fe20000011605 */
[----:B------:R-:W-:Y:S01]  /*a210*/  USHF.L.U32 UR41, UR21, 0x7, URZ ;  /* 0x0000000715297899 */ /* 0x000fe200080006ff */
[----:B------:R-:W-:Y:S01]  /*a220*/  R2UR UR11, R73 ;  /* 0x00000000490b72ca */ /* 0x000fe200000e0000 */
[----:B------:R-:W-:Y:S01]  /*a230*/  BSSY.RECONVERGENT B6, `(.L_x_80) ;  /* 0x0000035000067945 */ /* 0x000fe20003800200 */
[----:B------:R-:W-:Y:S02]  /*a240*/  @P0 R2UR UR11, R4 ;  /* 0x00000000040b02ca */ /* 0x000fe400000e0000 */
[----:B------:R-:W-:Y:S04]  /*a250*/  LOP3.LUT P0, RZ, R54, 0x1b0, RZ, 0xc0, !PT ;  /* 0x000001b036ff7812 */ /* 0x000fe8000780c0ff */
[----:B------:R-:W1:Y:S07]  /*a260*/  @!UP0 LDCU.128 UR12, c[0x0][0xb10] ;  /* 0x00016200ff0c87ac */ /* 0x000e6e0008000c00 */
[----:B------:R-:W-:Y:S01]  /*a270*/  IMAD.U32 R73, RZ, RZ, UR11 ;  /* 0x0000000bff497e24 */ /* 0x000fe2000f8e00ff */
[----:B------:R-:W2:Y:S01]  /*a280*/  @!UP0 LDCU UR5, c[0x0][0xb0c] ;  /* 0x00016180ff0587ac */ /* 0x000ea20008000800 */
[----:B------:R-:W3:Y:S01]  /*a290*/  @!UP0 LDCU UR10, c[0x0][0xb20] ;  /* 0x00016400ff0a87ac */ /* 0x000ee20008000800 */
[----:B-1----:R-:W-:Y:S02]  /*a2a0*/  UIMAD.WIDE.U32 UR8, UR37, UR12, URZ ;  /* 0x0000000c250872a5 */ /* 0x002fe4000f8e00ff */
[----:B------:R-:W-:Y:S02]  /*a2b0*/  UIMAD.WIDE.U32 UR6, UR36, UR15, URZ ;  /* 0x0000000f240672a5 */ /* 0x000fe4000f8e00ff */
[----:B------:R-:W-:Y:S03]  /*a2c0*/  @!UP0 UISETP.NE.AND UP1, UPT, UR14, 0x1, UPT ;  /* 0x000000010e00888c */ /* 0x000fe6000bf25270 */
[----:B------:R-:W-:Y:S01]  /*a2d0*/  @!UP0 UMOV UR4, UR9 ;  /* 0x0000000900048c82 */ /* 0x000fe20008000000 */
[----:B--2---:R-:W-:Y:S02]  /*a2e0*/  @!UP0 UISETP.NE.AND UP2, UPT, UR5, 0x1, UPT ;  /* 0x000000010500888c */ /* 0x004fe4000bf45270 */
[----:B------:R-:W-:Y:S01]  /*a2f0*/  @!UP0 USHF.R.U32.HI UR4, URZ, UR13, UR4 ;  /* 0x0000000dff048299 */ /* 0x000fe20008011604 */
[----:B------:R-:W-:Y:S02]  /*a300*/  @!UP0 UMOV UR6, UR7 ;  /* 0x0000000700068c82 */ /* 0x000fe40008000000 */
[----:B---3--:R-:W-:Y:S02]  /*a310*/  @!UP0 USHF.R.U32.HI UR6, URZ, UR10, UR6 ;  /* 0x0000000aff068299 */ /* 0x008fe40008011606 */
[----:B------:R-:W-:Y:S02]  /*a320*/  @!UP0 USEL UR7, UR37, UR4, !UP2 ;  /* 0x0000000425078287 */ /* 0x000fe4000d000000 */
[----:B------:R-:W-:Y:S04]  /*a330*/  @!UP0 USEL UR6, UR36, UR6, !UP1 ;  /* 0x0000000624068287 */ /* 0x000fe8000c800000 */
[----:B------:R-:W-:Y:S02]  /*a340*/  @!UP0 UIADD3 UR4, UPT, UPT, -UR7, UR6, URZ ;  /* 0x0000000607048290 */ /* 0x000fe4000fffe1ff */
[----:B------:R-:W-:Y:S02]  /*a350*/  @!UP0 UIADD3 UR6, UPT, UPT, UR7, -UR6, URZ ;  /* 0x8000000607068290 */ /* 0x000fe4000fffe0ff */
[----:B------:R-:W-:Y:S02]  /*a360*/  @!UP0 UIMAD UR37, UR4, UR5, UR37 ;  /* 0x00000005042582a4 */ /* 0x000fe4000f8e0225 */
[----:B------:R-:W-:Y:S01]  /*a370*/  @!UP0 UIMAD UR36, UR6, UR14, UR36 ;  /* 0x0000000e062482a4 */ /* 0x000fe2000f8e0224 */
[----:B------:R-:W-:Y:S11]  /*a380*/  @!P0 BRA `(.L_x_81) ;  /* 0x00000000007c8947 */ /* 0x000ff60003800000 */
[----:B------:R-:W1:Y:S01]  /*a390*/  LDCU.64 UR8, c[0x4][0x80] ;  /* 0x01001000ff0877ac */ /* 0x000e620008000a00 */
[----:B------:R-:W-:Y:S01]  /*a3a0*/  MOV R16, 0x0 ;  /* 0x0000000000107802 */ /* 0x000fe20000000f00 */
[----:B------:R-:W-:Y:S02]  /*a3b0*/  HFMA2 R12, -RZ, RZ, 0, 5.9604644775390625e-08 ;  /* 0x00000001ff0c7431 */ /* 0x000fe400000001ff */
[----:B------:R-:W-:Y:S01]  /*a3c0*/  IMAD.MOV.U32 R8, RZ, RZ, 0x70 ;  /* 0x00000070ff087424 */ /* 0x000fe200078e00ff */
[----:B------:R2:W3:Y:S01]  /*a3d0*/  LDC.64 R14, c[0x4][R16] ;  /* 0x01000000100e7b82 */ /* 0x0004e20000000a00 */
[----:B------:R-:W4:Y:S01]  /*a3e0*/  LDCU.64 UR6, c[0x4][0x88] ;  /* 0x01001100ff0677ac */ /* 0x000f220008000a00 */
[----:B------:R-:W-:Y:S01]  /*a3f0*/  IMAD.MOV.U32 R13, RZ, RZ, RZ ;  /* 0x000000ffff0d7224 */ /* 0x000fe200078e00ff */
[----:B------:R-:W2:Y:S01]  /*a400*/  LDCU.64 UR4, c[0x4][0x8] ;  /* 0x01000100ff0477ac */ /* 0x000ea20008000a00 */
[----:B-1----:R-:W-:Y:S01]  /*a410*/  MOV R5, UR9 ;  /* 0x0000000900057c02 */ /* 0x002fe20008000f00 */
[----:B------:R-:W-:Y:S01]  /*a420*/  IMAD.U32 R4, RZ, RZ, UR8 ;  /* 0x00000008ff047e24 */ /* 0x000fe2000f8e00ff */
[----:B----4-:R-:W-:Y:S01]  /*a430*/  MOV R7, UR7 ;  /* 0x0000000700077c02 */ /* 0x010fe20008000f00 */
[----:B------:R-:W-:Y:S01]  /*a440*/  IMAD.U32 R6, RZ, RZ, UR6 ;  /* 0x00000006ff067e24 */ /* 0x000fe2000f8e00ff */
[----:B--2---:R-:W-:Y:S01]  /*a450*/  MOV R11, UR5 ;  /* 0x00000005000b7c02 */ /* 0x004fe20008000f00 */
[----:B------:R-:W-:Y:S02]  /*a460*/  IMAD.U32 R10, RZ, RZ, UR4 ;  /* 0x00000004ff0a7e24 */ /* 0x000fe4000f8e00ff */
[----:B------:R-:W-:Y:S07]  /*a470*/  LEPC R20, `(.L_x_82) ;  /* 0x000000001014794e */ /* 0x000fee0000000000 */
[----:B---3-5:R-:W-:Y:S05]  /*a480*/  CALL.ABS.NOINC R14 ;  /* 0x000000000e007343 */ /* 0x028fea0003c00000 */
.L_x_82:
[----:B------:R-:W1:Y:S01]  /*a490*/  LDCU.64 UR8, c[0x4][0x80] ;  /* 0x01001000ff0877ac */ /* 0x000e620008000a00 */
[----:B------:R-:W2:Y:S01]  /*a4a0*/  LDC.64 R16, c[0x4][R16] ;  /* 0x0100000010107b82 */ /* 0x000ea20000000a00 */
[----:B------:R-:W-:Y:S02]  /*a4b0*/  HFMA2 R12, -RZ, RZ, 0, 5.9604644775390625e-08 ;  /* 0x00000001ff0c7431 */ /* 0x000fe400000001ff */
[----:B------:R-:W-:Y:S02]  /*a4c0*/  IMAD.MOV.U32 R8, RZ, RZ, 0x70 ;  /* 0x00000070ff087424 */ /* 0x000fe400078e00ff */
[----:B------:R-:W-:Y:S01]  /*a4d0*/  IMAD.MOV.U32 R13, RZ, RZ, RZ ;  /* 0x000000ffff0d7224 */ /* 0x000fe200078e00ff */
[----:B------:R-:W3:Y:S01]  /*a4e0*/  LDCU.64 UR6, c[0x4][0x88] ;  /* 0x01001100ff0677ac */ /* 0x000ee20008000a00 */
[----:B------:R-:W4:Y:S01]  /*a4f0*/  LDCU.64 UR4, c[0x4][0x8] ;  /* 0x01000100ff0477ac */ /* 0x000f220008000a00 */
[----:B-1----:R-:W-:Y:S02]  /*a500*/  MOV R4, UR8 ;  /* 0x0000000800047c02 */ /* 0x002fe40008000f00 */
[----:B------:R-:W-:Y:S02]  /*a510*/  MOV R5, UR9 ;  /* 0x0000000900057c02 */ /* 0x000fe40008000f00 */
[----:B---3--:R-:W-:Y:S01]  /*a520*/  MOV R7, UR7 ;  /* 0x0000000700077c02 */ /* 0x008fe20008000f00 */
[----:B------:R-:W-:Y:S01]  /*a530*/  IMAD.U32 R6, RZ, RZ, UR6 ;  /* 0x00000006ff067e24 */ /* 0x000fe2000f8e00ff */
[----:B----4-:R-:W-:Y:S01]  /*a540*/  MOV R11, UR5 ;  /* 0x00000005000b7c02 */ /* 0x010fe20008000f00 */
[----:B------:R-:W-:Y:S02]  /*a550*/  IMAD.U32 R10, RZ, RZ, UR4 ;  /* 0x00000004ff0a7e24 */ /* 0x000fe4000f8e00ff */
[----:B------:R-:W-:Y:S07]  /*a560*/  LEPC R20, `(.L_x_81) ;  /* 0x000000001014794e */ /* 0x000fee0000000000 */
[----:B--2---:R-:W-:Y:S05]  /*a570*/  CALL.ABS.NOINC R16 ;  /* 0x0000000010007343 */ /* 0x004fea0003c00000 */
.L_x_81:
[----:B------:R-:W-:Y:S05]  /*a580*/  BSYNC.RECONVERGENT B6 ;  /* 0x0000000000067941 */ /* 0x000fea0003800200 */
.L_x_80:
[----:B------:R-:W-:Y:S02]  /*a590*/  R2UR UR6, R70 ;  /* 0x00000000460672ca */ /* 0x000fe400000e0000 */
[----:B------:R-:W-:Y:S02]  /*a5a0*/  R2UR UR5, R63 ;  /* 0x000000003f0572ca */ /* 0x000fe400000e0000 */
[----:B------:R-:W-:Y:S02]  /*a5b0*/  R2UR UR4, R62 ;  /* 0x000000003e0472ca */ /* 0x000fe400000e0000 */
[----:B------:R-:W-:Y:S02]  /*a5c0*/  ISETP.NE.U32.AND P4, PT, R50, RZ, PT ;  /* 0x000000ff3200720c */ /* 0x000fe40003f85070 */
[----:B------:R-:W-:Y:S02]  /*a5d0*/  ISETP.NE.U32.AND P2, PT, RZ, UR60, PT ;  /* 0x0000003cff007c0c */ /* 0x000fe4000bf45070 */
[----:B------:R-:W-:Y:S02]  /*a5e0*/  ISETP.NE.AND.EX P4, PT, R51, RZ, PT, P4 ;  /* 0x000000ff3300720c */ /* 0x000fe40003f85340 */
[----:B------:R-:W-:Y:S01]  /*a5f0*/  ISETP.NE.AND.EX P2, PT, RZ, UR61, PT, P2 ;  /* 0x0000003dff007c0c */ /* 0x000fe2000bf45320 */
[----:B------:R-:W-:Y:S02]  /*a600*/  UISETP.NE.AND UP2, UPT, UR6, URZ, UPT ;  /* 0x000000ff0600728c */ /* 0x000fe4000bf45270 */
[----:B------:R-:W-:Y:S04]  /*a610*/  UISETP.NE.U32.AND UP0, UPT, UR5, URZ, UPT ;  /* 0x000000ff0500728c */ /* 0x000fe8000bf05070 */
[----:B------:R-:W-:Y:S01]  /*a620*/  UISETP.NE.AND.EX UP1, UPT, UR4, URZ, UPT, UP0 ;  /* 0x000000ff0400728c */ /* 0x000fe2000bf25300 */
[----:B------:R-:W-:Y:S01]  /*a630*/  PLOP3.LUT P1, PT, PT, PT, UP2, 0x80, 0x8 ;  /* 0x000000000008781c */ /* 0x000fe20003f2f028 */
[----:B------:R-:W-:Y:S03]  /*a640*/  UPLOP3.LUT UP0, UPT, UPT, UPT, UPT, 0x40, 0x4 ;  /* 0x000000000004789c */ /* 0x000fe60003f0e870 */
[----:B------:R-:W-:Y:S06]  /*a650*/  @UP2 UPLOP3.LUT UP0, UPT, UPT, UPT, UP1, 0x80, 0x8 ;  /* 0x000000000008289c */ /* 0x000fec0003f0f010 */
[----:B------:R-:W-:Y:S01]  /*a660*/  PLOP3.LUT P0, PT, PT, PT, UP0, 0x80, 0x8 ;  /* 0x000000000008781c */ /* 0x000fe20003f0f008 */
[----:B------:R-:W-:Y:S01]  /*a670*/  @!UPT UIADD3 URZ, UPT, UPT, URZ, URZ, URZ ;  /* 0x000000fffffff290 */ /* 0x000fe2000fffe0ff */
[----:B------:R-:W-:Y:S11]  /*a680*/  BRA.U !UP1, `(.L_x_83) ;  /* 0x0000000109407547 */ /* 0x000ff6000b800000 */
[----:B------:R-:W-:Y:S01]  /*a690*/  UISETP.NE.U32.AND UP0, UPT, UR60, URZ, UPT ;  /* 0x000000ff3c00728c */ /* 0x000fe2000bf05070 */
[----:B------:R-:W-:Y:S01]  /*a6a0*/  R2UR UR6, R63 ;  /* 0x000000003f0672ca */ /* 0x000fe200000e0000 */
[----:B------:R-:W1:Y:S01]  /*a6b0*/  LDCU.64 UR8, c[0x0][0x358] ;  /* 0x00006b00ff0877ac */ /* 0x000e620008000a00 */
[----:B------:R-:W-:Y:S02]  /*a6c0*/  HFMA2 R60, -RZ, RZ, 0, 5.9604644775390625e-08 ;  /* 0x00000001ff3c7431 */ /* 0x000fe400000001ff */
[----:B------:R-:W-:Y:S01]  /*a6d0*/  IMAD.MOV.U32 R0, RZ, RZ, 0x1 ;  /* 0x00000001ff007424 */ /* 0x000fe200078e00ff */
[----:B------:R-:W-:Y:S06]  /*a6e0*/  UISETP.NE.AND.EX UP0, UPT, UR61, URZ, UPT, UP0 ;  /* 0x000000ff3d00728c */ /* 0x000fec000bf05300 */
[----:B------:R-:W-:Y:S05]  /*a6f0*/  PLOP3.LUT P3, PT, PT, PT, UP0, 0x80, 0x8 ;  /* 0x000000000008781c */ /* 0x000fea0003f6f008 */
[----:B------:R-:W2:Y:S01]  /*a700*/  @UP0 LDCU.64 UR4, c[0x0][0x888] ;  /* 0x00011100ff0407ac */ /* 0x000ea20008000a00 */
[----:B------:R-:W-:Y:S07]  /*a710*/  @UP0 UIMAD UR6, UR51, UR6, URZ ;  /* 0x00000006330602a4 */ /* 0x000fee000f8e02ff */
[----:B------:R-:W-:Y:S01]  /*a720*/  @!P3 PRMT R60, R0, 0x7610, R60 ;  /* 0x00007610003cb816 */ /* 0x000fe2000000003c */
[----:B--2---:R-:W-:Y:S06]  /*a730*/  @UP0 UIMAD.WIDE UR4, UR6, 0x4, UR4 ;  /* 0x00000004060408a5 */ /* 0x004fec000f8e0204 */
[----:B------:R-:W-:Y:S02]  /*a740*/  IMAD.U32 R4, RZ, RZ, UR4 ;  /* 0x00000004ff047e24 */ /* 0x000fe4000f8e00ff */
[----:B------:R-:W-:Y:S03]  /*a750*/  IMAD.U32 R5, RZ, RZ, UR5 ;  /* 0x00000005ff057e24 */ /* 0x000fe6000f8e00ff */
[----:B------:R-:W2:Y:S02]  /*a760*/  @!UP0 LDCU UR4, c[0x0][0x880] ;  /* 0x00011000ff0487ac */ /* 0x000ea40008000800 */
[----:B-1---5:R1:W5:Y:S02]  /*a770*/  @P3 LDG.E R27, desc[UR8][R4.64] ;  /* 0x00000008041b3981 */ /* 0x022364000c1e1900 */
[----:B-12---:R-:W-:Y:S02]  /*a780*/  @!P3 MOV R27, UR4 ;  /* 0x00000004001bbc02 */ /* 0x006fe40008000f00 */
.L_x_83:
[----:B------:R-:W-:Y:S05]  /*a790*/  @!P4 BRA `(.L_x_84) ;  /* 0x000000000024c947 */ /* 0x000fea0003800000 */
[----:B------:R-:W-:Y:S01]  /*a7a0*/  ISETP.NE.U32.AND P3, PT, R48, RZ, PT ;  /* 0x000000ff3000720c */ /* 0x000fe20003f65070 */
[----:B------:R-:W1:Y:S03]  /*a7b0*/  LDCU.64 UR4, c[0x0][0x358] ;  /* 0x00006b00ff0477ac */ /* 0x000e660008000a00 */
[----:B------:R-:W-:Y:S11]  /*a7c0*/  ISETP.NE.AND.EX P3, PT, R49, RZ, PT, P3 ;  /* 0x000000ff3100720c */ /* 0x000ff60003f65330 */
[----:B------:R-:W-:Y:S02]  /*a7d0*/  @!UPT UIADD3 URZ, UPT, UPT, URZ, URZ, URZ ;  /* 0x000000fffffff290 */ /* 0x000fe4000fffe0ff */
[----:B------:R-:W2:Y:S01]  /*a7e0*/  @P3 LDC.64 R4, c[0x0][0x8a8] ;  /* 0x00022a00ff043b82 */ /* 0x000ea20000000a00 */
[----:B------:R-:W-:Y:S04]  /*a7f0*/  @P3 IMAD R0, R50, UR51, RZ ;  /* 0x0000003332003c24 */ /* 0x000fe8000f8e02ff */
[----:B--2---:R-:W-:Y:S05]  /*a800*/  @P3 IMAD.WIDE R4, R0, 0x4, R4 ;  /* 0x0000000400043825 */ /* 0x004fea00078e0204 */
[----:B-1---5:R1:W5:Y:S02]  /*a810*/  @P3 LDG.E R24, desc[UR4][R4.64] ;  /* 0x0000000404183981 */ /* 0x022364000c1e1900 */
[----:B-1----:R-:W2:Y:S02]  /*a820*/  @!P3 LDC R24, c[0x0][0x8a0] ;  /* 0x00022800ff18bb82 */ /* 0x002ea40000000800 */
.L_x_84:
[----:B-----5:R-:W-:Y:S01]  /*a830*/  FSETP.NEU.AND P4, PT, R27, RZ, PT ;  /* 0x000000ff1b00720b */ /* 0x020fe20003f8d000 */
[----:B------:R-:W-:Y:S01]  /*a840*/  USHF.L.U32 UR8, UR50, 0x7, URZ ;  /* 0x0000000732087899 */ /* 0x000fe200080006ff */
[----:B------:R-:W-:Y:S01]  /*a850*/  SEL R4, RZ, 0xffffffff, P2 ;  /* 0xffffffffff047807 */ /* 0x000fe20001000000 */
[----:B------:R-:W-:Y:S01]  /*a860*/  BSSY B1, `(.L_x_85) ;  /* 0x000004f000017945 */ /* 0x000fe20003800000 */
[----:B------:R-:W-:Y:S01]  /*a870*/  @P1 LOP3.LUT P2, RZ, R60, 0xff, RZ, 0xc0, !PT ;  /* 0x000000ff3cff1812 */ /* 0x000fe2000784c0ff */
[----:B------:R-:W-:Y:S01]  /*a880*/  IMAD.MOV.U32 R82, RZ, RZ, 0x1 ;  /* 0x00000001ff527424 */ /* 0x000fe200078e00ff */
[----:B------:R-:W-:Y:S01]  /*a890*/  @P1 SEL R0, RZ, 0xffffffff, P4 ;  /* 0xffffffffff001807 */ /* 0x000fe20002000000 */
[----:B------:R-:W-:Y:S01]  /*a8a0*/  IMAD.U32 R76, RZ, RZ, UR8 ;  /* 0x00000008ff4c7e24 */ /* 0x000fe2000f8e00ff */
[----:B------:R-:W-:Y:S01]  /*a8b0*/  LEA R80, R22, UR48, 0x3 ;  /* 0x0000003016507c11 */ /* 0x000fe2000f8e18ff */
[----:B------:R-:W-:Y:S01]  /*a8c0*/  IMAD.IADD R25, R23, 0x1, R2 ;  /* 0x0000000117197824 */ /* 0x000fe200078e0202 */
[----:B------:R-:W-:Y:S01]  /*a8d0*/  @P0 SEL R0, R4, R0, !P2 ;  /* 0x0000000004000207 */ /* 0x000fe20005000000 */
[----:B------:R-:W-:Y:S01]  /*a8e0*/  IMAD R79, R58, -0x10, R72 ;  /* 0xfffffff03a4f7824 */ /* 0x000fe200078e0248 */
[----:B------:R-:W-:Y:S01]  /*a8f0*/  R2UR UR4, R68 ;  /* 0x00000000440472ca */ /* 0x000fe200000e0000 */
[----:B------:R-:W-:Y:S01]  /*a900*/  IMAD.MOV.U32 R81, RZ, RZ, RZ ;  /* 0x000000ffff517224 */ /* 0x000fe200078e00ff */
[----:B------:R-:W-:Y:S02]  /*a910*/  @P1 LOP3.LUT R0, R0, 0x1, RZ, 0xc0, !PT ;  /* 0x0000000100001812 */ /* 0x000fe400078ec0ff */
[----:B------:R-:W-:Y:S02]  /*a920*/  CS2R R38, SRZ ;  /* 0x0000000000267805 */ /* 0x000fe4000001ff00 */
[----:B------:R-:W-:Y:S02]  /*a930*/  R2UR UR7, R67 ;  /* 0x00000000430772ca */ /* 0x000fe400000e0000 */
[----:B------:R-:W-:Y:S02]  /*a940*/  CS2R R36, SRZ ;  /* 0x0000000000247805 */ /* 0x000fe4000001ff00 */
[----:B------:R-:W-:Y:S02]  /*a950*/  ISETP.NE.U32.OR P6, PT, R0, 0x1, !P1 ;  /* 0x000000010000780c */ /* 0x000fe40004fc5470 */
[----:B------:R-:W-:Y:S02]  /*a960*/  CS2R R34, SRZ ;  /* 0x0000000000227805 */ /* 0x000fe4000001ff00 */
[----:B------:R-:W-:Y:S02]  /*a970*/  R2UR UR10, R69 ;  /* 0x00000000450a72ca */ /* 0x000fe400000e0000 */
[----:B------:R-:W-:Y:S02]  /*a980*/  CS2R R32, SRZ ;  /* 0x0000000000207805 */ /* 0x000fe4000001ff00 */
[----:B------:R-:W-:Y:S02]  /*a990*/  R2UR UR6, R65 ;  /* 0x00000000410672ca */ /* 0x000fe400000e0000 */
[----:B------:R-:W-:Y:S02]  /*a9a0*/  CS2R R42, SRZ ;  /* 0x00000000002a7805 */ /* 0x000fe4000001ff00 */
[----:B------:R-:W-:Y:S01]  /*a9b0*/  R2UR UR9, R66 ;  /* 0x00000000420972ca */ /* 0x000fe200000e0000 */
[----:B------:R-:W-:Y:S01]  /*a9c0*/  UIMAD.WIDE.U32 UR4, UR8, UR4, URZ ;  /* 0x00000004080472a5 */ /* 0x000fe2000f8e00ff */
[----:B------:R-:W-:Y:S02]  /*a9d0*/  R2UR UR11, R64 ;  /* 0x00000000400b72ca */ /* 0x000fe400000e0000 */
[----:B------:R-:W-:Y:S02]  /*a9e0*/  CS2R R40, SRZ ;  /* 0x0000000000287805 */ /* 0x000fe4000001ff00 */
[----:B------:R-:W-:Y:S02]  /*a9f0*/  PLOP3.LUT P3, PT, PT, PT, UP1, 0x80, 0x8 ;  /* 0x000000000008781c */ /* 0x000fe40003f6f018 */
[----:B------:R-:W-:Y:S02]  /*aa00*/  CS2R R46, SRZ ;  /* 0x00000000002e7805 */ /* 0x000fe4000001ff00 */
[----:B------:R-:W-:Y:S02]  /*aa10*/  LOP3.LUT P5, R77, R60, 0xff, RZ, 0xc0, !PT ;  /* 0x000000ff3c4d7812 */ /* 0x000fe400078ac0ff */
[----:B------:R-:W-:Y:S02]  /*aa20*/  CS2R R44, SRZ ;  /* 0x00000000002c7805 */ /* 0x000fe4000001ff00 */
[----:B------:R-:W-:Y:S01]  /*aa30*/  @P6 SHF.L.U32 R0, RZ, 0x1f, RZ ;  /* 0x0000001fff006819 */ /* 0x000fe200000006ff */
[----:B------:R-:W-:Y:S01]  /*aa40*/  UMOV UR4, UR5 ;  /* 0x0000000500047c82 */ /* 0x000fe20008000000 */
[----:B------:R-:W-:Y:S01]  /*aa50*/  UISETP.NE.AND UP0, UPT, UR10, 0x1, UPT ;  /* 0x000000010a00788c */ /* 0x000fe2000bf05270 */
[----:B------:R-:W-:Y:S01]  /*aa60*/  SEL R3, RZ, 0xffffffff, P4 ;  /* 0xffffffffff037807 */ /* 0x000fe20002000000 */
[----:B------:R1:W3:Y:S01]  /*aa70*/  @P6 SYNCS.PHASECHK.TRANS64.TRYWAIT P1, [UR48+0x30], R0 ;  /* 0x00003000ff0065a7 */ /* 0x0002e20008021130 */
[----:B------:R-:W-:Y:S01]  /*aa80*/  P2R R78, PR, RZ, 0x40 ;  /* 0x00000040ff4e7803 */ /* 0x000fe20000000000 */
[----:B------:R-:W-:Y:S01]  /*aa90*/  USHF.R.U32.HI UR4, URZ, UR7, UR4 ;  /* 0x00000007ff047299 */ /* 0x000fe20008011604 */
[----:B------:R-:W-:Y:S03]  /*aaa0*/  @P3 SEL R3, R4, R3, !P5 ;  /* 0x0000000304033207 */ /* 0x000fe60006800000 */
[----:B------:R-:W-:Y:S02]  /*aab0*/  USEL UR4, UR8, UR4, !UP0 ;  /* 0x0000000408047287 */ /* 0x000fe4000c000000 */
[----:B------:R-:W-:Y:S01]  /*aac0*/  UISETP.NE.AND UP0, UPT, UR9, 0x1, UPT ;  /* 0x000000010900788c */ /* 0x000fe2000bf05270 */
[----:B------:R-:W-:Y:S01]  /*aad0*/  LOP3.LUT R3, R3, 0x1, RZ, 0xc0, !PT ;  /* 0x0000000103037812 */ /* 0x000fe200078ec0ff */
[----:B------:R-:W-:Y:S02]  /*aae0*/  UIMAD.WIDE.U32 UR6, UR4, UR6, URZ ;  /* 0x00000006040672a5 */ /* 0x000fe4000f8e00ff */
[----:B------:R-:W-:Y:S02]  /*aaf0*/  IMAD.U32 R75, RZ, RZ, UR4 ;  /* 0x00000004ff4b7e24 */ /* 0x000fe4000f8e00ff */
[----:B------:R-:W-:Y:S01]  /*ab00*/  PLOP3.LUT P2, PT, PT, PT, UP0, 0x80, 0x8 ;  /* 0x000000000008781c */ /* 0x000fe20003f4f008 */
[----:B------:R-:W-:Y:S02]  /*ab10*/  IMAD R5, RZ, RZ, -UR4 ;  /* 0x80000004ff057e24 */ /* 0x000fe4000f8e02ff */
[----:B------:R-:W-:Y:S01]  /*ab20*/  UMOV UR5, UR7 ;  /* 0x0000000700057c82 */ /* 0x000fe20008000000 */
[----:B------:R-:W-:Y:S01]  /*ab30*/  IMAD.U32 R74, RZ, RZ, UR4 ;  /* 0x00000004ff4a7e24 */ /* 0x000fe2000f8e00ff */
[----:B------:R-:W-:Y:S01]  /*ab40*/  USHF.R.U32.HI UR5, URZ, UR11, UR5 ;  /* 0x0000000bff057299 */ /* 0x000fe20008011605 */
[----:B------:R-:W-:Y:S01]  /*ab50*/  IMAD R76, R5, UR10, R76 ;  /* 0x0000000a054c7c24 */ /* 0x000fe2000f8e024c */
[----:B-1----:R-:W-:Y:S04]  /*ab60*/  SHF.L.U32 R0, R56, 0x1f, RZ ;  /* 0x0000001f38007819 */ /* 0x002fe800000006ff */
[----:B------:R-:W-:Y:S01]  /*ab70*/  SEL R75, R75, UR5, !P2 ;  /* 0x000000054b4b7c07 */ /* 0x000fe2000d000000 */
[----:B------:R1:W4:Y:S01]  /*ab80*/  SYNCS.PHASECHK.TRANS64.TRYWAIT P0, [R80+URZ+0x90], R0 ;  /* 0x00009000500075a7 */ /* 0x00032200080011ff */
[----:B------:R-:W-:Y:S03]  /*ab90*/  ISETP.NE.U32.AND P2, PT, R3, 0x1, PT ;  /* 0x000000010300780c */ /* 0x000fe60003f45070 */
[----:B------:R-:W-:Y:S01]  /*aba0*/  IMAD.MOV R4, RZ, RZ, -R75 ;  /* 0x000000ffff047224 */ /* 0x000fe200078e0a4b */
[----:B------:R-:W-:Y:S03]  /*abb0*/  P2R R83, PR, RZ, 0x4 ;  /* 0x00000004ff537803 */ /* 0x000fe60000000000 */
[----:B------:R-:W-:Y:S01]  /*abc0*/  IMAD R74, R4, UR9, R74 ;  /* 0x00000009044a7c24 */ /* 0x000fe2000f8e024a */
[----:B---3--:R-:W-:Y:S01]  /*abd0*/  @P6 SEL R82, RZ, 0x1, !P1 ;  /* 0x00000001ff526807 */ /* 0x008fe20004800000 */
[----:B-1----:R-:W-:Y:S06]  /*abe0*/  @!P6 BRA `(.L_x_86) ;  /* 0x000000000058e947 */ /* 0x002fec0003800000 */
[----:B------:R-:W-:Y:S01]  /*abf0*/  IMAD.MOV.U32 R39, RZ, RZ, RZ ;  /* 0x000000ffff277224 */ /* 0x000fe200078e00ff */
[----:B------:R-:W-:Y:S01]  /*ac00*/  ISETP.NE.AND P1, PT, R82, RZ, PT ;  /* 0x000000ff5200720c */ /* 0x000fe20003f25270 */
[----:B------:R-:W-:Y:S01]  /*ac10*/  BSSY B0, `(.L_x_87) ;  /* 0x000000c000007945 */ /* 0x000fe20003800000 */
[----:B------:R-:W-:Y:S02]  /*ac20*/  CS2R R46, SRZ ;  /* 0x00000000002e7805 */ /* 0x000fe4000001ff00 */
[----:B------:R-:W-:Y:S02]  /*ac30*/  CS2R R44, SRZ ;  /* 0x00000000002c7805 */ /* 0x000fe4000001ff00 */
[----:B------:R-:W-:Y:S02]  /*ac40*/  CS2R R42, SRZ ;  /* 0x00000000002a7805 */ /* 0x000fe4000001ff00 */
[----:B------:R-:W-:Y:S02]  /*ac50*/  CS2R R40, SRZ ;  /* 0x0000000000287805 */ /* 0x000fe4000001ff00 */
[----:B------:R-:W-:Y:S02]  /*ac60*/  CS2R R34, SRZ ;  /* 0x0000000000227805 */ /* 0x000fe4000001ff00 */
[----:B------:R-:W-:Y:S02]  /*ac70*/  CS2R R32, SRZ ;  /* 0x0000000000207805 */ /* 0x000fe4000001ff00 */
[----:B------:R-:W-:Y:S01]  /*ac80*/  CS2R R36, SRZ ;  /* 0x0000000000247805 */ /* 0x000fe2000001ff00 */
[----:B------:R-:W-:Y:S06]  /*ac90*/  @P1 BRA `(.L_x_88) ;  /* 0x00000000000c1947 */ /* 0x000fec0003800000 */
[----:B------:R-:W-:Y:S04]  /*aca0*/  SHF.L.U32 R3, RZ, 0x1f, RZ ;  /* 0x0000001fff037819 */ /* 0x000fe800000006ff */
[----:B------:R-:W1:Y:S02]  /*acb0*/  SYNCS.PHASECHK.TRANS64.TRYWAIT P1, [UR48+0x30], R3 ;  /* 0x00003003ff0075a7 */ /* 0x000e640008021130 */
[----:B-1----:R-:W-:Y:S05]  /*acc0*/  @!P1 BRA `(.L_x_89) ;  /* 0x0000005800149947 */ /* 0x002fea0003800000 */
.L_x_88:
[----:B------:R-:W-:Y:S05]  /*acd0*/  BSYNC B0 ;  /* 0x0000000000007941 */ /* 0x000fea0003800000 */
.L_x_87:
[----:B------:R-:W-:Y:S01]  /*ace0*/  ISETP.NE.AND P1, PT, R83, RZ, PT ;  /* 0x000000ff5300720c */ /* 0x000fe20003f25270 */
[----:B------:R-:W-:Y:S11]  /*acf0*/  HFMA2 R81, -RZ, RZ, 0, 5.9604644775390625e-08 ;  /* 0x00000001ff517431 */ /* 0x000ff600000001ff */
[----:B------:R-:W-:Y:S01]  /*ad00*/  @!UPT UIADD3 URZ, UPT, UPT, URZ, URZ, URZ ;  /* 0x000000fffffff290 */ /* 0x000fe2000fffe0ff */
[----:B------:R3:W1:Y:S04]  /*ad10*/  @P1 LDS.128 R44, [R57] ;  /* 0x00000000392c1984 */ /* 0x0006680000000c00 */
[----:B------:R3:W1:Y:S04]  /*ad20*/  @P1 LDS.128 R40, [R72+0x10] ;  /* 0x0000100048281984 */ /* 0x0006680000000c00 */
[----:B------:R3:W1:Y:S04]  /*ad30*/  @P1 LDS.128 R32, [R71+0x20] ;  /* 0x0000200047201984 */ /* 0x0006680000000c00 */
[----:B------:R3:W1:Y:S02]  /*ad40*/  @P1 LDS.128 R36, [R79+0x30] ;  /* 0x000030004f241984 */ /* 0x0006640000000c00 */
.L_x_86:
[----:B------:R-:W-:Y:S05]  /*ad50*/  BSYNC B1 ;  /* 0x0000000000017941 */ /* 0x000fea0003800000 */
.L_x_85:
[----:B-1----:R-:W-:Y:S04]  /*ad60*/  SHF.R.U32.HI R2, RZ, 0x15, R25 ;  /* 0x00000015ff027819 */ /* 0x002fe80000011619 */
[----:B------:R-:W-:Y:S01]  /*ad70*/  LOP3.LUT P1, RZ, R2, 0x3, R61, 0x48, !PT ;  /* 0x0000000302ff7812 */ /* 0x000fe2000782483d */
[----:B------:R-:W-:Y:S01]  /*ad80*/  @!UPT UIADD3 URZ, UPT, UPT, URZ, URZ, URZ ;  /* 0x000000fffffff290 */ /* 0x000fe2000fffe0ff */
[----:B----4-:R-:W-:Y:S11]  /*ad90*/  @P0 BRA `(.L_x_90) ;  /* 0x0000000000080947 */ /* 0x010ff60003800000 */
[----:B------:R-:W1:Y:S02]  /*ada0*/  SYNCS.PHASECHK.TRANS64.TRYWAIT P0, [R80+URZ+0x90], R0 ;  /* 0x00009000500075a7 */ /* 0x000e6400080011ff */
[----:B-1----:R-:W-:Y:S05]  /*adb0*/  @!P0 BRA `(.L_x_91) ;  /* 0x0000005400f08947 */ /* 0x002fea0003800000 */
.L_x_90:
[----:B------:R-:W-:Y:S05]  /*adc0*/  @!P1 BRA `(.L_x_92) ;  /* 0x0000000000409947 */ /* 0x000fea0003800000 */
[----:B------:R-:W4:Y:S01]  /*add0*/  LDCU.64 UR8, c[0x4][0x70] ;  /* 0x01000e00ff0877ac */ /* 0x000f220008000a00 */
[----:B------:R-:W-:Y:S01]  /*ade0*/  MOV R3, 0x0 ;  /* 0x0000000000037802 */ /* 0x000fe20000000f00 */
[----:B------:R-:W-:Y:S02]  /*adf0*/  HFMA2 R12, -RZ, RZ, 0, 5.9604644775390625e-08 ;  /* 0x00000001ff0c7431 */ /* 0x000fe400000001ff */
[----:B------:R-:W-:Y:S02]  /*ae00*/  IMAD.MOV.U32 R8, RZ, RZ, 0x192 ;  /* 0x00000192ff087424 */ /* 0x000fe400078e00ff */
[----:B------:R-:W-:Y:S01]  /*ae10*/  IMAD.MOV.U32 R13, RZ, RZ, RZ ;  /* 0x000000ffff0d7224 */ /* 0x000fe200078e00ff */
[----:B------:R-:W5:Y:S01]  /*ae20*/  LDCU.64 UR6, c[0x4][0x78] ;  /* 0x01000f00ff0677ac */ /* 0x000f620008000a00 */
[----:B------:R-:W1:Y:S01]  /*ae30*/  LDC.64 R2, c[0x4][R3] ;  /* 0x0100000003027b82 */ /* 0x000e620000000a00 */
[----:B------:R-:W2:Y:S01]  /*ae40*/  LDCU.64 UR4, c[0x4][0x10] ;  /* 0x01000200ff0477ac */ /* 0x000ea20008000a00 */
[----:B----4-:R-:W-:Y:S01]  /*ae50*/  MOV R5, UR9 ;  /* 0x0000000900057c02 */ /* 0x010fe20008000f00 */
[----:B------:R-:W-:Y:S01]  /*ae60*/  IMAD.U32 R4, RZ, RZ, UR8 ;  /* 0x00000008ff047e24 */ /* 0x000fe2000f8e00ff */
[----:B-----5:R-:W-:Y:S01]  /*ae70*/  MOV R7, UR7 ;  /* 0x0000000700077c02 */ /* 0x020fe20008000f00 */
[----:B------:R-:W-:Y:S01]  /*ae80*/  IMAD.U32 R6, RZ, RZ, UR6 ;  /* 0x00000006ff067e24 */ /* 0x000fe2000f8e00ff */
[----:B--2---:R-:W-:Y:S01]  /*ae90*/  MOV R11, UR5 ;  /* 0x00000005000b7c02 */ /* 0x004fe20008000f00 */
[----:B------:R-:W-:Y:S02]  /*aea0*/  IMAD.U32 R10, RZ, RZ, UR4 ;  /* 0x00000004ff0a7e24 */ /* 0x000fe4000f8e00ff */
[----:B------:R-:W-:Y:S07]  /*aeb0*/  LEPC R20, `(.L_x_92) ;  /* 0x000000001014794e */ /* 0x000fee0000000000 */
[----:B-1-3--:R-:W-:Y:S05]  /*aec0*/  CALL.ABS.NOINC R2 ;  /* 0x0000000002007343 */ /* 0x00afea0003c00000 */
.L_x_92:
[----:B------:R-:W-:Y:S01]  /*aed0*/  LOP3.LUT R20, R44, 0xffffe000, RZ, 0xc0, !PT ;  /* 0xffffe0002c147812 */ /* 0x000fe200078ec0ff */
[----:B------:R-:W-:Y:S05]  /*aee0*/  WARPSYNC.ALL ;  /* 0x0000000000007948 */ /* 0x000fea0003800000 */
[----:B------:R-:W-:Y:S01]  /*aef0*/  R2UR UR4, R25 ;  /* 0x00000000190472ca */ /* 0x000fe200000e0000 */
[----:B------:R-:W-:Y:S01]  /*af00*/  BSSY.RECONVERGENT B0, `(.L_x_93) ;  /* 0x000005a000007945 */ /* 0x000fe20003800200 */
[----:B------:R-:W-:Y:S11]  /*af10*/  ISETP.NE.AND P0, PT, R59, RZ, PT ;  /* 0x000000ff3b00720c */ /* 0x000ff60003f05270 */
[----:B------:R-:W1:Y:S02]  /*af20*/  LDTM.x16 R4, tmem[UR4] ;  /* 0x00000004000479ee */ /* 0x000e640008240000 */
[C---:B-12---:R-:W-:Y:S01]  /*af30*/  FMUL R0, R24.reuse, R4 ;  /* 0x0000000418007220 */ /* 0x046fe20000400000 */
[C---:B------:R-:W-:Y:S01]  /*af40*/  FMUL R2, R24.reuse, R5 ;  /* 0x0000000518027220 */ /* 0x040fe20000400000 */
[C---:B------:R-:W-:Y:S01]  /*af50*/  FMUL R4, R24.reuse, R8 ;  /* 0x0000000818047220 */ /* 0x040fe20000400000 */
[C---:B------:R-:W-:Y:S01]  /*af60*/  FMUL R5, R24.reuse, R9 ;  /* 0x0000000918057220 */ /* 0x040fe20000400000 */
[C---:B------:R-:W-:Y:S01]  /*af70*/  FMUL R8, R24.reuse, R12 ;  /* 0x0000000c18087220 */ /* 0x040fe20000400000 */
[C---:B------:R-:W-:Y:S01]  /*af80*/  FMUL R9, R24.reuse, R13 ;  /* 0x0000000d18097220 */ /* 0x040fe20000400000 */
[C---:B------:R-:W-:Y:S01]  /*af90*/  FMUL R12, R24.reuse, R16 ;  /* 0x00000010180c7220 */ /* 0x040fe20000400000 */
[----:B------:R-:W-:Y:S01]  /*afa0*/  LOP3.LUT R16, R45, 0xffffe000, RZ, 0xc0, !PT ;  /* 0xffffe0002d107812 */ /* 0x000fe200078ec0ff */
[----:B------:R-:W-:Y:S01]  /*afb0*/  FMUL R13, R24, R17 ;  /* 0x00000011180d7220 */ /* 0x000fe20000400000 */
[----:B------:R-:W-:Y:S01]  /*afc0*/  LOP3.LUT R17, R46, 0xffffe000, RZ, 0xc0, !PT ;  /* 0xffffe0002e117812 */ /* 0x000fe200078ec0ff */
[----:B------:R-:W-:Y:S01]  /*afd0*/  FFMA R28, R27, R20, R0 ;  /* 0x000000141b1c7223 */ /* 0x000fe20000000000 */
[----:B------:R-:W-:Y:S01]  /*afe0*/  LOP3.LUT R0, R47, 0xffffe000, RZ, 0xc0, !PT ;  /* 0xffffe0002f007812 */ /* 0x000fe200078ec0ff */
[C---:B------:R-:W-:Y:S01]  /*aff0*/  FMUL R3, R24.reuse, R6 ;  /* 0x0000000618037220 */ /* 0x040fe20000400000 */
[C---:B------:R-:W-:Y:S01]  /*b000*/  FMUL R6, R24.reuse, R10 ;  /* 0x0000000a18067220 */ /* 0x040fe20000400000 */
[C---:B------:R-:W-:Y:S01]  /*b010*/  FMUL R7, R24.reuse, R7 ;  /* 0x0000000718077220 */ /* 0x040fe20000400000 */
[----:B------:R-:W-:Y:S01]  /*b020*/  F2FP.TF32.F32.PACK_B R28, R28 ;  /* 0x0000001cff1c723e */ /* 0x000fe200024050ff */
[C---:B------:R-:W-:Y:S01]  /*b030*/  FMUL R10, R24.reuse, R14 ;  /* 0x0000000e180a7220 */ /* 0x040fe20000400000 */
[----:B------:R-:W-:Y:S01]  /*b040*/  FMUL R14, R24, R18 ;  /* 0x00000012180e7220 */ /* 0x000fe20000400000 */
[----:B------:R-:W-:Y:S01]  /*b050*/  LOP3.LUT R18, R40, 0xffffe000, RZ, 0xc0, !PT ;  /* 0xffffe00028127812 */ /* 0x000fe200078ec0ff */
[----:B------:R-:W-:Y:S01]  /*b060*/  FFMA R29, R27, R16, R2 ;  /* 0x000000101b1d7223 */ /* 0x000fe20000000002 */
[----:B------:R-:W-:Y:S01]  /*b070*/  LOP3.LUT R2, R41, 0xffffe000, RZ, 0xc0, !PT ;  /* 0xffffe00029027812 */ /* 0x000fe200078ec0ff */
[----:B------:R-:W-:Y:S01]  /*b080*/  FFMA R30, R27, R17, R3 ;  /* 0x000000111b1e7223 */ /* 0x000fe20000000003 */
[----:B------:R-:W-:Y:S01]  /*b090*/  LOP3.LUT R3, R43, 0xffffe000, RZ, 0xc0, !PT ;  /* 0xffffe0002b037812 */ /* 0x000fe200078ec0ff */
[C---:B------:R-:W-:Y:S01]  /*b0a0*/  FFMA R31, R27.reuse, R0, R7 ;  /* 0x000000001b1f7223 */ /* 0x040fe20000000007 */
[----:B------:R-:W-:Y:S01]  /*b0b0*/  LOP3.LUT R0, R42, 0xffffe000, RZ, 0xc0, !PT ;  /* 0xffffe0002a007812 */ /* 0x000fe200078ec0ff */
[C---:B------:R-:W-:Y:S01]  /*b0c0*/  FFMA R4, R27.reuse, R18, R4 ;  /* 0x000000121b047223 */ /* 0x040fe20000000004 */
[----:B------:R-:W-:Y:S01]  /*b0d0*/  F2FP.TF32.F32.PACK_B R29, R29 ;  /* 0x0000001dff1d723e */ /* 0x000fe200024050ff */
[C---:B------:R-:W-:Y:S01]  /*b0e0*/  FFMA R5, R27.reuse, R2, R5 ;  /* 0x000000021b057223 */ /* 0x040fe20000000005 */
[----:B------:R-:W-:Y:S01]  /*b0f0*/  FMUL R11, R24, R11 ;  /* 0x0000000b180b7220 */ /* 0x000fe20000400000 */
[----:B------:R-:W-:Y:S01]  /*b100*/  F2FP.TF32.F32.PACK_B R30, R30 ;  /* 0x0000001eff1e723e */ /* 0x000fe200024050ff */
[C---:B------:R-:W-:Y:S01]  /*b110*/  FFMA R6, R27.reuse, R0, R6 ;  /* 0x000000001b067223 */ /* 0x040fe20000000006 */
[----:B------:R-:W-:Y:S01]  /*b120*/  F2FP.TF32.F32.PACK_B R31, R31 ;  /* 0x0000001fff1f723e */ /* 0x000fe200024050ff */
[----:B------:R-:W-:Y:S01]  /*b130*/  FFMA R7, R27, R3, R11 ;  /* 0x000000031b077223 */ /* 0x000fe2000000000b */
[----:B------:R-:W-:Y:S01]  /*b140*/  LOP3.LUT R2, R32, 0xffffe000, RZ, 0xc0, !PT ;  /* 0xffffe00020027812 */ /* 0x000fe200078ec0ff */
[----:B------:R-:W-:Y:S01]  /*b150*/  FMUL R15, R24, R15 ;  /* 0x0000000f180f7220 */ /* 0x000fe20000400000 */
[----:B------:R-:W-:Y:S01]  /*b160*/  LOP3.LUT R16, R33, 0xffffe000, RZ, 0xc0, !PT ;  /* 0xffffe00021107812 */ /* 0x000fe200078ec0ff */
[----:B------:R1:W-:Y:S01]  /*b170*/  STS.128 [R57], R28 ;  /* 0x0000001c39007388 */ /* 0x0003e20000000c00 */
[----:B------:R-:W-:Y:S01]  /*b180*/  LOP3.LUT R0, R34, 0xffffe000, RZ, 0xc0, !PT ;  /* 0xffffe00022007812 */ /* 0x000fe200078ec0ff */
[----:B------:R-:W-:Y:S01]  /*b190*/  FFMA R8, R27, R2, R8 ;  /* 0x000000021b087223 */ /* 0x000fe20000000008 */
[----:B------:R-:W-:Y:S01]  /*b1a0*/  LOP3.LUT R2, R35, 0xffffe000, RZ, 0xc0, !PT ;  /* 0xffffe00023027812 */ /* 0x000fe200078ec0ff */
[C---:B------:R-:W-:Y:S01]  /*b1b0*/  FFMA R9, R27.reuse, R16, R9 ;  /* 0x000000101b097223 */ /* 0x040fe20000000009 */
[----:B------:R-:W-:Y:S01]  /*b1c0*/  F2FP.TF32.F32.PACK_B R4, R4 ;  /* 0x00000004ff04723e */ /* 0x000fe200024050ff */
[C---:B------:R-:W-:Y:S01]  /*b1d0*/  FFMA R10, R27.reuse, R0, R10 ;  /* 0x000000001b0a7223 */ /* 0x040fe2000000000a */
[----:B------:R-:W-:Y:S01]  /*b1e0*/  F2FP.TF32.F32.PACK_B R5, R5 ;  /* 0x00000005ff05723e */ /* 0x000fe200024050ff */
[----:B------:R-:W-:Y:S01]  /*b1f0*/  FFMA R11, R27, R2, R15 ;  /* 0x000000021b0b7223 */ /* 0x000fe2000000000f */
[----:B------:R-:W-:Y:S01]  /*b200*/  F2FP.TF32.F32.PACK_B R6, R6 ;  /* 0x00000006ff06723e */ /* 0x000fe200024050ff */
[----:B------:R-:W-:Y:S01]  /*b210*/  FMUL R19, R24, R19 ;  /* 0x0000001318137220 */ /* 0x000fe20000400000 */
[----:B------:R-:W-:Y:S02]  /*b220*/  F2FP.TF32.F32.PACK_B R7, R7 ;  /* 0x00000007ff07723e */ /* 0x000fe400024050ff */
[----:B------:R-:W-:Y:S02]  /*b230*/  LOP3.LUT R3, R36, 0xffffe000, RZ, 0xc0, !PT ;  /* 0xffffe00024037812 */ /* 0x000fe400078ec0ff */
[----:B------:R-:W-:Y:S01]  /*b240*/  LOP3.LUT R0, R37, 0xffffe000, RZ, 0xc0, !PT ;  /* 0xffffe00025007812 */ /* 0x000fe200078ec0ff */
[----:B------:R1:W-:Y:S01]  /*b250*/  STS.128 [R72+0x10], R4 ;  /* 0x0000100448007388 */ /* 0x0003e20000000c00 */
        /* <DEDUP_REMOVED lines=8> */
[----:B------:R-:W-:Y:S02]  /*b2e0*/  F2FP.TF32.F32.PACK_B R10, R10 ;  /* 0x0000000aff0a723e */ /* 0x000fe400024050ff */
[----:B------:R-:W-:Y:S02]  /*b2f0*/  F2FP.TF32.F32.PACK_B R11, R11 ;  /* 0x0000000bff0b723e */ /* 0x000fe400024050ff */
[----:B------:R-:W-:Y:S02]  /*b300*/  F2FP.TF32.F32.PACK_B R12, R12 ;  /* 0x0000000cff0c723e */ /* 0x000fe400024050ff */
[----:B------:R-:W-:Y:S01]  /*b310*/  F2FP.TF32.F32.PACK_B R13, R13 ;  /* 0x0000000dff0d723e */ /* 0x000fe200024050ff */
[----:B------:R1:W-:Y:S01]  /*b320*/  STS.128 [R71+0x20], R8 ;  /* 0x0000200847007388 */ /* 0x0003e20000000c00 */
[----:B------:R-:W-:Y:S02]  /*b330*/  F2FP.TF32.F32.PACK_B R14, R14 ;  /* 0x0000000eff0e723e */ /* 0x000fe400024050ff */
[----:B------:R-:W-:Y:S05]  /*b340*/  F2FP.TF32.F32.PACK_B R15, R15 ;  /* 0x0000000fff0f723e */ /* 0x000fea00024050ff */
[----:B------:R1:W-:Y:S01]  /*b350*/  STS.128 [R79+0x30], R12 ;  /* 0x0000300c4f007388 */ /* 0x0003e20000000c00 */
[----:B------:R-:W-:Y:S01]  /*b360*/  @!PT LDS RZ, [RZ] ;  /* 0x00000000fffff984 */ /* 0x000fe20000000800 */
[----:B------:R-:W-:Y:S01]  /*b370*/  @!PT LDS RZ, [RZ] ;  /* 0x00000000fffff984 */ /* 0x000fe20000000800 */
[----:B------:R-:W-:Y:S01]  /*b380*/  @!PT LDS RZ, [RZ] ;  /* 0x00000000fffff984 */ /* 0x000fe20000000800 */
[----:B------:R-:W-:Y:S01]  /*b390*/  @!PT LDS RZ, [RZ] ;  /* 0x00000000fffff984 */ /* 0x000fe20000000800 */
[----:B------:R2:W-:Y:S07]  /*b3a0*/  MEMBAR.ALL.CTA ;  /* 0x0000000000007992 */ /* 0x0005ee0000008000 */
[----:B--2---:R-:W2:Y:S02]  /*b3b0*/  FENCE.VIEW.ASYNC.S ;  /* 0x00000000000073c6 */ /* 0x004ea40000000000 */
[----:B--2---:R-:W-:Y:S06]  /*b3c0*/  BAR.SYNC.DEFER_BLOCKING 0x1, 0x80 ;  /* 0x0042000000007b1d */ /* 0x004fec0000010000 */
[----:B------:R-:W-:Y:S05]  /*b3d0*/  @P0 BRA `(.L_x_94) ;  /* 0x0000000000300947 */ /* 0x000fea0003800000 */
[----:B------:R-:W-:Y:S01]  /*b3e0*/  UIADD3 UR4, UPT, UPT, UR48, 0x200, URZ ;  /* 0x0000020030047890 */ /* 0x000fe2000fffe0ff */
[----:B------:R-:W-:Y:S02]  /*b3f0*/  R2UR UR42, R76 ;  /* 0x000000004c2a72ca */ /* 0x000fe400000e0000 */
[----:B------:R-:W-:Y:S02]  /*b400*/  R2UR UR43, R74 ;  /* 0x000000004a2b72ca */ /* 0x000fe400000e0000 */
[----:B------:R-:W-:Y:S01]  /*b410*/  R2UR UR44, R75 ;  /* 0x000000004b2c72ca */ /* 0x000fe200000e0000 */
[----:B------:R-:W-:Y:S01]  /*b420*/  IMAD.U32 R54, RZ, RZ, UR4 ;  /* 0x00000004ff367e24 */ /* 0x000fe2000f8e00ff */
[----:B------:R-:W-:Y:S04]  /*b430*/  UIADD3 UR4, UP0, UPT, UR54, 0x680, URZ ;  /* 0x0000068036047890 */ /* 0x000fe8000ff1e0ff */
[----:B------:R-:W-:Y:S01]  /*b440*/  R2UR UR40, R54 ;  /* 0x00000000362872ca */ /* 0x000fe200000e0000 */
[----:B------:R-:W-:Y:S11]  /*b450*/  UIADD3.X UR5, UPT, UPT, URZ, UR55, URZ, UP0, !UPT ;  /* 0x00000037ff057290 */ /* 0x000ff600087fe4ff */
[----:B------:R-:W-:Y:S01]  /*b460*/  @!UPT UIADD3 URZ, UPT, UPT, URZ, URZ, URZ ;  /* 0x000000fffffff290 */ /* 0x000fe2000fffe0ff */
[----:B------:R2:W-:Y:S01]  /*b470*/  UTMASTG.4D.IM2COL [UR40], [UR4] ;  /* 0x00000028040073b5 */ /* 0x0005e20008058000 */
[----:B------:R0:W-:Y:S01]  /*b480*/  UTMACMDFLUSH ;  /* 0x00000000000079b7 */ /* 0x0001e20000000000 */
[----:B--2---:R-:W-:Y:S04]  /*b490*/  DEPBAR.LE SB0, 0x1 ;  /* 0x000080400000791a */ /* 0x004fe80000000000 */
.L_x_94:
[----:B------:R-:W-:Y:S05]  /*b4a0*/  BSYNC.RECONVERGENT B0 ;  /* 0x0000000000007941 */ /* 0x000fea0003800200 */
.L_x_93:
[----:B------:R-:W-:Y:S01]  /*b4b0*/  BAR.SYNC.DEFER_BLOCKING 0x1, 0x80 ;  /* 0x0042000000007b1d */ /* 0x000fe20000010000 */
[----:B------:R-:W-:Y:S01]  /*b4c0*/  ISETP.NE.AND P1, PT, R78, RZ, PT ;  /* 0x000000ff4e00720c */ /* 0x000fe20003f25270 */
[----:B------:R-:W-:Y:S01]  /*b4d0*/  UISETP.NE.AND UP0, UPT, UR52, URZ, UPT ;  /* 0x000000ff3400728c */ /* 0x000fe2000bf05270 */
[----:B------:R-:W-:Y:S11]  /*b4e0*/  LEA R2, R81, UR48, 0x3 ;  /* 0x0000003051027c11 */ /* 0x000ff6000f8e18ff */
[----:B-1----:R-:W-:Y:S01]  /*b4f0*/  @P1 SHF.L.U32 R4, RZ, 0x1f, RZ ;  /* 0x0000001fff041819 */ /* 0x002fe200000006ff */
[----:B------:R-:W-:Y:S06]  /*b500*/  BRA.U !UP0, `(.L_x_95) ;  /* 0x0000000108247547 */ /* 0x000fec000b800000 */
[----:B------:R-:W1:Y:S01]  /*b510*/  S2R R0, SR_CgaCtaId ;  /* 0x0000000000007919 */ /* 0x000e620000008800 */
[----:B------:R-:W-:Y:S01]  /*b520*/  IMAD.U32 R3, RZ, RZ, UR49 ;  /* 0x00000031ff037e24 */ /* 0x000fe2000f8e00ff */
[----:B------:R-:W-:Y:S04]  /*b530*/  UIADD3 UR4, UPT, UPT, UR49, 0x1, URZ ;  /* 0x0000000131047890 */ /* 0x000fe8000fffe0ff */
[----:B------:R-:W-:Y:S01]  /*b540*/  @P1 LEA R3, R3, UR48, 0x3 ;  /* 0x0000003003031c11 */ /* 0x000fe2000f8e18ff */
[----:B------:R-:W-:Y:S04]  /*b550*/  UISETP.NE.AND UP0, UPT, UR4, 0x4, UPT ;  /* 0x000000040400788c */ /* 0x000fe8000bf05270 */
[----:B------:R-:W-:Y:S01]  /*b560*/  @P1 VIADD R3, R3, 0x50 ;  /* 0x0000005003031836 */ /* 0x000fe20000000000 */
[----:B------:R-:W-:Y:S04]  /*b570*/  USEL UR49, UR4, URZ, UP0 ;  /* 0x000000ff04317287 */ /* 0x000fe80008000000 */
[----:B-1----:R-:W-:Y:S04]  /*b580*/  @P1 PRMT R0, R0, 0x654, R3 ;  /* 0x0000065400001816 */ /* 0x002fe80000000003 */
[----:B------:R1:W-:Y:S04]  /*b590*/  @P1 SYNCS.ARRIVE.TRANS64.RED.A1T0 RZ, [R0+URZ], RZ ;  /* 0x000000ff00ff19a7 */ /* 0x0003e800081004ff */
.L_x_95:
[----:B------:R-:W2:Y:S01]  /*b5a0*/  @P1 SYNCS.PHASECHK.TRANS64.TRYWAIT P0, [R2+URZ+0x30], R4 ;  /* 0x00003004020015a7 */ /* 0x000ea200080011ff */
[----:B------:R-:W-:Y:S01]  /*b5b0*/  BSSY B1, `(.L_x_96) ;  /* 0x0000016000017945 */ /* 0x000fe20003800000 */
[----:B--2---:R-:W-:Y:S03]  /*b5c0*/  @P1 SEL R82, RZ, 0x1, !P0 ;  /* 0x00000001ff521807 */ /* 0x004fe60004000000 */
[----:B------:R-:W-:Y:S05]  /*b5d0*/  @!P1 BRA `(.L_x_97) ;  /* 0x00000000004c9947 */ /* 0x000fea0003800000 */
[----:B------:R-:W-:Y:S01]  /*b5e0*/  ISETP.NE.AND P0, PT, R82, RZ, PT ;  /* 0x000000ff5200720c */ /* 0x000fe20003f05270 */
[----:B------:R-:W-:Y:S01]  /*b5f0*/  BSSY B0, `(.L_x_98) ;  /* 0x000000b000007945 */ /* 0x000fe20003800000 */
[----:B------:R-:W-:Y:S11]  /*b600*/  ISETP.NE.AND P1, PT, R83, RZ, PT ;  /* 0x000000ff5300720c */ /* 0x000ff60003f25270 */
[----:B------:R-:W-:Y:S02]  /*b610*/  @!UPT UIADD3 URZ, UPT, UPT, URZ, URZ, URZ ;  /* 0x000000fffffff290 */ /* 0x000fe4000fffe0ff */
[C---:B------:R-:W-:Y:S01]  /*b620*/  @P1 IMAD R6, R81.reuse, 0x2000, R57 ;  /* 0x0000200051061824 */ /* 0x040fe200078e0239 */
[C---:B------:R-:W-:Y:S01]  /*b630*/  @P1 LEA R4, R81.reuse, R71, 0xd ;  /* 0x0000004751041211 */ /* 0x040fe200078e68ff */
[C---:B------:R-:W-:Y:S02]  /*b640*/  @P1 IMAD R5, R81.reuse, 0x2000, R72 ;  /* 0x0000200051051824 */ /* 0x040fe400078e0248 */
[----:B------:R-:W-:Y:S01]  /*b650*/  @P1 IMAD R3, R81, 0x2000, R79 ;  /* 0x0000200051031824 */ /* 0x000fe200078e024f */
[----:B------:R-:W-:Y:S06]  /*b660*/  @P0 BRA `(.L_x_99) ;  /* 0x00000000000c0947 */ /* 0x000fec0003800000 */
[----:B-1----:R-:W-:Y:S04]  /*b670*/  SHF.L.U32 R0, RZ, 0x1f, RZ ;  /* 0x0000001fff007819 */ /* 0x002fe800000006ff */
[----:B------:R-:W1:Y:S02]  /*b680*/  SYNCS.PHASECHK.TRANS64.TRYWAIT P0, [R2+URZ+0x30], R0 ;  /* 0x00003000020075a7 */ /* 0x000e6400080011ff */
[----:B-1----:R-:W-:Y:S05]  /*b690*/  @!P0 BRA `(.L_x_100) ;  /* 0x0000004c00cc8947 */ /* 0x002fea0003800000 */
.L_x_99:
[----:B------:R-:W-:Y:S05]  /*b6a0*/  BSYNC B0 ;  /* 0x0000000000007941 */ /* 0x000fea0003800000 */
.L_x_98:
[----:B------:R-:W-:Y:S02]  /*b6b0*/  ISETP.NE.AND P0, PT, R83, RZ, PT ;  /* 0x000000ff5300720c */ /* 0x000fe40003f05270 */
[----:B------:R-:W-:Y:S11]  /*b6c0*/  IADD3 R81, PT, PT, R81, 0x1, RZ ;  /* 0x0000000151517810 */ /* 0x000ff60007ffe0ff */
[----:B------:R2:W4:Y:S04]  /*b6d0*/  @P0 LDS.128 R44, [R6] ;  /* 0x00000000062c0984 */ /* 0x0005280000000c00 */
[----:B------:R2:W1:Y:S04]  /*b6e0*/  @P0 LDS.128 R40, [R5+0x10] ;  /* 0x0000100005280984 */ /* 0x0004680000000c00 */
[----:B------:R2:W1:Y:S04]  /*b6f0*/  @P0 LDS.128 R32, [R4+0x20] ;  /* 0x0000200004200984 */ /* 0x0004680000000c00 */
[----:B------:R2:W1:Y:S02]  /*b700*/  @P0 LDS.128 R36, [R3+0x30] ;  /* 0x0000300003240984 */ /* 0x0004640000000c00 */
.L_x_97:
[----:B------:R-:W-:Y:S05]  /*b710*/  BSYNC B1 ;  /* 0x0000000000017941 */ /* 0x000fea0003800000 */
.L_x_96:
[----:B-1----:R-:W-:Y:S05]  /*b720*/  VIADD R0, R25, 0x10 ;  /* 0x0000001019007836 */ /* 0x002fea0000000000 */
[----:B------:R-:W-:Y:S04]  /*b730*/  SHF.R.U32.HI R0, RZ, 0x15, R0 ;  /* 0x00000015ff007819 */ /* 0x000fe80000011600 */
[----:B------:R-:W-:Y:S11]  /*b740*/  LOP3.LUT P0, RZ, R0, 0x3, R61, 0x48, !PT ;  /* 0x0000000300ff7812 */ /* 0x000ff6000780483d */
[----:B------:R-:W-:Y:S02]  /*b750*/  @!UPT UIADD3 URZ, UPT, UPT, URZ, URZ, URZ ;  /* 0x000000fffffff290 */ /* 0x000fe4000fffe0ff */
[----:B------:R-:W-:Y:S05]  /*b760*/  @!P0 BRA `(.L_x_101) ;  /* 0x0000000000408947 */ /* 0x000fea0003800000 */
[----:B------:R-:W1:Y:S01]  /*b770*/  LDCU.64 UR8, c[0x4][0x70] ;  /* 0x01000e00ff0877ac */ /* 0x000e620008000a00 */
[----:B--2---:R-:W-:Y:S01]  /*b780*/  MOV R3, 0x0 ;  /* 0x0000000000037802 */ /* 0x004fe20000000f00 */
[----:B------:R-:W-:Y:S02]  /*b790*/  HFMA2 R12, -RZ, RZ, 0, 5.9604644775390625e-08 ;  /* 0x00000001ff0c7431 */ /* 0x000fe400000001ff */
[----:B------:R-:W-:Y:S02]  /*b7a0*/  IMAD.MOV.U32 R8, RZ, RZ, 0x192 ;  /* 0x00000192ff087424 */ /* 0x000fe400078e00ff */
[----:B------:R-:W-:Y:S01]  /*b7b0*/  IMAD.MOV.U32 R13, RZ, RZ, RZ ;  /* 0x000000ffff0d7224 */ /* 0x000fe200078e00ff */
[----:B------:R-:W2:Y:S01]  /*b7c0*/  LDCU.64 UR6, c[0x4][0x78] ;  /* 0x01000f00ff0677ac */ /* 0x000ea20008000a00 */
[----:B------:R-:W3:Y:S01]  /*b7d0*/  LDC.64 R2, c[0x4][R3] ;  /* 0x0100000003027b82 */ /* 0x000ee20000000a00 */
[----:B------:R-:W5:Y:S01]  /*b7e0*/  LDCU.64 UR4, c[0x4][0x10] ;  /* 0x01000200ff0477ac */ /* 0x000f620008000a00 */
[----:B-1----:R-:W-:Y:S01]  /*b7f0*/  MOV R5, UR9 ;  /* 0x0000000900057c02 */ /* 0x002fe20008000f00 */
[----:B------:R-:W-:Y:S01]  /*b800*/  IMAD.U32 R4, RZ, RZ, UR8 ;  /* 0x00000008ff047e24 */ /* 0x000fe2000f8e00ff */
[----:B--2---:R-:W-:Y:S01]  /*b810*/  MOV R7, UR7 ;  /* 0x0000000700077c02 */ /* 0x004fe20008000f00 */
[----:B------:R-:W-:Y:S01]  /*b820*/  IMAD.U32 R6, RZ, RZ, UR6 ;  /* 0x00000006ff067e24 */ /* 0x000fe2000f8e00ff */
[----:B-----5:R-:W-:Y:S01]  /*b830*/  MOV R11, UR5 ;  /* 0x00000005000b7c02 */ /* 0x020fe20008000f00 */
[----:B------:R-:W-:Y:S02]  /*b840*/  IMAD.U32 R10, RZ, RZ, UR4 ;  /* 0x00000004ff0a7e24 */ /* 0x000fe4000f8e00ff */
[----:B------:R-:W-:Y:S07]  /*b850*/  LEPC R20, `(.L_x_101) ;  /* 0x000000001014794e */ /* 0x000fee0000000000 */
[----:B---34-:R-:W-:Y:S05]  /*b860*/  CALL.ABS.NOINC R2 ;  /* 0x0000000002007343 */ /* 0x018fea0003c00000 */
.L_x_101:
[----:B--2-4-:R-:W-:Y:S01]  /*b870*/  LOP3.LUT R3, R44, 0xffffe000, RZ, 0xc0, !PT ;  /* 0xffffe0002c037812 */ /* 0x014fe200078ec0ff */
[----:B------:R-:W-:Y:S05]  /*b880*/  WARPSYNC.ALL ;  /* 0x0000000000007948 */ /* 0x000fea0003800000 */
[----:B------:R-:W-:Y:S01]  /*b890*/  R2UR UR4, R25 ;  /* 0x00000000190472ca */ /* 0x000fe200000e0000 */
[----:B------:R-:W1:Y:S01]  /*b8a0*/  S2R R84, SR_CgaCtaId ;  /* 0x0000000000547919 */ /* 0x000e620000008800 */
[----:B------:R-:W-:Y:S01]  /*b8b0*/  LOP3.LUT R20, R40, 0xffffe000, RZ, 0xc0, !PT ;  /* 0xffffe00028147812 */ /* 0x000fe200078ec0ff */
[----:B------:R-:W-:Y:S01]  /*b8c0*/  BSSY.RECONVERGENT B0, `(.L_x_102) ;  /* 0x000005e000007945 */ /* 0x000fe20003800200 */
[----:B------:R-:W-:Y:S02]  /*b8d0*/  ISETP.NE.AND P6, PT, R78, RZ, PT ;  /* 0x000000ff4e00720c */ /* 0x000fe40003fc5270 */
[----:B------:R-:W-:Y:S07]  /*b8e0*/  ISETP.NE.AND P0, PT, R59, RZ, PT ;  /* 0x000000ff3b00720c */ /* 0x000fee0003f05270 */
[----:B------:R-:W2:Y:S02]  /*b8f0*/  LDTM.x16 R4, tmem[UR4+0x10] ;  /* 0x00001004000479ee */ /* 0x000ea40008240000 */
[C---:B--2---:R-:W-:Y:S01]  /*b900*/  FMUL R0, R24.reuse, R4 ;  /* 0x0000000418007220 */ /* 0x044fe20000400000 */
[----:B------:R-:W-:Y:S01]  /*b910*/  LOP3.LUT R4, R45, 0xffffe000, RZ, 0xc0, !PT ;  /* 0xffffe0002d047812 */ /* 0x000fe200078ec0ff */
[C---:B------:R-:W-:Y:S01]  /*b920*/  FMUL R2, R24.reuse, R5 ;  /* 0x0000000518027220 */ /* 0x040fe20000400000 */
[----:B------:R-:W-:Y:S01]  /*b930*/  FMUL R5, R24, R12 ;  /* 0x0000000c18057220 */ /* 0x000fe20000400000 */
[C---:B------:R-:W-:Y:S01]  /*b940*/  FFMA R28, R27.reuse, R3, R0 ;  /* 0x000000031b1c7223 */ /* 0x040fe20000000000 */
[----:B------:R-:W-:Y:S01]  /*b950*/  LOP3.LUT R3, R46, 0xffffe000, RZ, 0xc0, !PT ;  /* 0xffffe0002e037812 */ /* 0x000fe200078ec0ff */
[----:B------:R-:W-:Y:S01]  /*b960*/  FFMA R29, R27, R4, R2 ;  /* 0x000000041b1d7223 */ /* 0x000fe20000000002 */
[----:B------:R-:W-:Y:S01]  /*b970*/  LOP3.LUT R4, R47, 0xffffe000, RZ, 0xc0, !PT ;  /* 0xffffe0002f047812 */ /* 0x000fe200078ec0ff */
[C---:B------:R-:W-:Y:S01]  /*b980*/  FMUL R0, R24.reuse, R6 ;  /* 0x0000000618007220 */ /* 0x040fe20000400000 */
[----:B------:R-:W-:Y:S01]  /*b990*/  F2FP.TF32.F32.PACK_B R28, R28 ;  /* 0x0000001cff1c723e */ /* 0x000fe200024050ff */
[C---:B------:R-:W-:Y:S01]  /*b9a0*/  FMUL R2, R24.reuse, R7 ;  /* 0x0000000718027220 */ /* 0x040fe20000400000 */
[----:B------:R-:W-:Y:S01]  /*b9b0*/  F2FP.TF32.F32.PACK_B R29, R29 ;  /* 0x0000001dff1d723e */ /* 0x000fe200024050ff */
[C---:B------:R-:W-:Y:S01]  /*b9c0*/  FFMA R30, R27.reuse, R3, R0 ;  /* 0x000000031b1e7223 */ /* 0x040fe20000000000 */
[C---:B------:R-:W-:Y:S01]  /*b9d0*/  FMUL R0, R24.reuse, R8 ;  /* 0x0000000818007220 */ /* 0x040fe20000400000 */
[----:B------:R-:W-:Y:S01]  /*b9e0*/  FFMA R31, R27, R4, R2 ;  /* 0x000000041b1f7223 */ /* 0x000fe20000000002 */
[C---:B------:R-:W-:Y:S01]  /*b9f0*/  FMUL R6, R24.reuse, R13 ;  /* 0x0000000d18067220 */ /* 0x040fe20000400000 */
[----:B------:R-:W-:Y:S01]  /*ba00*/  LOP3.LUT R13, R41, 0xffffe000, RZ, 0xc0, !PT ;  /* 0xffffe000290d7812 */ /* 0x000fe200078ec0ff */
[C---:B------:R-:W-:Y:S01]  /*ba10*/  FMUL R2, R24.reuse, R9 ;  /* 0x0000000918027220 */ /* 0x040fe20000400000 */
[----:B------:R-:W-:Y:S01]  /*ba20*/  F2FP.TF32.F32.PACK_B R30, R30 ;  /* 0x0000001eff1e723e */ /* 0x000fe200024050ff */
[----:B------:R-:W-:Y:S01]  /*ba30*/  FMUL R9, R24, R16 ;  /* 0x0000001018097220 */ /* 0x000fe20000400000 */
[----:B------:R-:W-:Y:S01]  /*ba40*/  F2FP.TF32.F32.PACK_B R31, R31 ;  /* 0x0000001fff1f723e */ /* 0x000fe200024050ff */
[----:B------:R-:W-:Y:S01]  /*ba50*/  FFMA R16, R27, R20, R0 ;  /* 0x000000141b107223 */ /* 0x000fe20000000000 */
[----:B------:R-:W-:Y:S01]  /*ba60*/  LOP3.LUT R0, R42, 0xffffe000, RZ, 0xc0, !PT ;  /* 0xffffe0002a007812 */ /* 0x000fe200078ec0ff */
[C---:B------:R-:W-:Y:S01]  /*ba70*/  FMUL R3, R24.reuse, R10 ;  /* 0x0000000a18037220 */ /* 0x040fe20000400000 */
[C---:B------:R-:W-:Y:S01]  /*ba80*/  FMUL R7, R24.reuse, R14 ;  /* 0x0000000e18077220 */ /* 0x040fe20000400000 */
[----:B------:R-:W-:Y:S01]  /*ba90*/  LOP3.LUT R14, R43, 0xffffe000, RZ, 0xc0, !PT ;  /* 0xffffe0002b0e7812 */ /* 0x000fe200078ec0ff */
[----:B------:R-:W-:Y:S01]  /*baa0*/  FMUL R10, R24, R17 ;  /* 0x00000011180a7220 */ /* 0x000fe20000400000 */
[----:B------:R-:W-:Y:S01]  /*bab0*/  F2FP.TF32.F32.PACK_B R16, R16 ;  /* 0x00000010ff10723e */ /* 0x000fe200024050ff */
[----:B------:R-:W-:Y:S01]  /*bac0*/  FFMA R17, R27, R13, R2 ;  /* 0x0000000d1b117223 */ /* 0x000fe20000000002 */
[----:B------:R-:W-:Y:S01]  /*bad0*/  LOP3.LUT R2, R32, 0xffffe000, RZ, 0xc0, !PT ;  /* 0xffffe00020027812 */ /* 0x000fe200078ec0ff */
[----:B------:R-:W-:Y:S01]  /*bae0*/  STS.128 [R57+0x2000], R28 ;  /* 0x0020001c39007388 */ /* 0x000fe20000000c00 */
[----:B------:R-:W-:Y:S01]  /*baf0*/  LOP3.LUT R13, R39, 0xffffe000, RZ, 0xc0, !PT ;  /* 0xffffe000270d7812 */ /* 0x000fe200078ec0ff */
[C---:B------:R-:W-:Y:S01]  /*bb00*/  FMUL R4, R24.reuse, R11 ;  /* 0x0000000b18047220 */ /* 0x040fe20000400000 */
[----:B------:R-:W-:Y:S01]  /*bb10*/  F2FP.TF32.F32.PACK_B R17, R17 ;  /* 0x00000011ff11723e */ /* 0x000fe200024050ff */
[C---:B------:R-:W-:Y:S01]  /*bb20*/  FMUL R11, R24.reuse, R18 ;  /* 0x00000012180b7220 */ /* 0x040fe20000400000 */
[----:B------:R-:W-:Y:S01]  /*bb30*/  FFMA R18, R27, R0, R3 ;  /* 0x000000001b127223 */ /* 0x000fe20000000003 */
[----:B------:R-:W-:Y:S01]  /*bb40*/  LOP3.LUT R0, R33, 0xffffe000, RZ, 0xc0, !PT ;  /* 0xffffe00021007812 */ /* 0x000fe200078ec0ff */
[----:B------:R-:W-:Y:S01]  /*bb50*/  FMUL R12, R24, R19 ;  /* 0x00000013180c7220 */ /* 0x000fe20000400000 */
[----:B------:R-:W-:Y:S01]  /*bb60*/  LOP3.LUT R3, R34, 0xffffe000, RZ, 0xc0, !PT ;  /* 0xffffe00022037812 */ /* 0x000fe200078ec0ff */
[C---:B------:R-:W-:Y:S01]  /*bb70*/  FFMA R19, R27.reuse, R14, R4 ;  /* 0x0000000e1b137223 */ /* 0x040fe20000000004 */
[----:B------:R-:W-:Y:S01]  /*bb80*/  FFMA R4, R27, R2, R5 ;  /* 0x000000021b047223 */ /* 0x000fe20000000005 */
[----:B------:R-:W-:Y:S01]  /*bb90*/  LOP3.LUT R2, R35, 0xffffe000, RZ, 0xc0, !PT ;  /* 0xffffe00023027812 */ /* 0x000fe200078ec0ff */
[----:B------:R-:W-:Y:S01]  /*bba0*/  FMUL R8, R24, R15 ;  /* 0x0000000f18087220 */ /* 0x000fe20000400000 */
[----:B------:R-:W-:Y:S01]  /*bbb0*/  F2FP.TF32.F32.PACK_B R18, R18 ;  /* 0x00000012ff12723e */ /* 0x000fe200024050ff */
[C---:B------:R-:W-:Y:S01]  /*bbc0*/  FFMA R5, R27.reuse, R0, R6 ;  /* 0x000000001b057223 */ /* 0x040fe20000000006 */
[----:B------:R-:W-:Y:S01]  /*bbd0*/  F2FP.TF32.F32.PACK_B R19, R19 ;  /* 0x00000013ff13723e */ /* 0x000fe200024050ff */
[C---:B------:R-:W-:Y:S01]  /*bbe0*/  FFMA R6, R27.reuse, R3, R7 ;  /* 0x000000031b067223 */ /* 0x040fe20000000007 */
[----:B------:R-:W-:Y:S01]  /*bbf0*/  FFMA R7, R27, R2, R8 ;  /* 0x000000021b077223 */ /* 0x000fe20000000008 */
[----:B------:R-:W-:Y:S02]  /*bc00*/  LOP3.LUT R0, R36, 0xffffe000, RZ, 0xc0, !PT ;  /* 0xffffe00024007812 */ /* 0x000fe400078ec0ff */
[----:B------:R-:W-:Y:S01]  /*bc10*/  STS.128 [R72+0x2010], R16 ;  /* 0x0020101048007388 */ /* 0x000fe20000000c00 */
[----:B------:R-:W-:Y:S02]  /*bc20*/  LOP3.LUT R2, R37, 0xffffe000, RZ, 0xc0, !PT ;  /* 0xffffe00025027812 */ /* 0x000fe400078ec0ff */
[----:B------:R-:W-:Y:S01]  /*bc30*/  LOP3.LUT R3, R38, 0xffffe000, RZ, 0xc0, !PT ;  /* 0xffffe00026037812 */ /* 0x000fe200078ec0ff */
[C---:B------:R-:W-:Y:S01]  /*bc40*/  FFMA R8, R27.reuse, R0, R9 ;  /* 0x000000001b087223 */ /* 0x040fe20000000009 */
[----:B------:R-:W-:Y:S01]  /*bc50*/  F2FP.TF32.F32.PACK_B R4, R4 ;  /* 0x00000004ff04723e */ /* 0x000fe200024050ff */
[C---:B------:R-:W-:Y:S01]  /*bc60*/  FFMA R9, R27.reuse, R2, R10 ;  /* 0x000000021b097223 */ /* 0x040fe2000000000a */
[----:B------:R-:W-:Y:S01]  /*bc70*/  F2FP.TF32.F32.PACK_B R5, R5 ;  /* 0x00000005ff05723e */ /* 0x000fe200024050ff */
[C---:B------:R-:W-:Y:S01]  /*bc80*/  FFMA R10, R27.reuse, R3, R11 ;  /* 0x000000031b0a7223 */ /* 0x040fe2000000000b */
[----:B------:R-:W-:Y:S01]  /*bc90*/  F2FP.TF32.F32.PACK_B R6, R6 ;  /* 0x00000006ff06723e */ /* 0x000fe200024050ff */
[----:B------:R-:W-:Y:S01]  /*bca0*/  FFMA R11, R27, R13, R12 ;  /* 0x0000000d1b0b7223 */ /* 0x000fe2000000000c */
[----:B------:R-:W-:Y:S01]  /*bcb0*/  F2FP.TF32.F32.PACK_B R7, R7 ;  /* 0x00000007ff07723e */ /* 0x000fe200024050ff */
[----:B------:R-:W-:Y:S01]  /*bcc0*/  IMAD.U32 R0, RZ, RZ, UR49 ;  /* 0x00000031ff007e24 */ /* 0x000fe2000f8e00ff */
[----:B------:R-:W-:Y:S02]  /*bcd0*/  F2FP.TF32.F32.PACK_B R8, R8 ;  /* 0x00000008ff08723e */ /* 0x000fe400024050ff */
[----:B------:R-:W-:Y:S01]  /*bce0*/  F2FP.TF32.F32.PACK_B R9, R9 ;  /* 0x00000009ff09723e */ /* 0x000fe200024050ff */
[----:B------:R2:W-:Y:S01]  /*bcf0*/  STS.128 [R71+0x2020], R4 ;  /* 0x0020200447007388 */ /* 0x0005e20000000c00 */
[----:B------:R-:W-:Y:S02]  /*bd00*/  F2FP.TF32.F32.PACK_B R10, R10 ;  /* 0x0000000aff0a723e */ /* 0x000fe400024050ff */
[----:B------:R-:W-:Y:S02]  /*bd10*/  F2FP.TF32.F32.PACK_B R11, R11 ;  /* 0x0000000bff0b723e */ /* 0x000fe400024050ff */
[----:B------:R-:W-:Y:S02]  /*bd20*/  @P6 LEA R0, R0, UR48, 0x3 ;  /* 0x0000003000006c11 */ /* 0x000fe4000f8e18ff */
[----:B------:R-:W-:Y:S01]  /*bd30*/  @P6 SHF.L.U32 R2, RZ, 0x1f, RZ ;  /* 0x0000001fff026819 */ /* 0x000fe200000006ff */
[----:B------:R4:W-:Y:S02]  /*bd40*/  STS.128 [R79+0x2030], R8 ;  /* 0x002030084f007388 */ /* 0x0009e40000000c00 */
[----:B------:R-:W-:Y:S05]  /*bd50*/  @P6 VIADD R0, R0, 0x50 ;  /* 0x0000005000006836 */ /* 0x000fea0000000000 */
[----:B-1----:R-:W-:Y:S01]  /*bd60*/  @P6 PRMT R0, R84, 0x654, R0 ;  /* 0x0000065454006816 */ /* 0x002fe20000000000 */
[----:B------:R-:W-:Y:S01]  /*bd70*/  @!PT LDS RZ, [RZ] ;  /* 0x00000000fffff984 */ /* 0x000fe20000000800 */
[----:B------:R-:W-:Y:S01]  /*bd80*/  @!PT LDS RZ, [RZ] ;  /* 0x00000000fffff984 */ /* 0x000fe20000000800 */
[----:B------:R-:W-:Y:S01]  /*bd90*/  @!PT LDS RZ, [RZ] ;  /* 0x00000000fffff984 */ /* 0x000fe20000000800 */
[----:B------:R-:W-:Y:S01]  /*bda0*/  @!PT LDS RZ, [RZ] ;  /* 0x00000000fffff984 */ /* 0x000fe20000000800 */
[----:B------:R1:W-:Y:S06]  /*bdb0*/  MEMBAR.ALL.CTA ;  /* 0x0000000000007992 */ /* 0x0003ec0000008000 */
[----:B-1----:R-:W1:Y:S01]  /*bdc0*/  FENCE.VIEW.ASYNC.S ;  /* 0x00000000000073c6 */ /* 0x002e620000000000 */
[----:B--2---:R-:W-:Y:S01]  /*bdd0*/  LEA R6, R81, UR48, 0x3 ;  /* 0x0000003051067c11 */ /* 0x004fe2000f8e18ff */
[----:B-1----:R-:W-:Y:S06]  /*bde0*/  BAR.SYNC.DEFER_BLOCKING 0x1, 0x80 ;  /* 0x0042000000007b1d */ /* 0x002fec0000010000 */
[----:B------:R-:W-:Y:S05]  /*bdf0*/  @P0 BRA `(.L_x_103) ;  /* 0x0000000000280947 */ /* 0x000fea0003800000 */
[----:B------:R-:W-:Y:S01]  /*be00*/  R2UR UR10, R76 ;  /* 0x000000004c0a72ca */ /* 0x000fe200000e0000 */
[----:B------:R-:W-:Y:S01]  /*be10*/  UIADD3 UR4, UP0, UPT, UR54, 0x680, URZ ;  /* 0x0000068036047890 */ /* 0x000fe2000ff1e0ff */
[----:B------:R-:W-:Y:S01]  /*be20*/  R2UR UR11, R74 ;  /* 0x000000004a0b72ca */ /* 0x000fe200000e0000 */
[----:B------:R-:W-:Y:S01]  /*be30*/  UIADD3 UR9, UPT, UPT, UR41, 0x10, URZ ;  /* 0x0000001029097890 */ /* 0x000fe2000fffe0ff */
[----:B------:R-:W-:Y:S01]  /*be40*/  R2UR UR12, R75 ;  /* 0x000000004b0c72ca */ /* 0x000fe200000e0000 */
[----:B------:R-:W-:Y:S02]  /*be50*/  UIADD3 UR8, UPT, UPT, UR48, 0x2200, URZ ;  /* 0x0000220030087890 */ /* 0x000fe4000fffe0ff */
[----:B------:R-:W-:Y:S10]  /*be60*/  UIADD3.X UR5, UPT, UPT, URZ, UR55, URZ, UP0, !UPT ;  /* 0x00000037ff057290 */ /* 0x000ff400087fe4ff */
[----:B------:R1:W-:Y:S01]  /*be70*/  UTMASTG.4D.IM2COL [UR8], [UR4] ;  /* 0x00000008040073b5 */ /* 0x0003e20008058000 */
[----:B------:R0:W-:Y:S01]  /*be80*/  UTMACMDFLUSH ;  /* 0x00000000000079b7 */ /* 0x0001e20000000000 */
[----:B-1----:R-:W-:Y:S04]  /*be90*/  DEPBAR.LE SB0, 0x1 ;  /* 0x000080400000791a */ /* 0x002fe80000000000 */
.L_x_103:
[----:B------:R-:W-:Y:S05]  /*bea0*/  BSYNC.RECONVERGENT B0 ;  /* 0x0000000000007941 */ /* 0x000fea0003800200 */
.L_x_102:
[----:B------:R-:W-:Y:S01]  /*beb0*/  BAR.SYNC.DEFER_BLOCKING 0x1, 0x80 ;  /* 0x0042000000007b1d */ /* 0x000fe20000010000 */
[----:B------:R-:W-:Y:S04]  /*bec0*/  UIADD3 UR4, UPT, UPT, UR49, 0x1, URZ ;  /* 0x0000000131047890 */ /* 0x000fe8000fffe0ff */
[----:B------:R-:W-:Y:S04]  /*bed0*/  UISETP.NE.AND UP0, UPT, UR4, 0x4, UPT ;  /* 0x000000040400788c */ /* 0x000fe8000bf05270 */
[----:B------:R-:W-:Y:S01]  /*bee0*/  USEL UR42, UR4, URZ, UP0 ;  /* 0x000000ff042a7287 */ /* 0x000fe20008000000 */
[----:B------:R1:W-:Y:S01]  /*bef0*/  @P6 SYNCS.ARRIVE.TRANS64.RED.A1T0 RZ, [R0+URZ], RZ ;  /* 0x000000ff00ff69a7 */ /* 0x0003e200081004ff */
[----:B------:R-:W-:Y:S01]  /*bf00*/  BSSY B1, `(.L_x_104) ;  /* 0x0000017000017945 */ /* 0x000fe20003800000 */
[----:B------:R-:W2:Y:S02]  /*bf10*/  @P6 SYNCS.PHASECHK.TRANS64.TRYWAIT P0, [R6+URZ+0x30], R2 ;  /* 0x00003002060065a7 */ /* 0x000ea400080011ff */
[----:B--2---:R-:W-:Y:S01]  /*bf20*/  @P6 SEL R82, RZ, 0x1, !P0 ;  /* 0x00000001ff526807 */ /* 0x004fe20004000000 */
[----:B-1----:R-:W-:Y:S06]  /*bf30*/  @!P6 BRA `(.L_x_105) ;  /* 0x00000000004ce947 */ /* 0x002fec0003800000 */
        /* <DEDUP_REMOVED lines=9> */
[----:B------:R-:W-:Y:S04]  /*bfd0*/  SHF.L.U32 R5, RZ, 0x1f, RZ ;  /* 0x0000001fff057819 */ /* 0x000fe800000006ff */
[----:B------:R-:W1:Y:S02]  /*bfe0*/  SYNCS.PHASECHK.TRANS64.TRYWAIT P0, [R6+URZ+0x30], R5 ;  /* 0x00003005060075a7 */ /* 0x000e6400080011ff */
[----:B-1----:R-:W-:Y:S05]  /*bff0*/  @!P0 BRA `(.L_x_108) ;  /* 0x0000004400888947 */ /* 0x002fea0003800000 */
.L_x_107:
[----:B------:R-:W-:Y:S05]  /*c000*/  BSYNC B0 ;  /* 0x0000000000007941 */ /* 0x000fea0003800000 */
.L_x_106:
[----:B------:R-:W-:Y:S02]  /*c010*/  ISETP.NE.AND P0, PT, R83, RZ, PT ;  /* 0x000000ff5300720c */ /* 0x000fe40003f05270 */
[----:B------:R-:W-:Y:S11]  /*c020*/  IADD3 R81, PT, PT, R81, 0x1, RZ ;  /* 0x0000000151517810 */ /* 0x000ff60007ffe0ff */
[----:B------:R2:W1:Y:S04]  /*c030*/  @P0 LDS.128 R44, [R4] ;  /* 0x00000000042c0984 */ /* 0x0004680000000c00 */
[----:B------:R2:W1:Y:S04]  /*c040*/  @P0 LDS.128 R40, [R3+0x10] ;  /* 0x0000100003280984 */ /* 0x0004680000000c00 */
[----:B------:R2:W1:Y:S04]  /*c050*/  @P0 LDS.128 R32, [R2+0x20] ;  /* 0x0000200002200984 */ /* 0x0004680000000c00 */
[----:B------:R2:W1:Y:S02]  /*c060*/  @P0 LDS.128 R36, [R0+0x30] ;  /* 0x0000300000240984 */ /* 0x0004640000000c00 */
.L_x_105:
[----:B------:R-:W-:Y:S05]  /*c070*/  BSYNC B1 ;  /* 0x0000000000017941 */ /* 0x000fea0003800000 */
.L_x_104:
[----:B--2---:R-:W-:Y:S05]  /*c080*/  VIADD R0, R25, 0x20 ;  /* 0x0000002019007836 */ /* 0x004fea0000000000 */
[----:B------:R-:W-:Y:S04]  /*c090*/  SHF.R.U32.HI R0, RZ, 0x15, R0 ;  /* 0x00000015ff007819 */ /* 0x000fe80000011600 */
[----:B------:R-:W-:Y:S11]  /*c0a0*/  LOP3.LUT P0, RZ, R0, 0x3, R61, 0x48, !PT ;  /* 0x0000000300ff7812 */ /* 0x000ff6000780483d */
[----:B------:R-:W-:Y:S02]  /*c0b0*/  @!UPT UIADD3 URZ, UPT, UPT, URZ, URZ, URZ ;  /* 0x000000fffffff290 */ /* 0x000fe4000fffe0ff */
[----:B------:R-:W-:Y:S05]  /*c0c0*/  @!P0 BRA `(.L_x_109) ;  /* 0x0000000000408947 */ /* 0x000fea0003800000 */
[----:B------:R-:W1:Y:S01]  /*c0d0*/  LDCU.64 UR8, c[0x4][0x70] ;  /* 0x01000e00ff0877ac */ /* 0x000e620008000a00 */
[----:B------:R-:W-:Y:S01]  /*c0e0*/  MOV R3, 0x0 ;  /* 0x0000000000037802 */ /* 0x000fe20000000f00 */
[----:B------:R-:W-:Y:S02]  /*c0f0*/  HFMA2 R12, -RZ, RZ, 0, 5.9604644775390625e-08 ;  /* 0x00000001ff0c7431 */ /* 0x000fe400000001ff */
[----:B----4-:R-:W-:Y:S02]  /*c100*/  IMAD.MOV.U32 R8, RZ, RZ, 0x192 ;  /* 0x00000192ff087424 */ /* 0x010fe400078e00ff */
[----:B------:R-:W-:Y:S01]  /*c110*/  IMAD.MOV.U32 R13, RZ, RZ, RZ ;  /* 0x000000ffff0d7224 */ /* 0x000fe200078e00ff */
[----:B------:R-:W2:Y:S01]  /*c120*/  LDCU.64 UR6, c[0x4][0x78] ;  /* 0x01000f00ff0677ac */ /* 0x000ea20008000a00 */
[----:B------:R-:W4:Y:S01]  /*c130*/  LDC.64 R2, c[0x4][R3] ;  /* 0x0100000003027b82 */ /* 0x000f220000000a00 */
        /* <DEDUP_REMOVED lines=9> */
.L_x_109:
[----:B-1----:R-:W-:Y:S01]  /*c1d0*/  LOP3.LUT R3, R44, 0xffffe000, RZ, 0xc0, !PT ;  /* 0xffffe0002c037812 */ /* 0x002fe200078ec0ff */
[----:B------:R-:W-:Y:S05]  /*c1e0*/  WARPSYNC.ALL ;  /* 0x0000000000007948 */ /* 0x000fea0003800000 */
[----:B------:R-:W-:Y:S01]  /*c1f0*/  R2UR UR4, R25 ;  /* 0x00000000190472ca */ /* 0x000fe200000e0000 */
[----:B------:R-:W-:Y:S01]  /*c200*/  BSSY.RECONVERGENT B0, `(.L_x_110) ;  /* 0x000005f000007945 */ /* 0x000fe20003800200 */
[----:B------:R-:W-:Y:S02]  /*c210*/  LOP3.LUT R20, R40, 0xffffe000, RZ, 0xc0, !PT ;  /* 0xffffe00028147812 */ /* 0x000fe400078ec0ff */
[----:B------:R-:W-:Y:S02]  /*c220*/  LOP3.LUT R21, R41, 0xffffe000, RZ, 0xc0, !PT ;  /* 0xffffe00029157812 */ /* 0x000fe400078ec0ff */
[----:B------:R-:W-:Y:S02]  /*c230*/  LOP3.LUT R26, R42, 0xffffe000, RZ, 0xc0, !PT ;  /* 0xffffe0002a1a7812 */ /* 0x000fe400078ec0ff */
[----:B------:R-:W-:Y:S02]  /*c240*/  ISETP.NE.AND P6, PT, R78, RZ, PT ;  /* 0x000000ff4e00720c */ /* 0x000fe40003fc5270 */
[----:B------:R-:W-:Y:S03]  /*c250*/  ISETP.NE.AND P0, PT, R59, RZ, PT ;  /* 0x000000ff3b00720c */ /* 0x000fe60003f05270 */
[----:B----4-:R-:W1:Y:S02]  /*c260*/  LDTM.x16 R4, tmem[UR4+0x20] ;  /* 0x00002004000479ee */ /* 0x010e640008240000 */
[C---:B-1----:R-:W-:Y:S01]  /*c270*/  FMUL R0, R24.reuse, R4 ;  /* 0x0000000418007220 */ /* 0x042fe20000400000 */
        /* <DEDUP_REMOVED lines=13> */
[C---:B------:R-:W-:Y:S01]  /*c350*/  FFMA R31, R27.reuse, R4, R2 ;  /* 0x000000041b1f7223 */ /* 0x040fe20000000002 */
[C---:B------:R-:W-:Y:S01]  /*c360*/  FMUL R2, R24.reuse, R9 ;  /* 0x0000000918027220 */ /* 0x040fe20000400000 */
[C---:B------:R-:W-:Y:S01]  /*c370*/  FMUL R9, R24.reuse, R16 ;  /* 0x0000001018097220 */ /* 0x040fe20000400000 */
[----:B------:R-:W-:Y:S01]  /*c380*/  F2FP.TF32.F32.PACK_B R30, R30 ;  /* 0x0000001eff1e723e */ /* 0x000fe200024050ff */
[----:B------:R-:W-:Y:S01]  /*c390*/  FFMA R16, R27, R20, R0 ;  /* 0x000000141b107223 */ /* 0x000fe20000000000 */
[----:B------:R-:W-:Y:S01]  /*c3a0*/  LOP3.LUT R0, R43, 0xffffe000, RZ, 0xc0, !PT ;  /* 0xffffe0002b007812 */ /* 0x000fe200078ec0ff */
[C---:B------:R-:W-:Y:S01]  /*c3b0*/  FMUL R3, R24.reuse, R10 ;  /* 0x0000000a18037220 */ /* 0x040fe20000400000 */
[----:B------:R-:W-:Y:S01]  /*c3c0*/  F2FP.TF32.F32.PACK_B R31, R31 ;  /* 0x0000001fff1f723e */ /* 0x000fe200024050ff */
[C---:B------:R-:W-:Y:S01]  /*c3d0*/  FMUL R4, R24.reuse, R11 ;  /* 0x0000000b18047220 */ /* 0x040fe20000400000 */
[----:B------:R-:W-:Y:S01]  /*c3e0*/  F2FP.TF32.F32.PACK_B R16, R16 ;  /* 0x00000010ff10723e */ /* 0x000fe200024050ff */
[----:B------:R-:W-:Y:S01]  /*c3f0*/  FMUL R10, R24, R17 ;  /* 0x00000011180a7220 */ /* 0x000fe20000400000 */
[C---:B------:R-:W-:Y:S01]  /*c400*/  FFMA R17, R27.reuse, R21, R2 ;  /* 0x000000151b117223 */ /* 0x040fe20000000002 */
[----:B------:R-:W-:Y:S01]  /*c410*/  LOP3.LUT R2, R32, 0xffffe000, RZ, 0xc0, !PT ;  /* 0xffffe00020027812 */ /* 0x000fe200078ec0ff */
[----:B------:R1:W-:Y:S01]  /*c420*/  STS.128 [R57+0x4000], R28 ;  /* 0x0040001c39007388 */ /* 0x0003e20000000c00 */
[C---:B------:R-:W-:Y:S01]  /*c430*/  FMUL R11, R24.reuse, R18 ;  /* 0x00000012180b7220 */ /* 0x040fe20000400000 */
[----:B------:R-:W-:Y:S01]  /*c440*/  FFMA R18, R27, R26, R3 ;  /* 0x0000001a1b127223 */ /* 0x000fe20000000003 */
[----:B------:R-:W-:Y:S01]  /*c450*/  LOP3.LUT R3, R33, 0xffffe000, RZ, 0xc0, !PT ;  /* 0xffffe00021037812 */ /* 0x000fe200078ec0ff */
[C---:B------:R-:W-:Y:S01]  /*c460*/  FMUL R12, R24.reuse, R19 ;  /* 0x00000013180c7220 */ /* 0x040fe20000400000 */
[----:B------:R-:W-:Y:S01]  /*c470*/  F2FP.TF32.F32.PACK_B R17, R17 ;  /* 0x00000011ff11723e */ /* 0x000fe200024050ff */
[----:B------:R-:W-:Y:S01]  /*c480*/  FFMA R19, R27, R0, R4 ;  /* 0x000000001b137223 */ /* 0x000fe20000000004 */
[----:B------:R-:W-:Y:S01]  /*c490*/  F2FP.TF32.F32.PACK_B R18, R18 ;  /* 0x00000012ff12723e */ /* 0x000fe200024050ff */
[----:B------:R-:W-:Y:S01]  /*c4a0*/  FMUL R6, R24, R13 ;  /* 0x0000000d18067220 */ /* 0x000fe20000400000 */
[----:B------:R-:W-:Y:S01]  /*c4b0*/  LOP3.LUT R13, R34, 0xffffe000, RZ, 0xc0, !PT ;  /* 0xffffe000220d7812 */ /* 0x000fe200078ec0ff */
[C---:B------:R-:W-:Y:S01]  /*c4c0*/  FMUL R7, R24.reuse, R14 ;  /* 0x0000000e18077220 */ /* 0x040fe20000400000 */
[----:B------:R-:W-:Y:S01]  /*c4d0*/  LOP3.LUT R14, R35, 0xffffe000, RZ, 0xc0, !PT ;  /* 0xffffe000230e7812 */ /* 0x000fe200078ec0ff */
[----:B------:R-:W-:Y:S01]  /*c4e0*/  FMUL R8, R24, R15 ;  /* 0x0000000f18087220 */ /* 0x000fe20000400000 */
[----:B------:R-:W-:Y:S01]  /*c4f0*/  F2FP.TF32.F32.PACK_B R19, R19 ;  /* 0x00000013ff13723e */ /* 0x000fe200024050ff */
[C---:B------:R-:W-:Y:S01]  /*c500*/  FFMA R4, R27.reuse, R2, R5 ;  /* 0x000000021b047223 */ /* 0x040fe20000000005 */
[C---:B------:R-:W-:Y:S01]  /*c510*/  FFMA R5, R27.reuse, R3, R6 ;  /* 0x000000031b057223 */ /* 0x040fe20000000006 */
[C---:B------:R-:W-:Y:S01]  /*c520*/  FFMA R6, R27.reuse, R13, R7 ;  /* 0x0000000d1b067223 */ /* 0x040fe20000000007 */
[----:B------:R-:W-:Y:S01]  /*c530*/  FFMA R7, R27, R14, R8 ;  /* 0x0000000e1b077223 */ /* 0x000fe20000000008 */
[----:B------:R1:W-:Y:S01]  /*c540*/  STS.128 [R72+0x4010], R16 ;  /* 0x0040101048007388 */ /* 0x0003e20000000c00 */
[----:B------:R-:W-:Y:S01]  /*c550*/  LOP3.LUT R0, R36, 0xffffe000, RZ, 0xc0, !PT ;  /* 0xffffe00024007812 */ /* 0x000fe200078ec0ff */
[----:B------:R-:W-:Y:S01]  /*c560*/  IMAD.U32 R14, RZ, RZ, UR42 ;  /* 0x0000002aff0e7e24 */ /* 0x000fe2000f8e00ff */
[----:B------:R-:W-:Y:S02]  /*c570*/  LOP3.LUT R2, R37, 0xffffe000, RZ, 0xc0, !PT ;  /* 0xffffe00025027812 */ /* 0x000fe400078ec0ff */
        /* <DEDUP_REMOVED lines=14> */
[----:B------:R-:W-:Y:S02]  /*c660*/  F2FP.TF32.F32.PACK_B R11, R11 ;  /* 0x0000000bff0b723e */ /* 0x000fe400024050ff */
[----:B------:R-:W-:Y:S02]  /*c670*/  @P6 LEA R14, R14, UR48, 0x3 ;  /* 0x000000300e0e6c11 */ /* 0x000fe4000f8e18ff */
[----:B------:R-:W-:Y:S01]  /*c680*/  LEA R0, R81, UR48, 0x3 ;  /* 0x0000003051007c11 */ /* 0x000fe2000f8e18ff */
[----:B------:R1:W-:Y:S01]  /*c690*/  STS.128 [R79+0x4030], R8 ;  /* 0x004030084f007388 */ /* 0x0003e20000000c00 */
[----:B------:R-:W-:Y:S01]  /*c6a0*/  @P6 SHF.L.U32 R2, RZ, 0x1f, RZ ;  /* 0x0000001fff026819 */ /* 0x000fe200000006ff */
[----:B------:R-:W-:Y:S05]  /*c6b0*/  @P6 VIADD R14, R14, 0x50 ;  /* 0x000000500e0e6836 */ /* 0x000fea0000000000 */
[----:B------:R-:W-:Y:S01]  /*c6c0*/  @P6 PRMT R14, R84, 0x654, R14 ;  /* 0x00000654540e6816 */ /* 0x000fe2000000000e */
[----:B------:R-:W-:Y:S01]  /*c6d0*/  @!PT LDS RZ, [RZ] ;  /* 0x00000000fffff984 */ /* 0x000fe20000000800 */
[----:B------:R-:W-:Y:S01]  /*c6e0*/  @!PT LDS RZ, [RZ] ;  /* 0x00000000fffff984 */ /* 0x000fe20000000800 */
[----:B------:R-:W-:Y:S01]  /*c6f0*/  @!PT LDS RZ, [RZ] ;  /* 0x00000000fffff984 */ /* 0x000fe20000000800 */
[----:B------:R-:W-:Y:S01]  /*c700*/  @!PT LDS RZ, [RZ] ;  /* 0x00000000fffff984 */ /* 0x000fe20000000800 */
[----:B------:R2:W-:Y:S06]  /*c710*/  MEMBAR.ALL.CTA ;  /* 0x0000000000007992 */ /* 0x0005ec0000008000 */
[----:B--2---:R-:W2:Y:S02]  /*c720*/  FENCE.VIEW.ASYNC.S ;  /* 0x00000000000073c6 */ /* 0x004ea40000000000 */
[----:B--2---:R-:W-:Y:S06]  /*c730*/  BAR.SYNC.DEFER_BLOCKING 0x1, 0x80 ;  /* 0x0042000000007b1d */ /* 0x004fec0000010000 */
        /* <DEDUP_REMOVED lines=10> */
[----:B--2---:R-:W-:Y:S04]  /*c7e0*/  DEPBAR.LE SB0, 0x1 ;  /* 0x000080400000791a */ /* 0x004fe80000000000 */
.L_x_111:
[----:B------:R-:W-:Y:S05]  /*c7f0*/  BSYNC.RECONVERGENT B0 ;  /* 0x0000000000007941 */ /* 0x000fea0003800200 */
.L_x_110:
[----:B------:R-:W-:Y:S01]  /*c800*/  BAR.SYNC.DEFER_BLOCKING 0x1, 0x80 ;  /* 0x0042000000007b1d */ /* 0x000fe20000010000 */
[----:B------:R-:W-:Y:S01]  /*c810*/  UIADD3 UR4, UPT, UPT, UR42, 0x1, URZ ;  /* 0x000000012a047890 */ /* 0x000fe2000fffe0ff */
[----:B------:R-:W-:Y:S03]  /*c820*/  MOV R85, RZ ;  /* 0x000000ff00557202 */ /* 0x000fe60000000f00 */
[----:B------:R-:W-:Y:S04]  /*c830*/  UISETP.NE.AND UP0, UPT, UR4, 0x4, UPT ;  /* 0x000000040400788c */ /* 0x000fe8000bf05270 */
[----:B------:R-:W-:Y:S01]  /*c840*/  USEL UR40, UR4, URZ, UP0 ;  /* 0x000000ff04287287 */ /* 0x000fe20008000000 */
[----:B------:R2:W-:Y:S01]  /*c850*/  @P6 SYNCS.ARRIVE.TRANS64.RED.A1T0 RZ, [R14+URZ], RZ ;  /* 0x000000ff0eff69a7 */ /* 0x0005e200081004ff */
[----:B------:R-:W-:Y:S01]  /*c860*/  BSSY B1, `(.L_x_112) ;  /* 0x000001b000017945 */ /* 0x000fe20003800000 */
[----:B------:R-:W4:Y:S02]  /*c870*/  @P6 SYNCS.PHASECHK.TRANS64.TRYWAIT P0, [R0+URZ+0x30], R2 ;  /* 0x00003002000065a7 */ /* 0x000f2400080011ff */
[----:B----4-:R-:W-:Y:S01]  /*c880*/  @P6 SEL R82, RZ, 0x1, !P0 ;  /* 0x00000001ff526807 */ /* 0x010fe20004000000 */
[----:B--2---:R-:W-:Y:S06]  /*c890*/  @!P6 BRA `(.L_x_113) ;  /* 0x00000000005ce947 */ /* 0x004fec0003800000 */
[----:B------:R-:W-:Y:S01]  /*c8a0*/  ISETP.NE.AND P0, PT, R82, RZ, PT ;  /* 0x000000ff5200720c */ /* 0x000fe20003f05270 */
[----:B------:R-:W-:Y:S01]  /*c8b0*/  BSSY B0, `(.L_x_114) ;  /* 0x000000b000007945 */ /* 0x000fe20003800000 */
[----:B------:R-:W-:Y:S11]  /*c8c0*/  ISETP.NE.AND P1, PT, R83, RZ, PT ;  /* 0x000000ff5300720c */ /* 0x000ff60003f25270 */
[----:B------:R-:W-:Y:S02]  /*c8d0*/  @!UPT UIADD3 URZ, UPT, UPT, URZ, URZ, URZ ;  /* 0x000000fffffff290 */ /* 0x000fe4000fffe0ff */
[C---:B-1----:R-:W-:Y:S01]  /*c8e0*/  @P1 IMAD R5, R81.reuse, 0x2000, R57 ;  /* 0x0000200051051824 */ /* 0x042fe200078e0239 */
[C---:B------:R-:W-:Y:S01]  /*c8f0*/  @P1 LEA R3, R81.reuse, R71, 0xd ;  /* 0x0000004751031211 */ /* 0x040fe200078e68ff */
[C---:B------:R-:W-:Y:S02]  /*c900*/  @P1 IMAD R4, R81.reuse, 0x2000, R72 ;  /* 0x0000200051041824 */ /* 0x040fe400078e0248 */
[----:B------:R-:W-:Y:S01]  /*c910*/  @P1 IMAD R2, R81, 0x2000, R79 ;  /* 0x0000200051021824 */ /* 0x000fe200078e024f */
[----:B------:R-:W-:Y:S06]  /*c920*/  @P0 BRA `(.L_x_115) ;  /* 0x00000000000c0947 */ /* 0x000fec0003800000 */
[----:B------:R-:W-:Y:S04]  /*c930*/  SHF.L.U32 R6, RZ, 0x1f, RZ ;  /* 0x0000001fff067819 */ /* 0x000fe800000006ff */
[----:B------:R-:W1:Y:S02]  /*c940*/  SYNCS.PHASECHK.TRANS64.TRYWAIT P0, [R0+URZ+0x30], R6 ;  /* 0x00003006000075a7 */ /* 0x000e6400080011ff */
[----:B-1----:R-:W-:Y:S05]  /*c950*/  @!P0 BRA `(.L_x_116) ;  /* 0x0000003c00448947 */ /* 0x002fea0003800000 */
.L_x_115:
[----:B------:R-:W-:Y:S05]  /*c960*/  BSYNC B0 ;  /* 0x0000000000007941 */ /* 0x000fea0003800000 */
.L_x_114:
[----:B------:R-:W-:Y:S01]  /*c970*/  ISETP.NE.AND P0, PT, R83, RZ, PT ;  /* 0x000000ff5300720c */ /* 0x000fe20003f05270 */
[----:B------:R-:W-:Y:S11]  /*c980*/  VIADD R81, R81, 0x1 ;  /* 0x0000000151517836 */ /* 0x000ff60000000000 */
[----:B------:R-:W-:Y:S01]  /*c990*/  @!UPT UIADD3 URZ, UPT, UPT, URZ, URZ, URZ ;  /* 0x000000fffffff290 */ /* 0x000fe2000fffe0ff */
[----:B------:R2:W4:Y:S04]  /*c9a0*/  @P0 LDS.128 R44, [R5] ;  /* 0x00000000052c0984 */ /* 0x0005280000000c00 */
[----:B------:R2:W1:Y:S04]  /*c9b0*/  @P0 LDS.128 R40, [R4+0x10] ;  /* 0x0000100004280984 */ /* 0x0004680000000c00 */
[----:B------:R2:W1:Y:S04]  /*c9c0*/  @P0 LDS.128 R32, [R3+0x20] ;  /* 0x0000200003200984 */ /* 0x0004680000000c00 */
[----:B------:R2:W1:Y:S01]  /*c9d0*/  @P0 LDS.128 R36, [R2+0x30] ;  /* 0x0000300002240984 */ /* 0x0004620000000c00 */
[C---:B------:R-:W-:Y:S04]  /*c9e0*/  ISETP.NE.AND P0, PT, R81.reuse, 0x4, PT ;  /* 0x000000045100780c */ /* 0x040fe80003f05270 */
[----:B------:R-:W-:Y:S02]  /*c9f0*/  SEL R81, R81, RZ, P0 ;  /* 0x000000ff51517207 */ /* 0x000fe40000000000 */
[----:B------:R-:W-:Y:S02]  /*ca00*/  SEL R85, RZ, 0x1, P0 ;  /* 0x00000001ff557807 */ /* 0x000fe40000000000 */
.L_x_113:
[----:B------:R-:W-:Y:S05]  /*ca10*/  BSYNC B1 ;  /* 0x0000000000017941 */ /* 0x000fea0003800000 */
.L_x_112:
        /* <DEDUP_REMOVED lines=21> */
.L_x_117:
[----:B--2-4-:R-:W-:Y:S01]  /*cb70*/  LOP3.LUT R3, R44, 0xffffe000, RZ, 0xc0, !PT ;  /* 0xffffe0002c037812 */ /* 0x014fe200078ec0ff */
        /* <DEDUP_REMOVED lines=8> */
[----:B------:R-:W1:Y:S02]  /*cc00*/  LDTM.x16 R4, tmem[UR4+0x30] ;  /* 0x00003004000479ee */ /* 0x000e640008240000 */
        /* <DEDUP_REMOVED lines=27> */
[----:B------:R-:W-:Y:S01]  /*cdc0*/  STS.128 [R57+0x6000], R28 ;  /* 0x0060001c39007388 */ /* 0x000fe20000000c00 */
        /* <DEDUP_REMOVED lines=17> */
[----:B------:R-:W-:Y:S01]  /*cee0*/  STS.128 [R72+0x6010], R16 ;  /* 0x0060101048007388 */ /* 0x000fe20000000c00 */
        /* <DEDUP_REMOVED lines=19> */
[----:B------:R-:W-:Y:S01]  /*d020*/  @P6 SHF.L.U32 R0, R85, 0x1f, RZ ;  /* 0x0000001f55006819 */ /* 0x000fe200000006ff */
[----:B------:R2:W-:Y:S02]  /*d030*/  STS.128 [R79+0x6030], R8 ;  /* 0x006030084f007388 */ /* 0x0005e40000000c00 */
[----:B------:R-:W-:Y:S05]  /*d040*/  @P6 VIADD R14, R14, 0x50 ;  /* 0x000000500e0e6836 */ /* 0x000fea0000000000 */
[----:B------:R-:W-:Y:S01]  /*d050*/  @P6 PRMT R14, R84, 0x654, R14 ;  /* 0x00000654540e6816 */ /* 0x000fe2000000000e */
[----:B------:R-:W-:Y:S01]  /*d060*/  @!PT LDS RZ, [RZ] ;  /* 0x00000000fffff984 */ /* 0x000fe20000000800 */
[----:B------:R-:W-:Y:S01]  /*d070*/  @!PT LDS RZ, [RZ] ;  /* 0x00000000fffff984 */ /* 0x000fe20000000800 */
[----:B------:R-:W-:Y:S01]  /*d080*/  @!PT LDS RZ, [RZ] ;  /* 0x00000000fffff984 */ /* 0x000fe20000000800 */
[----:B------:R-:W-:Y:S01]  /*d090*/  @!PT LDS RZ, [RZ] ;  /* 0x00000000fffff984 */ /* 0x000fe20000000800 */
[----:B------:R4:W-:Y:S06]  /*d0a0*/  MEMBAR.ALL.CTA ;  /* 0x0000000000007992 */ /* 0x0009ec0000008000 */
[----:B----4-:R-:W4:Y:S01]  /*d0b0*/  FENCE.VIEW.ASYNC.S ;  /* 0x00000000000073c6 */ /* 0x010f220000000000 */
[----:B-1----:R-:W-:Y:S01]  /*d0c0*/  LEA R6, R81, UR48, 0x3 ;  /* 0x0000003051067c11 */ /* 0x002fe2000f8e18ff */
[----:B----4-:R-:W-:Y:S06]  /*d0d0*/  BAR.SYNC.DEFER_BLOCKING 0x1, 0x80 ;  /* 0x0042000000007b1d */ /* 0x010fec0000010000 */
        /* <DEDUP_REMOVED lines=11> */
.L_x_119:
[----:B------:R-:W-:Y:S05]  /*d190*/  BSYNC.RECONVERGENT B0 ;  /* 0x0000000000007941 */ /* 0x000fea0003800200 */
.L_x_118:
[----:B------:R-:W-:Y:S01]  /*d1a0*/  BAR.SYNC.DEFER_BLOCKING 0x1, 0x80 ;  /* 0x0042000000007b1d */ /* 0x000fe20000010000 */
[----:B------:R-:W-:Y:S04]  /*d1b0*/  UIADD3 UR4, UPT, UPT, UR40, 0x1, URZ ;  /* 0x0000000128047890 */ /* 0x000fe8000fffe0ff */
[----:B------:R-:W-:Y:S04]  /*d1c0*/  UISETP.NE.AND UP0, UPT, UR4, 0x4, UPT ;  /* 0x000000040400788c */ /* 0x000fe8000bf05270 */
[----:B------:R-:W-:Y:S01]  /*d1d0*/  USEL UR43, UR4, URZ, UP0 ;  /* 0x000000ff042b7287 */ /* 0x000fe20008000000 */
[----:B------:R1:W-:Y:S01]  /*d1e0*/  @P6 SYNCS.ARRIVE.TRANS64.RED.A1T0 RZ, [R14+URZ], RZ ;  /* 0x000000ff0eff69a7 */ /* 0x0003e200081004ff */
[----:B------:R-:W-:Y:S01]  /*d1f0*/  BSSY B1, `(.L_x_120) ;  /* 0x000001c000017945 */ /* 0x000fe20003800000 */
[----:B------:R-:W4:Y:S02]  /*d200*/  @P6 SYNCS.PHASECHK.TRANS64.TRYWAIT P0, [R6+URZ+0x30], R0 ;  /* 0x00003000060065a7 */ /* 0x000f2400080011ff */
[----:B----4-:R-:W-:Y:S01]  /*d210*/  @P6 SEL R82, RZ, 0x1, !P0 ;  /* 0x00000001ff526807 */ /* 0x010fe20004000000 */
        /* <DEDUP_REMOVED lines=10> */
[----:B------:R-:W-:Y:S04]  /*d2c0*/  SHF.L.U32 R5, R85, 0x1f, RZ ;  /* 0x0000001f55057819 */ /* 0x000fe800000006ff */
[----:B------:R-:W1:Y:S02]  /*d2d0*/  SYNCS.PHASECHK.TRANS64.TRYWAIT P0, [R6+URZ+0x30], R5 ;  /* 0x00003005060075a7 */ /* 0x000e6400080011ff */
[----:B-1----:R-:W-:Y:S05]  /*d2e0*/  @!P0 BRA `(.L_x_124) ;  /* 0x0000003000f48947 */ /* 0x002fea0003800000 */
.L_x_123:
[----:B------:R-:W-:Y:S05]  /*d2f0*/  BSYNC B0 ;  /* 0x0000000000007941 */ /* 0x000fea0003800000 */
.L_x_122:
[----:B------:R-:W-:Y:S01]  /*d300*/  ISETP.NE.AND P0, PT, R83, RZ, PT ;  /* 0x000000ff5300720c */ /* 0x000fe20003f05270 */
[----:B------:R-:W-:Y:S11]  /*d310*/  VIADD R81, R81, 0x1 ;  /* 0x0000000151517836 */ /* 0x000ff60000000000 */
[----:B------:R-:W-:Y:S01]  /*d320*/  @!UPT UIADD3 URZ, UPT, UPT, URZ, URZ, URZ ;  /* 0x000000fffffff290 */ /* 0x000fe2000fffe0ff */
[----:B------:R-:W4:Y:S04]  /*d330*/  @P0 LDS.128 R44, [R4] ;  /* 0x00000000042c0984 */ /* 0x000f280000000c00 */
[----:B------:R-:W1:Y:S04]  /*d340*/  @P0 LDS.128 R40, [R3+0x10] ;  /* 0x0000100003280984 */ /* 0x000e680000000c00 */
[----:B------:R-:W1:Y:S04]  /*d350*/  @P0 LDS.128 R32, [R2+0x20] ;  /* 0x0000200002200984 */ /* 0x000e680000000c00 */
[----:B------:R5:W1:Y:S01]  /*d360*/  @P0 LDS.128 R36, [R0+0x30] ;  /* 0x0000300000240984 */ /* 0x000a620000000c00 */
[C---:B------:R-:W-:Y:S04]  /*d370*/  ISETP.NE.AND P0, PT, R81.reuse, 0x4, PT ;  /* 0x000000045100780c */ /* 0x040fe80003f05270 */
[----:B------:R-:W-:Y:S02]  /*d380*/  SEL R81, R81, RZ, P0 ;  /* 0x000000ff51517207 */ /* 0x000fe40000000000 */
[----:B-----5:R-:W-:Y:S04]  /*d390*/  SEL R0, RZ, 0x1, P0 ;  /* 0x00000001ff007807 */ /* 0x020fe80000000000 */
[----:B------:R-:W-:Y:S02]  /*d3a0*/  LOP3.LUT R85, R85, R0, RZ, 0x3c, !PT ;  /* 0x0000000055557212 */ /* 0x000fe400078e3cff */
.L_x_121:
[----:B------:R-:W-:Y:S05]  /*d3b0*/  BSYNC B1 ;  /* 0x0000000000017941 */ /* 0x000fea0003800000 */
.L_x_120:
[----:B------:R-:W-:Y:S05]  /*d3c0*/  VIADD R0, R25, 0x40 ;  /* 0x0000004019007836 */ /* 0x000fea0000000000 */
[----:B------:R-:W-:Y:S04]  /*d3d0*/  SHF.R.U32.HI R0, RZ, 0x15, R0 ;  /* 0x00000015ff007819 */ /* 0x000fe80000011600 */
[----:B------:R-:W-:Y:S11]  /*d3e0*/  LOP3.LUT P0, RZ, R0, 0x3, R61, 0x48, !PT ;  /* 0x0000000300ff7812 */ /* 0x000ff6000780483d */
[----:B------:R-:W-:Y:S02]  /*d3f0*/  @!UPT UIADD3 URZ, UPT, UPT, URZ, URZ, URZ ;  /* 0x000000fffffff290 */ /* 0x000fe4000fffe0ff */
[----:B------:R-:W-:Y:S05]  /*d400*/  @!P0 BRA `(.L_x_125) ;  /* 0x0000000000408947 */ /* 0x000fea0003800000 */
[----:B------:R-:W1:Y:S01]  /*d410*/  LDCU.64 UR8, c[0x4][0x70] ;  /* 0x01000e00ff0877ac */ /* 0x000e620008000a00 */
[----:B------:R-:W-:Y:S01]  /*d420*/  MOV R3, 0x0 ;  /* 0x0000000000037802 */ /* 0x000fe20000000f00 */
[----:B------:R-:W-:Y:S02]  /*d430*/  HFMA2 R12, -RZ, RZ, 0, 5.9604644775390625e-08 ;  /* 0x00000001ff0c7431 */ /* 0x000fe400000001ff */
[----:B--2---:R-:W-:Y:S02]  /*d440*/  IMAD.MOV.U32 R8, RZ, RZ, 0x192 ;  /* 0x00000192ff087424 */ /* 0x004fe400078e00ff */
        /* <DEDUP_REMOVED lines=12> */
.L_x_125:
[----:B----4-:R-:W-:Y:S01]  /*d510*/  LOP3.LUT R3, R44, 0xffffe000, RZ, 0xc0, !PT ;  /* 0xffffe0002c037812 */ /* 0x010fe200078ec0ff */
[----:B------:R-:W-:Y:S05]  /*d520*/  WARPSYNC.ALL ;  /* 0x0000000000007948 */ /* 0x000fea0003800000 */
[----:B------:R-:W-:Y:S01]  /*d530*/  R2UR UR4, R25 ;  /* 0x00000000190472ca */ /* 0x000fe200000e0000 */
[----:B------:R-:W-:Y:S01]  /*d540*/  BSSY.RECONVERGENT B0, `(.L_x_126) ;  /* 0x0000062000007945 */ /* 0x000fe20003800200 */
[----:B-1----:R-:W-:Y:S02]  /*d550*/  LOP3.LUT R20, R40, 0xffffe000, RZ, 0xc0, !PT ;  /* 0xffffe00028147812 */ /* 0x002fe400078ec0ff */
[----:B------:R-:W-:Y:S02]  /*d560*/  LOP3.LUT R21, R41, 0xffffe000, RZ, 0xc0, !PT ;  /* 0xffffe00029157812 */ /* 0x000fe400078ec0ff */
[----:B------:R-:W-:Y:S02]  /*d570*/  LOP3.LUT R26, R42, 0xffffe000, RZ, 0xc0, !PT ;  /* 0xffffe0002a1a7812 */ /* 0x000fe400078ec0ff */
[----:B------:R-:W-:Y:S02]  /*d580*/  ISETP.NE.AND P6, PT, R78, RZ, PT ;  /* 0x000000ff4e00720c */ /* 0x000fe40003fc5270 */
[----:B------:R-:W-:Y:S03]  /*d590*/  ISETP.NE.AND P0, PT, R59, RZ, PT ;  /* 0x000000ff3b00720c */ /* 0x000fe60003f05270 */
[----:B--2---:R-:W1:Y:S02]  /*d5a0*/  LDTM.x16 R4, tmem[UR4+0x40] ;  /* 0x00004004000479ee */ /* 0x004e640008240000 */
        /* <DEDUP_REMOVED lines=27> */
[----:B------:R-:W-:Y:S01]  /*d760*/  STS.128 [R57], R28 ;  /* 0x0000001c39007388 */ /* 0x000fe20000000c00 */
        /* <DEDUP_REMOVED lines=50> */
[----:B------:R-:W-:Y:S01]  /*da90*/  UIADD3 UR4, UPT, UPT, UR48, 0x200, URZ ;  /* 0x0000020030047890 */ /* 0x000fe2000fffe0ff */
[----:B------:R-:W-:Y:S01]  /*daa0*/  R2UR UR10, R76 ;  /* 0x000000004c0a72ca */ /* 0x000fe200000e0000 */
[----:B------:R-:W-:Y:S01]  /*dab0*/  UIADD3 UR9, UPT, UPT, UR41, 0x40, URZ ;  /* 0x0000004029097890 */ /* 0x000fe2000fffe0ff */
        /* <DEDUP_REMOVED lines=9> */
[----:B-1----:R-:W-:Y:S04]  /*db50*/  DEPBAR.LE SB0, 0x1 ;  /* 0x000080400000791a */ /* 0x002fe80000000000 */
.L_x_127:
[----:B------:R-:W-:Y:S05]  /*db60*/  BSYNC.RECONVERGENT B0 ;  /* 0x0000000000007941 */ /* 0x000fea0003800200 */
.L_x_126:
        /* <DEDUP_REMOVED lines=21> */
.L_x_131:
[----:B------:R-:W-:Y:S05]  /*dcc0*/  BSYNC B0 ;  /* 0x0000000000007941 */ /* 0x000fea0003800000 */
.L_x_130:
        /* <DEDUP_REMOVED lines=11> */
.L_x_129:
[----:B------:R-:W-:Y:S05]  /*dd80*/  BSYNC B1 ;  /* 0x0000000000017941 */ /* 0x000fea0003800000 */
.L_x_128:
        /* <DEDUP_REMOVED lines=21> */
.L_x_133:
        /* <DEDUP_REMOVED lines=98> */
.L_x_135:
[----:B------:R-:W-:Y:S05]  /*e500*/  BSYNC.RECONVERGENT B0 ;  /* 0x0000000000007941 */ /* 0x000fea0003800200 */
.L_x_134:
        /* <DEDUP_REMOVED lines=21> */
.L_x_139:
[----:B------:R-:W-:Y:S05]  /*e660*/  BSYNC B0 ;  /* 0x0000000000007941 */ /* 0x000fea0003800000 */
.L_x_138:
        /* <DEDUP_REMOVED lines=11> */
.L_x_137:
[----:B------:R-:W-:Y:S05]  /*e720*/  BSYNC B1 ;  /* 0x0000000000017941 */ /* 0x000fea0003800000 */
.L_x_136:
        /* <DEDUP_REMOVED lines=21> */
.L_x_141:
        /* <DEDUP_REMOVED lines=77> */
[----:B------:R-:W-:Y:S01]  /*ed50*/  @P6 SHF.L.U32 R2, R85, 0x1f, RZ ;  /* 0x0000001f55026819 */ /* 0x000fe200000006ff */
        /* <DEDUP_REMOVED lines=20> */
.L_x_143:
[----:B------:R-:W-:Y:S05]  /*eea0*/  BSYNC.RECONVERGENT B0 ;  /* 0x0000000000007941 */ /* 0x000fea0003800200 */
.L_x_142:
        /* <DEDUP_REMOVED lines=18> */
[----:B------:R-:W-:Y:S04]  /*efd0*/  SHF.L.U32 R85, R85, 0x1f, RZ ;  /* 0x0000001f55557819 */ /* 0x000fe800000006ff */
[----:B------:R-:W1:Y:S02]  /*efe0*/  SYNCS.PHASECHK.TRANS64.TRYWAIT P0, [R0+URZ+0x30], R85 ;  /* 0x00003055000075a7 */ /* 0x000e6400080011ff */
[----:B-1----:R-:W-:Y:S05]  /*eff0*/  @!P0 BRA `(.L_x_148) ;  /* 0x0000001400ec8947 */ /* 0x002fea0003800000 */
.L_x_147:
[----:B------:R-:W-:Y:S05]  /*f000*/  BSYNC B0 ;  /* 0x0000000000007941 */ /* 0x000fea0003800000 */
.L_x_146:
[----:B------:R-:W-:Y:S11]  /*f010*/  ISETP.NE.AND P0, PT, R83, RZ, PT ;  /* 0x000000ff5300720c */ /* 0x000ff60003f05270 */
[----:B------:R-:W-:Y:S02]  /*f020*/  @!UPT UIADD3 URZ, UPT, UPT, URZ, URZ, URZ ;  /* 0x000000fffffff290 */ /* 0x000fe4000fffe0ff */
[----:B------:R2:W4:Y:S04]  /*f030*/  @P0 LDS.128 R44, [R4] ;  /* 0x00000000042c0984 */ /* 0x0005280000000c00 */
[----:B------:R2:W1:Y:S04]  /*f040*/  @P0 LDS.128 R40, [R3+0x10] ;  /* 0x0000100003280984 */ /* 0x0004680000000c00 */
[----:B------:R2:W1:Y:S04]  /*f050*/  @P0 LDS.128 R32, [R2+0x20] ;  /* 0x0000200002200984 */ /* 0x0004680000000c00 */
[----:B------:R2:W1:Y:S02]  /*f060*/  @P0 LDS.128 R36, [R81+0x30] ;  /* 0x0000300051240984 */ /* 0x0004640000000c00 */
.L_x_145:
[----:B------:R-:W-:Y:S05]  /*f070*/  BSYNC B1 ;  /* 0x0000000000017941 */ /* 0x000fea0003800000 */
.L_x_144:
        /* <DEDUP_REMOVED lines=21> */
.L_x_149:
[----:B------:R-:W-:Y:S01]  /*f1d0*/  ISETP.NE.AND P0, PT, R59, RZ, PT ;  /* 0x000000ff3b00720c */ /* 0x000fe20003f05270 */
[----:B------:R-:W-:Y:S05]  /*f1e0*/  WARPSYNC.ALL ;  /* 0x0000000000007948 */ /* 0x000fea0003800000 */
[----:B------:R-:W-:Y:S01]  /*f1f0*/  R2UR UR4, R25 ;  /* 0x00000000190472ca */ /* 0x000fe200000e0000 */
[----:B------:R-:W1:Y:S01]  /*f200*/  S2UR UR5, SR_CgaCtaId ;  /* 0x00000000000579c3 */ /* 0x000e620000008800 */
[----:B----4-:R-:W-:Y:S01]  /*f210*/  LOP3.LUT R0, R44, 0xffffe000, RZ, 0xc0, !PT ;  /* 0xffffe0002c007812 */ /* 0x010fe200078ec0ff */
[----:B------:R-:W-:Y:S01]  /*f220*/  BSSY.RECONVERGENT B0, `(.L_x_150) ;  /* 0x000005c000007945 */ /* 0x000fe20003800200 */
[----:B--2---:R-:W-:Y:S02]  /*f230*/  LOP3.LUT R2, R45, 0xffffe000, RZ, 0xc0, !PT ;  /* 0xffffe0002d027812 */ /* 0x004fe400078ec0ff */
[----:B------:R-:W-:Y:S02]  /*f240*/  LOP3.LUT R3, R46, 0xffffe000, RZ, 0xc0, !PT ;  /* 0xffffe0002e037812 */ /* 0x000fe400078ec0ff */
[----:B------:R-:W-:Y:S02]  /*f250*/  LOP3.LUT R20, R47, 0xffffe000, RZ, 0xc0, !PT ;  /* 0xffffe0002f147812 */ /* 0x000fe400078ec0ff */
[----:B------:R-:W-:Y:S02]  /*f260*/  LOP3.LUT R21, R40, 0xffffe000, RZ, 0xc0, !PT ;  /* 0xffffe00028157812 */ /* 0x000fe400078ec0ff */
[----:B------:R-:W-:Y:S01]  /*f270*/  LOP3.LUT R25, R41, 0xffffe000, RZ, 0xc0, !PT ;  /* 0xffffe00029197812 */ /* 0x000fe200078ec0ff */
[----:B------:R-:W2:Y:S01]  /*f280*/  LDTM.x16 R4, tmem[UR4+0x70] ;  /* 0x00007004000479ee */ /* 0x000ea20008240000 */
[----:B------:R-:W-:Y:S01]  /*f290*/  R2UR UR4, R80 ;  /* 0x00000000500472ca */ /* 0x000fe200000e0000 */
[----:B------:R-:W-:Y:S01]  /*f2a0*/  NOP ;  /* 0x0000000000007918 */ /* 0x000fe20000000000 */
[----:B------:R-:W-:Y:S02]  /*f2b0*/  LOP3.LUT R26, R42, 0xffffe000, RZ, 0xc0, !PT ;  /* 0xffffe0002a1a7812 */ /* 0x000fe400078ec0ff */
[----:B------:R-:W-:Y:S02]  /*f2c0*/  LOP3.LUT R28, R43, 0xffffe000, RZ, 0xc0, !PT ;  /* 0xffffe0002b1c7812 */ /* 0x000fe400078ec0ff */
[----:B------:R-:W-:Y:S02]  /*f2d0*/  LOP3.LUT R29, R32, 0xffffe000, RZ, 0xc0, !PT ;  /* 0xffffe000201d7812 */ /* 0x000fe400078ec0ff */
[----:B------:R-:W-:Y:S02]  /*f2e0*/  LOP3.LUT R30, R33, 0xffffe000, RZ, 0xc0, !PT ;  /* 0xffffe000211e7812 */ /* 0x000fe400078ec0ff */
[----:B------:R-:W-:Y:S02]  /*f2f0*/  LOP3.LUT R31, R34, 0xffffe000, RZ, 0xc0, !PT ;  /* 0xffffe000221f7812 */ /* 0x000fe400078ec0ff */
[----:B------:R-:W-:Y:S01]  /*f300*/  LOP3.LUT R32, R35, 0xffffe000, RZ, 0xc0, !PT ;  /* 0xffffe00023207812 */ /* 0x000fe200078ec0ff */
[----:B------:R-:W-:Y:S01]  /*f310*/  UIADD3 UR4, UPT, UPT, UR4, 0xa0, URZ ;  /* 0x000000a004047890 */ /* 0x000fe2000fffe0ff */
[----:B------:R-:W-:Y:S02]  /*f320*/  LOP3.LUT R33, R36, 0xffffe000, RZ, 0xc0, !PT ;  /* 0xffffe00024217812 */ /* 0x000fe400078ec0ff */
[----:B------:R-:W-:Y:S02]  /*f330*/  LOP3.LUT R34, R37, 0xffffe000, RZ, 0xc0, !PT ;  /* 0xffffe00025227812 */ /* 0x000fe400078ec0ff */
[----:B------:R-:W-:Y:S02]  /*f340*/  LOP3.LUT R35, R38, 0xffffe000, RZ, 0xc0, !PT ;  /* 0xffffe00026237812 */ /* 0x000fe400078ec0ff */
[----:B------:R-:W-:Y:S01]  /*f350*/  LOP3.LUT R36, R39, 0xffffe000, RZ, 0xc0, !PT ;  /* 0xffffe00027247812 */ /* 0x000fe200078ec0ff */
[C---:B--2---:R-:W-:Y:S01]  /*f360*/  FMUL R4, R24.reuse, R4 ;  /* 0x0000000418047220 */ /* 0x044fe20000400000 */
[C---:B------:R-:W-:Y:S01]  /*f370*/  FMUL R5, R24.reuse, R5 ;  /* 0x0000000518057220 */ /* 0x040fe20000400000 */
[C---:B------:R-:W-:Y:S01]  /*f380*/  FMUL R6, R24.reuse, R6 ;  /* 0x0000000618067220 */ /* 0x040fe20000400000 */
[C---:B------:R-:W-:Y:S01]  /*f390*/  FMUL R7, R24.reuse, R7 ;  /* 0x0000000718077220 */ /* 0x040fe20000400000 */
[C---:B------:R-:W-:Y:S01]  /*f3a0*/  FFMA R4, R27.reuse, R0, R4 ;  /* 0x000000001b047223 */ /* 0x040fe20000000004 */
[C---:B------:R-:W-:Y:S01]  /*f3b0*/  FFMA R5, R27.reuse, R2, R5 ;  /* 0x000000021b057223 */ /* 0x040fe20000000005 */
[C---:B------:R-:W-:Y:S01]  /*f3c0*/  FFMA R6, R27.reuse, R3, R6 ;  /* 0x000000031b067223 */ /* 0x040fe20000000006 */
[C---:B------:R-:W-:Y:S01]  /*f3d0*/  FFMA R7, R27.reuse, R20, R7 ;  /* 0x000000141b077223 */ /* 0x040fe20000000007 */
[----:B-1----:R-:W-:Y:S01]  /*f3e0*/  UPRMT UR4, UR5, 0x654, UR4 ;  /* 0x0000065405047896 */ /* 0x002fe20008000004 */
[C---:B------:R-:W-:Y:S01]  /*f3f0*/  FMUL R8, R24.reuse, R8 ;  /* 0x0000000818087220 */ /* 0x040fe20000400000 */
[C---:B------:R-:W-:Y:S01]  /*f400*/  FMUL R9, R24.reuse, R9 ;  /* 0x0000000918097220 */ /* 0x040fe20000400000 */
[C---:B------:R-:W-:Y:S01]  /*f410*/  FMUL R10, R24.reuse, R10 ;  /* 0x0000000a180a7220 */ /* 0x040fe20000400000 */
[C---:B------:R-:W-:Y:S01]  /*f420*/  FMUL R11, R24.reuse, R11 ;  /* 0x0000000b180b7220 */ /* 0x040fe20000400000 */
[----:B------:R-:W-:Y:S01]  /*f430*/  F2FP.TF32.F32.PACK_B R4, R4 ;  /* 0x00000004ff04723e */ /* 0x000fe200024050ff */
[C---:B------:R-:W-:Y:S01]  /*f440*/  FFMA R8, R27.reuse, R21, R8 ;  /* 0x000000151b087223 */ /* 0x040fe20000000008 */
[----:B------:R-:W-:Y:S01]  /*f450*/  F2FP.TF32.F32.PACK_B R5, R5 ;  /* 0x00000005ff05723e */ /* 0x000fe200024050ff */
[C---:B------:R-:W-:Y:S01]  /*f460*/  FFMA R9, R27.reuse, R25, R9 ;  /* 0x000000191b097223 */ /* 0x040fe20000000009 */
[----:B------:R-:W-:Y:S01]  /*f470*/  F2FP.TF32.F32.PACK_B R6, R6 ;  /* 0x00000006ff06723e */ /* 0x000fe200024050ff */
[C---:B------:R-:W-:Y:S01]  /*f480*/  FFMA R10, R27.reuse, R26, R10 ;  /* 0x0000001a1b0a7223 */ /* 0x040fe2000000000a */
[----:B------:R-:W-:Y:S01]  /*f490*/  F2FP.TF32.F32.PACK_B R7, R7 ;  /* 0x00000007ff07723e */ /* 0x000fe200024050ff */
[C---:B------:R-:W-:Y:S01]  /*f4a0*/  FFMA R11, R27.reuse, R28, R11 ;  /* 0x0000001c1b0b7223 */ /* 0x040fe2000000000b */
[C---:B------:R-:W-:Y:S01]  /*f4b0*/  FMUL R12, R24.reuse, R12 ;  /* 0x0000000c180c7220 */ /* 0x040fe20000400000 */
[----:B------:R-:W-:Y:S01]  /*f4c0*/  SYNCS.ARRIVE.TRANS64.RED.A1T0 RZ, [UR4], RZ ;  /* 0x000000ffffff79a7 */ /* 0x000fe20008100404 */
[----:B------:R-:W-:Y:S01]  /*f4d0*/  F2FP.TF32.F32.PACK_B R8, R8 ;  /* 0x00000008ff08723e */ /* 0x000fe200024050ff */
[----:B------:R1:W-:Y:S01]  /*f4e0*/  STS.128 [R57+0x6000], R4 ;  /* 0x0060000439007388 */ /* 0x0003e20000000c00 */
        /* <DEDUP_REMOVED lines=9> */
[C---:B------:R-:W-:Y:S01]  /*f580*/  FFMA R15, R27.reuse, R32, R15 ;  /* 0x000000201b0f7223 */ /* 0x040fe2000000000f */
[C---:B------:R-:W-:Y:S01]  /*f590*/  FMUL R16, R24.reuse, R16 ;  /* 0x0000001018107220 */ /* 0x040fe20000400000 */
[----:B------:R-:W-:Y:S01]  /*f5a0*/  F2FP.TF32.F32.PACK_B R12, R12 ;  /* 0x0000000cff0c723e */ /* 0x000fe200024050ff */
[----:B------:R1:W-:Y:S01]  /*f5b0*/  STS.128 [R72+0x6010], R8 ;  /* 0x0060100848007388 */ /* 0x0003e20000000c00 */
[C---:B------:R-:W-:Y:S01]  /*f5c0*/  FMUL R17, R24.reuse, R17 ;  /* 0x0000001118117220 */ /* 0x040fe20000400000 */
[C---:B------:R-:W-:Y:S01]  /*f5d0*/  FMUL R18, R24.reuse, R18 ;  /* 0x0000001218127220 */ /* 0x040fe20000400000 */
[----:B------:R-:W-:Y:S01]  /*f5e0*/  FMUL R19, R24, R19 ;  /* 0x0000001318137220 */ /* 0x000fe20000400000 */
[----:B------:R-:W-:Y:S01]  /*f5f0*/  F2FP.TF32.F32.PACK_B R13, R13 ;  /* 0x0000000dff0d723e */ /* 0x000fe200024050ff */
[C---:B------:R-:W-:Y:S01]  /*f600*/  FFMA R16, R27.reuse, R33, R16 ;  /* 0x000000211b107223 */ /* 0x040fe20000000010 */
[----:B------:R-:W-:Y:S01]  /*f610*/  F2FP.TF32.F32.PACK_B R14, R14 ;  /* 0x0000000eff0e723e */ /* 0x000fe200024050ff */
[C---:B------:R-:W-:Y:S01]  /*f620*/  FFMA R17, R27.reuse, R34, R17 ;  /* 0x000000221b117223 */ /* 0x040fe20000000011 */
[----:B------:R-:W-:Y:S01]  /*f630*/  F2FP.TF32.F32.PACK_B R15, R15 ;  /* 0x0000000fff0f723e */ /* 0x000fe200024050ff */
[C---:B------:R-:W-:Y:S01]  /*f640*/  FFMA R18, R27.reuse, R35, R18 ;  /* 0x000000231b127223 */ /* 0x040fe20000000012 */
[----:B------:R-:W-:Y:S01]  /*f650*/  FFMA R19, R27, R36, R19 ;  /* 0x000000241b137223 */ /* 0x000fe20000000013 */
[----:B------:R-:W-:Y:S02]  /*f660*/  F2FP.TF32.F32.PACK_B R16, R16 ;  /* 0x00000010ff10723e */ /* 0x000fe400024050ff */
[----:B------:R1:W-:Y:S01]  /*f670*/  STS.128 [R71+0x6020], R12 ;  /* 0x0060200c47007388 */ /* 0x0003e20000000c00 */
[----:B------:R-:W-:Y:S02]  /*f680*/  F2FP.TF32.F32.PACK_B R17, R17 ;  /* 0x00000011ff11723e */ /* 0x000fe400024050ff */
        /* <DEDUP_REMOVED lines=21> */
.L_x_151:
[----:B------:R-:W-:Y:S05]  /*f7e0*/  BSYNC.RECONVERGENT B0 ;  /* 0x0000000000007941 */ /* 0x000fea0003800200 */
.L_x_150:
[----:B------:R-:W-:Y:S01]  /*f7f0*/  BAR.SYNC.DEFER_BLOCKING 0x1, 0x80 ;  /* 0x0042000000007b1d */ /* 0x000fe20000010000 */
[----:B------:R-:W-:Y:S01]  /*f800*/  UISETP.NE.AND UP0, UPT, UR52, -0x8, UPT ;  /* 0xfffffff83400788c */ /* 0x000fe2000bf05270 */
[----:B------:R-:W-:Y:S08]  /*f810*/  IADD3 R22, PT, PT, R22, 0x1, RZ ;  /* 0x0000000116167810 */ /* 0x000ff00007ffe0ff */
[----:B------:R-:W-:Y:S05]  /*f820*/  BRA.U !UP0, `(.L_x_152) ;  /* 0x0000000108247547 */ /* 0x000fea000b800000 */
[----:B------:R-:W-:Y:S01]  /*f830*/  ISETP.NE.AND P0, PT, R78, RZ, PT ;  /* 0x000000ff4e00720c */ /* 0x000fe20003f05270 */
[----:B------:R-:W-:Y:S01]  /*f840*/  IMAD.U32 R0, RZ, RZ, UR49 ;  /* 0x00000031ff007e24 */ /* 0x000fe2000f8e00ff */
[----:B------:R-:W-:Y:S04]  /*f850*/  UIADD3 UR4, UPT, UPT, UR49, 0x1, URZ ;  /* 0x0000000131047890 */ /* 0x000fe8000fffe0ff */
[----:B------:R-:W-:Y:S04]  /*f860*/  UISETP.NE.AND UP0, UPT, UR4, 0x4, UPT ;  /* 0x000000040400788c */ /* 0x000fe8000bf05270 */
[----:B------:R-:W-:Y:S03]  /*f870*/  USEL UR49, UR4, URZ, UP0 ;  /* 0x000000ff04317287 */ /* 0x000fe60008000000 */
[----:B------:R-:W-:Y:S05]  /*f880*/  @P0 LEA R0, R0, UR48, 0x3 ;  /* 0x0000003000000c11 */ /* 0x000fea000f8e18ff */
[----:B------:R-:W-:Y:S05]  /*f890*/  @P0 VIADD R0, R0, 0x50 ;  /* 0x0000005000000836 */ /* 0x000fea0000000000 */
[----:B------:R-:W-:Y:S04]  /*f8a0*/  @P0 PRMT R0, R84, 0x654, R0 ;  /* 0x0000065454000816 */ /* 0x000fe80000000000 */
[----:B------:R2:W-:Y:S03]  /*f8b0*/  @P0 SYNCS.ARRIVE.TRANS64.RED.A1T0 RZ, [R0+URZ], RZ ;  /* 0x000000ff00ff09a7 */ /* 0x0005e600081004ff */
.L_x_152:
[----:B------:R-:W-:Y:S01]  /*f8c0*/  R2UR UR5, R52 ;  /* 0x00000000340572ca */ /* 0x000fe200000e0000 */
[----:B------:R-:W-:Y:S01]  /*f8d0*/  UISETP.NE.AND UP0, UPT, UR63, URZ, UPT ;  /* 0x000000ff3f00728c */ /* 0x000fe2000bf05270 */
[----:B------:R-:W-:Y:S01]  /*f8e0*/  R2UR UR4, R53 ;  /* 0x00000000350472ca */ /* 0x000fe200000e0000 */
[----:B------:R-:W-:Y:S01]  /*f8f0*/  UIADD3 UR52, UPT, UPT, UR52, 0x8, URZ ;  /* 0x0000000834347890 */ /* 0x000fe2000fffe0ff */
[----:B------:R-:W-:Y:S02]  /*f900*/  R2UR UR51, R73 ;  /* 0x00000000493372ca */ /* 0x000fe400000e0000 */
[C---:B------:R-:W-:Y:S02]  /*f910*/  ISETP.NE.AND P0, PT, R22.reuse, 0x2, PT ;  /* 0x000000021600780c */ /* 0x040fe40003f05270 */
[----:B------:R-:W-:Y:S02]  /*f920*/  LOP3.LUT R55, R55, 0x1, RZ, 0x3c, !PT ;  /* 0x0000000137377812 */ /* 0x000fe400078e3cff */
[----:B--2---:R-:W-:Y:S02]  /*f930*/  SEL R0, RZ, 0x1, P0 ;  /* 0x00000001ff007807 */ /* 0x004fe40000000000 */
[----:B------:R-:W-:Y:S01]  /*f940*/  SEL R22, R22, RZ, P0 ;  /* 0x000000ff16167207 */ /* 0x000fe20000000000 */
[----:B------:R-:W-:Y:S01]  /*f950*/  UIADD3 UR21, UPT, UPT, UR36, UR5, URZ ;  /* 0x0000000524157290 */ /* 0x000fe2000fffe0ff */
[----:B------:R-:W-:Y:S01]  /*f960*/  LOP3.LUT R56, R56, R0, RZ, 0x3c, !PT ;  /* 0x0000000038387212 */ /* 0x000fe200078e3cff */
[----:B------:R-:W-:Y:S01]  /*f970*/  UIADD3 UR50, UPT, UPT, UR37, UR4, URZ ;  /* 0x0000000425327290 */ /* 0x000fe2000fffe0ff */
[----:B------:R-:W-:Y:S11]  /*f980*/  BRA.U UP0, `(.L_x_153) ;  /* 0xffffffa100d87547 */ /* 0x000ff6000b83ffff */
[----:B------:R-:W-:-:S13]  /*f990*/  R2UR UR4, R70 ;  /* 0x00000000460472ca */ /* 0x000fda00000e0000 */
[----:B------:R-:W-:-:S09]  /*f9a0*/  UISETP.NE.AND UP0, UPT, UR4, URZ, UPT ;  /* 0x000000ff0400728c */ /* 0x000fd2000bf05270 */
[----:B------:R-:W-:Y:S05]  /*f9b0*/  BRA.U !UP0, `(.L_x_154) ;  /* 0x0000000108487547 */ /* 0x000fea000b800000 */
[----:B------:R-:W2:Y:S02]  /*f9c0*/  LDCU.64 UR4, c[0x0][0x890] ;  /* 0x00011200ff0477ac */ /* 0x000ea40008000a00 */
[----:B--2---:R-:W-:-:S04]  /*f9d0*/  UISETP.NE.U32.AND UP0, UPT, UR4, URZ, UPT ;  /* 0x000000ff0400728c */ /* 0x004fc8000bf05070 */
[----:B------:R-:W-:-:S09]  /*f9e0*/  UISETP.NE.AND.EX UP0, UPT, UR5, URZ, UPT, UP0 ;  /* 0x000000ff0500728c */ /* 0x000fd2000bf05300 */
[----:B------:R-:W-:Y:S05]  /*f9f0*/  BRA.U UP0, `(.L_x_155) ;  /* 0x00000001000c7547 */ /* 0x000fea000b800000 */
[----:B------:R-:W-:-:S13]  /*fa00*/  FSETP.NEU.AND P0, PT, R27, RZ, PT ;  /* 0x000000ff1b00720b */ /* 0x000fda0003f0d000 */
[----:B------:R-:W-:Y:S05]  /*fa10*/  @!P0 EXIT ;  /* 0x000000000000894d */ /* 0x000fea0003800000 */
[----:B------:R-:W-:Y:S05]  /*fa20*/  BRA `(.L_x_154) ;  /* 0x00000000002c7947 */ /* 0x000fea0003800000 */
.L_x_155:
[----:B------:R-:W-:Y:S01]  /*fa30*/  ISETP.NE.AND P0, PT, R77, RZ, PT ;  /* 0x000000ff4d00720c */ /* 0x000fe20003f05270 */
[----:B------:R-:W-:-:S12]  /*fa40*/  BSSY.RECONVERGENT B0, `(.L_x_154) ;  /* 0x0000009000007945 */ /* 0x000fd80003800200 */
[----:B------:R-:W-:Y:S05]  /*fa50*/  @P0 BRA `(.L_x_156) ;  /* 0x0000000000140947 */ /* 0x000fea0003800000 */
[----:B------:R-:W2:Y:S02]  /*fa60*/  LDCU.64 UR4, c[0x0][0x888] ;  /* 0x00011100ff0477ac */ /* 0x000ea40008000a00 */
[----:B--2---:R-:W-:-:S04]  /*fa70*/  ISETP.NE.U32.AND P0, PT, RZ, UR4, PT ;  /* 0x00000004ff007c0c */ /* 0x004fc8000bf05070 */
[----:B------:R-:W-:-:S13]  /*fa80*/  ISETP.NE.AND.EX P0, PT, RZ, UR5, PT, P0 ;  /* 0x00000005ff007c0c */ /* 0x000fda000bf05300 */
[----:B------:R-:W-:Y:S05]  /*fa90*/  @!P0 EXIT ;  /* 0x000000000000894d */ /* 0x000fea0003800000 */
[----:B------:R-:W-:Y:S05]  /*faa0*/  BRA `(.L_x_157) ;  /* 0x0000000000087947 */ /* 0x000fea0003800000 */
.L_x_156:
[----:B------:R-:W-:-:S13]  /*fab0*/  FSETP.NEU.AND P0, PT, R27, RZ, PT ;  /* 0x000000ff1b00720b */ /* 0x000fda0003f0d000 */
[----:B------:R-:W-:Y:S05]  /*fac0*/  @!P0 EXIT ;  /* 0x000000000000894d */ /* 0x000fea0003800000 */
.L_x_157:
[----:B------:R-:W-:Y:S05]  /*fad0*/  BSYNC.RECONVERGENT B0 ;  /* 0x0000000000007941 */ /* 0x000fea0003800200 */
.L_x_154:
[----:B------:R-:W2:Y:S01]  /*fae0*/  S2UR UR5, SR_CgaCtaId ;  /* 0x00000000000579c3 */ /* 0x000ea20000008800 */
[----:B------:R-:W-:Y:S01]  /*faf0*/  ULEA UR4, UR49, UR48, 0x3 ;  /* 0x0000003031047291 */ /* 0x000fe2000f8e18ff */
[----:B------:R-:W-:-:S04]  /*fb00*/  DEPBAR.LE SB0, 0x0 ;  /* 0x000080000000791a */ /* 0x000fc80000000000 */
[----:B------:R-:W-:-:S04]  /*fb10*/  UIADD3 UR4, UPT, UPT, UR4, 0x50, URZ ;  /* 0x0000005004047890 */ /* 0x000fc8000fffe0ff */
[----:B--2---:R-:W-:-:S09]  /*fb20*/  UPRMT UR4, UR5, 0x654, UR4 ;  /* 0x0000065405047896 */ /* 0x004fd20008000004 */
[----:B------:R-:W-:Y:S01]  /*fb30*/  SYNCS.ARRIVE.TRANS64.RED.A1T0 RZ, [UR4], RZ ;  /* 0x000000ffffff79a7 */ /* 0x000fe20008100404 */
[----:B------:R-:W-:Y:S05]  /*fb40*/  EXIT ;  /* 0x000000000000794d */ /* 0x000fea0003800000 */
.L_x_19:
[----:B------:R-:W-:Y:S11]  /*fb50*/  R2UR UR4, R47 ;  /* 0x000000002f0472ca */ /* 0x000ff600000e0000 */
[----:B------:R-:W-:Y:S02]  /*fb60*/  @!UPT UIADD3 URZ, UPT, UPT, URZ, URZ, URZ ;  /* 0x000000fffffff290 */ /* 0x000fe4000fffe0ff */
[----:B------:R-:W-:Y:S07]  /*fb70*/  MOV R48, UR4 ;  /* 0x0000000400307c02 */ /* 0x000fee0008000f00 */
.L_x_158:
[----:B-1----:R1:W2:Y:S02]  /*fb80*/  SYNCS.PHASECHK.TRANS64.TRYWAIT P0, [R48+URZ+0x18], R50 ;  /* 0x00001832300075a7 */ /* 0x0022a400080011ff */
[----:B--2---:R-:W-:Y:S05]  /*fb90*/  @!P0 NANOSLEEP.SYNCS 0x989680 ;  /* 0x009896800000895d */ /* 0x004fea0003900000 */
[----:B------:R-:W2:Y:S02]  /*fba0*/  @!P0 SYNCS.PHASECHK.TRANS64 P0, [R48+URZ+0x18], R50 ;  /* 0x00001832300085a7 */ /* 0x000ea400080010ff */
[----:B--2---:R-:W-:Y:S05]  /*fbb0*/  @!P0 BRA `(.L_x_158) ;  /* 0xfffffffc00f08947 */ /* 0x004fea000383ffff */
[----:B------:R-:W-:Y:S05]  /*fbc0*/  BRA `(.L_x_18) ;  /* 0xffffff2c00387947 */ /* 0x000fea000383ffff */
.L_x_25:
[----:B------:R-:W-:Y:S11]  /*fbd0*/  R2UR UR4, R50 ;  /* 0x00000000320472ca */ /* 0x000ff600000e0000 */
[----:B------:R-:W-:Y:S02]  /*fbe0*/  @!UPT UIADD3 URZ, UPT, UPT, URZ, URZ, URZ ;  /* 0x000000fffffff290 */ /* 0x000fe4000fffe0ff */
[----:B------:R-:W-:Y:S07]  /*fbf0*/  MOV R51, UR4 ;  /* 0x0000000400337c02 */ /* 0x000fee0008000f00 */
.L_x_159:
[----:B-1----:R1:W2:Y:S02]  /*fc00*/  SYNCS.PHASECHK.TRANS64.TRYWAIT P0, [R51+URZ+0x18], R55 ;  /* 0x00001837330075a7 */ /* 0x0022a400080011ff */
[----:B--2---:R-:W-:Y:S05]  /*fc10*/  @!P0 NANOSLEEP.SYNCS 0x989680 ;  /* 0x009896800000895d */ /* 0x004fea0003900000 */
[----:B------:R-:W2:Y:S02]  /*fc20*/  @!P0 SYNCS.PHASECHK.TRANS64 P0, [R51+URZ+0x18], R55 ;  /* 0x00001837330085a7 */ /* 0x000ea400080010ff */
[----:B--2---:R-:W-:Y:S05]  /*fc30*/  @!P0 BRA `(.L_x_159) ;  /* 0xfffffffc00f08947 */ /* 0x004fea000383ffff */
[----:B------:R-:W-:Y:S05]  /*fc40*/  BRA `(.L_x_24) ;  /* 0xffffff5000f47947 */ /* 0x000fea000383ffff */
.L_x_29:
[----:B--2---:R2:W3:Y:S02]  /*fc50*/  SYNCS.PHASECHK.TRANS64.TRYWAIT P0, [R2+URZ+0x80], R0 ;  /* 0x00008000020075a7 */ /* 0x0044e400080011ff */
[----:B---3--:R-:W-:Y:S05]  /*fc60*/  @!P0 NANOSLEEP.SYNCS 0x989680 ;  /* 0x009896800000895d */ /* 0x008fea0003900000 */
[----:B------:R-:W3:Y:S02]  /*fc70*/  @!P0 SYNCS.PHASECHK.TRANS64 P0, [R2+URZ+0x80], R0 ;  /* 0x00008000020085a7 */ /* 0x000ee400080010ff */
[----:B---3--:R-:W-:Y:S05]  /*fc80*/  @!P0 BRA `(.L_x_29) ;  /* 0xfffffffc00f08947 */ /* 0x008fea000383ffff */
[----:B------:R-:W-:Y:S05]  /*fc90*/  BRA `(.L_x_160) ;  /* 0xffffff6400ec7947 */ /* 0x000fea000383ffff */
.L_x_33:
[----:B-1----:R1:W2:Y:S02]  /*fca0*/  SYNCS.PHASECHK.TRANS64.TRYWAIT P0, [R2+URZ], R0 ;  /* 0x00000000020075a7 */ /* 0x0022a400080011ff */
[----:B--2---:R-:W-:Y:S05]  /*fcb0*/  @!P0 NANOSLEEP.SYNCS 0x989680 ;  /* 0x009896800000895d */ /* 0x004fea0003900000 */
[----:B------:R-:W2:Y:S02]  /*fcc0*/  @!P0 SYNCS.PHASECHK.TRANS64 P0, [R2+URZ], R0 ;  /* 0x00000000020085a7 */ /* 0x000ea400080010ff */
[----:B--2---:R-:W-:Y:S05]  /*fcd0*/  @!P0 BRA `(.L_x_33) ;  /* 0xfffffffc00f08947 */ /* 0x004fea000383ffff */
[----:B------:R-:W-:Y:S05]  /*fce0*/  BRA `(.L_x_161) ;  /* 0xffffff6c00e07947 */ /* 0x000fea000383ffff */
.L_x_34:
[----:B-1----:R1:W2:Y:S02]  /*fcf0*/  SYNCS.PHASECHK.TRANS64.TRYWAIT P0, [R5+URZ], R7 ;  /* 0x00000007050075a7 */ /* 0x0022a400080011ff */
[----:B--2---:R-:W-:Y:S05]  /*fd00*/  @!P0 NANOSLEEP.SYNCS 0x989680 ;  /* 0x009896800000895d */ /* 0x004fea0003900000 */
[----:B------:R-:W2:Y:S02]  /*fd10*/  @!P0 SYNCS.PHASECHK.TRANS64 P0, [R5+URZ], R7 ;  /* 0x00000007050085a7 */ /* 0x000ea400080010ff */
[----:B--2---:R-:W-:Y:S05]  /*fd20*/  @!P0 BRA `(.L_x_34) ;  /* 0xfffffffc00f08947 */ /* 0x004fea000383ffff */
[----:B------:R-:W-:Y:S05]  /*fd30*/  BRA `(.L_x_162) ;  /* 0xffffff6c00e87947 */ /* 0x000fea000383ffff */
.L_x_37:
[----:B------:R-:W-:-:S07]  /*fd40*/  MOV R4, UR4 ;  /* 0x0000000400047c02 */ /* 0x000fce0008000f00 */
.L_x_163:
[----:B--2---:R2:W3:Y:S02]  /*fd50*/  SYNCS.PHASECHK.TRANS64.TRYWAIT P1, [R4+URZ+0x88], R6 ;  /* 0x00008806040075a7 */ /* 0x0044e400080211ff */
[----:B---3--:R-:W-:Y:S05]  /*fd60*/  @!P1 NANOSLEEP.SYNCS 0x989680 ;  /* 0x009896800000995d */ /* 0x008fea0003900000 */
[----:B------:R-:W3:Y:S02]  /*fd70*/  @!P1 SYNCS.PHASECHK.TRANS64 P1, [R4+URZ+0x88], R6 ;  /* 0x00008806040095a7 */ /* 0x000ee400080210ff */
[----:B---3--:R-:W-:Y:S05]  /*fd80*/  @!P1 BRA `(.L_x_163) ;  /* 0xfffffffc00f09947 */ /* 0x008fea000383ffff */
[----:B------:R-:W-:Y:S05]  /*fd90*/  BRA `(.L_x_164) ;  /* 0xffffff70003c7947 */ /* 0x000fea000383ffff */
.L_x_38:
[----:B--2---:R-:W-:-:S07]  /*fda0*/  MOV R4, UR4 ;  /* 0x0000000400047c02 */ /* 0x004fce0008000f00 */
.L_x_165:
[----:B--2---:R2:W3:Y:S02]  /*fdb0*/  SYNCS.PHASECHK.TRANS64.TRYWAIT P1, [R4+URZ+0x80], R5 ;  /* 0x00008005040075a7 */ /* 0x0044e400080211ff */
[----:B---3--:R-:W-:Y:S05]  /*fdc0*/  @!P1 NANOSLEEP.SYNCS 0x989680 ;  /* 0x009896800000995d */ /* 0x008fea0003900000 */
[----:B------:R-:W3:Y:S02]  /*fdd0*/  @!P1 SYNCS.PHASECHK.TRANS64 P1, [R4+URZ+0x80], R5 ;  /* 0x00008005040095a7 */ /* 0x000ee400080210ff */
[----:B---3--:R-:W-:Y:S05]  /*fde0*/  @!P1 BRA `(.L_x_165) ;  /* 0xfffffffc00f09947 */ /* 0x008fea000383ffff */
[----:B------:R-:W-:Y:S05]  /*fdf0*/  BRA `(.L_x_166) ;  /* 0xffffff7000447947 */ /* 0x000fea000383ffff */
.L_x_46:
[----:B------:R-:W-:-:S07]  /*fe00*/  MOV R0, UR23 ;  /* 0x0000001700007c02 */ /* 0x000fce0008000f00 */
.L_x_167:
[----:B-1----:R1:W2:Y:S02]  /*fe10*/  SYNCS.PHASECHK.TRANS64.TRYWAIT P0, [R0+URZ+0x80], R4 ;  /* 0x00008004000075a7 */ /* 0x0022a400080011ff */
[----:B--2---:R-:W-:Y:S05]  /*fe20*/  @!P0 NANOSLEEP.SYNCS 0x989680 ;  /* 0x009896800000895d */ /* 0x004fea0003900000 */
[----:B------:R-:W2:Y:S02]  /*fe30*/  @!P0 SYNCS.PHASECHK.TRANS64 P0, [R0+URZ+0x80], R4 ;  /* 0x00008004000085a7 */ /* 0x000ea400080010ff */
[----:B--2---:R-:W-:Y:S05]  /*fe40*/  @!P0 BRA `(.L_x_167) ;  /* 0xfffffffc00f08947 */ /* 0x004fea000383ffff */
[----:B------:R-:W-:Y:S05]  /*fe50*/  BRA `(.L_x_168) ;  /* 0xffffff7400ec7947 */ /* 0x000fea000383ffff */
.L_x_47:
[----:B------:R-:W-:-:S07]  /*fe60*/  MOV R4, UR27 ;  /* 0x0000001b00047c02 */ /* 0x000fce0008000f00 */
.L_x_169:
[----:B-1----:R1:W2:Y:S02]  /*fe70*/  SYNCS.PHASECHK.TRANS64.TRYWAIT P0, [R4+URZ+0xa0], R0 ;  /* 0x0000a000040075a7 */ /* 0x0022a400080011ff */
[----:B--2---:R-:W-:Y:S05]  /*fe80*/  @!P0 NANOSLEEP.SYNCS 0x989680 ;  /* 0x009896800000895d */ /* 0x004fea0003900000 */
[----:B------:R-:W2:Y:S02]  /*fe90*/  @!P0 SYNCS.PHASECHK.TRANS64 P0, [R4+URZ+0xa0], R0 ;  /* 0x0000a000040085a7 */ /* 0x000ea400080010ff */
[----:B--2---:R-:W-:Y:S05]  /*fea0*/  @!P0 BRA `(.L_x_169) ;  /* 0xfffffffc00f08947 */ /* 0x004fea000383ffff */
[----:B------:R-:W-:Y:S05]  /*feb0*/  BRA `(.L_x_170) ;  /* 0xffffff7800087947 */ /* 0x000fea000383ffff */
.L_x_50:
[----:B-1----:R-:W-:Y:S07]  /*fec0*/  MOV R0, UR21 ;  /* 0x0000001500007c02 */ /* 0x002fee0008000f00 */
.L_x_171:
[----:B-1----:R1:W2:Y:S02]  /*fed0*/  SYNCS.PHASECHK.TRANS64.TRYWAIT P0, [R0+URZ], R5 ;  /* 0x00000005000075a7 */ /* 0x0022a400080011ff */
[----:B--2---:R-:W-:Y:S05]  /*fee0*/  @!P0 NANOSLEEP.SYNCS 0x989680 ;  /* 0x009896800000895d */ /* 0x004fea0003900000 */
[----:B------:R-:W2:Y:S02]  /*fef0*/  @!P0 SYNCS.PHASECHK.TRANS64 P0, [R0+URZ], R5 ;  /* 0x00000005000085a7 */ /* 0x000ea400080010ff */
[----:B--2---:R-:W-:Y:S05]  /*ff00*/  @!P0 BRA `(.L_x_171) ;  /* 0xfffffffc00f08947 */ /* 0x004fea000383ffff */
[----:B------:R-:W-:Y:S05]  /*ff10*/  BRA `(.L_x_49) ;  /* 0xffffff78002c7947 */ /* 0x000fea000383ffff */
.L_x_53:
[----:B------:R-:W-:-:S07]  /*ff20*/  MOV R0, UR4 ;  /* 0x0000000400007c02 */ /* 0x000fce0008000f00 */
.L_x_172:
[----:B-1----:R1:W3:Y:S02]  /*ff30*/  SYNCS.PHASECHK.TRANS64.TRYWAIT P0, [R0+URZ], R2 ;  /* 0x00000002000075a7 */ /* 0x0022e400080011ff */
[----:B---3--:R-:W-:Y:S05]  /*ff40*/  @!P0 NANOSLEEP.SYNCS 0x989680 ;  /* 0x009896800000895d */ /* 0x008fea0003900000 */
[----:B------:R-:W3:Y:S02]  /*ff50*/  @!P0 SYNCS.PHASECHK.TRANS64 P0, [R0+URZ], R2 ;  /* 0x00000002000085a7 */ /* 0x000ee400080010ff */
[----:B---3--:R-:W-:Y:S05]  /*ff60*/  @!P0 BRA `(.L_x_172) ;  /* 0xfffffffc00f08947 */ /* 0x008fea000383ffff */
[----:B------:R-:W-:Y:S05]  /*ff70*/  BRA `(.L_x_173) ;  /* 0xffffff7c00887947 */ /* 0x000fea000383ffff */
.L_x_54:
[----:B------:R-:W-:-:S07]  /*ff80*/  MOV R0, UR4 ;  /* 0x0000000400007c02 */ /* 0x000fce0008000f00 */
.L_x_174:
[----:B-1----:R1:W2:Y:S02]  /*ff90*/  SYNCS.PHASECHK.TRANS64.TRYWAIT P0, [R0+URZ], R2 ;  /* 0x00000002000075a7 */ /* 0x0022a400080011ff */
[----:B--2---:R-:W-:Y:S05]  /*ffa0*/  @!P0 NANOSLEEP.SYNCS 0x989680 ;  /* 0x009896800000895d */ /* 0x004fea0003900000 */
[----:B------:R-:W2:Y:S02]  /*ffb0*/  @!P0 SYNCS.PHASECHK.TRANS64 P0, [R0+URZ], R2 ;  /* 0x00000002000085a7 */ /* 0x000ea400080010ff */
[----:B--2---:R-:W-:Y:S05]  /*ffc0*/  @!P0 BRA `(.L_x_174) ;  /* 0xfffffffc00f08947 */ /* 0x004fea000383ffff */
[----:B------:R-:W-:Y:S05]  /*ffd0*/  BRA `(.L_x_175) ;  /* 0xffffff7c00947947 */ /* 0x000fea000383ffff */
.L_x_59:
[----:B------:R-:W-:Y:S07]  /*ffe0*/  MOV R2, UR31 ;  /* 0x0000001f00027c02 */ /* 0x000fee0008000f00 */
.L_x_176:
[----:B-1----:R1:W2:Y:S02]  /*fff0*/  SYNCS.PHASECHK.TRANS64.TRYWAIT P0, [R2+URZ+0x80], R3 ;  /* 0x00008003020075a7 */ /* 0x0022a400080011ff */
[----:B--2---:R-:W-:Y:S05]  /*10000*/  @!P0 NANOSLEEP.SYNCS 0x989680 ;  /* 0x009896800000895d */ /* 0x004fea0003900000 */
[----:B------:R-:W2:Y:S02]  /*10010*/  @!P0 SYNCS.PHASECHK.TRANS64 P0, [R2+URZ+0x80], R3 ;  /* 0x00008003020085a7 */ /* 0x000ea400080010ff */
[----:B--2---:R-:W-:Y:S05]  /*10020*/  @!P0 BRA `(.L_x_176) ;  /* 0xfffffffc00f08947 */ /* 0x004fea000383ffff */
[----:B------:R-:W-:Y:S05]  /*10030*/  BRA `(.L_x_177) ;  /* 0xffffff8000e47947 */ /* 0x000fea000383ffff */
.L_x_62:
[----:B------:R-:W-:Y:S07]  /*10040*/  MOV R2, UR31 ;  /* 0x0000001f00027c02 */ /* 0x000fee0008000f00 */
.L_x_178:
[----:B-1----:R1:W2:Y:S02]  /*10050*/  SYNCS.PHASECHK.TRANS64.TRYWAIT P2, [R2+URZ+0x78], R3 ;  /* 0x00007803020075a7 */ /* 0x0022a400080411ff */
[----:B--2---:R-:W-:Y:S05]  /*10060*/  @!P2 NANOSLEEP.SYNCS 0x989680 ;  /* 0x009896800000a95d */ /* 0x004fea0003900000 */
[----:B------:R-:W2:Y:S02]  /*10070*/  @!P2 SYNCS.PHASECHK.TRANS64 P2, [R2+URZ+0x78], R3 ;  /* 0x000078030200a5a7 */ /* 0x000ea400080410ff */
[----:B--2---:R-:W-:Y:S05]  /*10080*/  @!P2 BRA `(.L_x_178) ;  /* 0xfffffffc00f0a947 */ /* 0x004fea000383ffff */
[----:B------:R-:W-:Y:S05]  /*10090*/  BRA `(.L_x_61) ;  /* 0xffffff88004c7947 */ /* 0x000fea000383ffff */
.L_x_65:
[----:B-1----:R-:W-:Y:S07]  /*100a0*/  MOV R2, UR31 ;  /* 0x0000001f00027c02 */ /* 0x002fee0008000f00 */
.L_x_179:
[----:B-1----:R1:W2:Y:S02]  /*100b0*/  SYNCS.PHASECHK.TRANS64.TRYWAIT P1, [R2+URZ+0x50], R9 ;  /* 0x00005009020075a7 */ /* 0x0022a400080211ff */
[----:B--2---:R-:W-:Y:S05]  /*100c0*/  @!P1 NANOSLEEP.SYNCS 0x989680 ;  /* 0x009896800000995d */ /* 0x004fea0003900000 */
[----:B------:R-:W2:Y:S02]  /*100d0*/  @!P1 SYNCS.PHASECHK.TRANS64 P1, [R2+URZ+0x50], R9 ;  /* 0x00005009020095a7 */ /* 0x000ea400080210ff */
[----:B--2---:R-:W-:Y:S05]  /*100e0*/  @!P1 BRA `(.L_x_179) ;  /* 0xfffffffc00f09947 */ /* 0x004fea000383ffff */
[----:B------:R-:W-:Y:S05]  /*100f0*/  BRA `(.L_x_180) ;  /* 0xffffff8800dc7947 */ /* 0x000fea000383ffff */
.L_x_66:
[----:B------:R-:W-:Y:S07]  /*10100*/  MOV R2, UR31 ;  /* 0x0000001f00027c02 */ /* 0x000fee0008000f00 */
.L_x_181:
[----:B-1----:R1:W2:Y:S02]  /*10110*/  SYNCS.PHASECHK.TRANS64.TRYWAIT P1, [R2+URZ+0x58], R9 ;  /* 0x00005809020075a7 */ /* 0x0022a400080211ff */
[----:B--2---:R-:W-:Y:S05]  /*10120*/  @!P1 NANOSLEEP.SYNCS 0x989680 ;  /* 0x009896800000995d */ /* 0x004fea0003900000 */
[----:B------:R-:W2:Y:S02]  /*10130*/  @!P1 SYNCS.PHASECHK.TRANS64 P1, [R2+URZ+0x58], R9 ;  /* 0x00005809020095a7 */ /* 0x000ea400080210ff */
[----:B--2---:R-:W-:Y:S05]  /*10140*/  @!P1 BRA `(.L_x_181) ;  /* 0xfffffffc00f09947 */ /* 0x004fea000383ffff */
[----:B------:R-:W-:Y:S05]  /*10150*/  BRA `(.L_x_182) ;  /* 0xffffff8c00147947 */ /* 0x000fea000383ffff */
.L_x_67:
[----:B------:R-:W-:Y:S07]  /*10160*/  MOV R2, UR31 ;  /* 0x0000001f00027c02 */ /* 0x000fee0008000f00 */
.L_x_183:
[----:B-1----:R1:W2:Y:S02]  /*10170*/  SYNCS.PHASECHK.TRANS64.TRYWAIT P1, [R2+URZ+0x60], R9 ;  /* 0x00006009020075a7 */ /* 0x0022a400080211ff */
[----:B--2---:R-:W-:Y:S05]  /*10180*/  @!P1 NANOSLEEP.SYNCS 0x989680 ;  /* 0x009896800000995d */ /* 0x004fea0003900000 */
[----:B------:R-:W2:Y:S02]  /*10190*/  @!P1 SYNCS.PHASECHK.TRANS64 P1, [R2+URZ+0x60], R9 ;  /* 0x00006009020095a7 */ /* 0x000ea400080210ff */
[----:B--2---:R-:W-:Y:S05]  /*101a0*/  @!P1 BRA `(.L_x_183) ;  /* 0xfffffffc00f09947 */ /* 0x004fea000383ffff */
[----:B------:R-:W-:Y:S05]  /*101b0*/  BRA `(.L_x_184) ;  /* 0xffffff8c005c7947 */ /* 0x000fea000383ffff */
.L_x_68:
[----:B------:R-:W-:Y:S07]  /*101c0*/  MOV R2, UR31 ;  /* 0x0000001f00027c02 */ /* 0x000fee0008000f00 */
.L_x_185:
[----:B-1----:R1:W2:Y:S02]  /*101d0*/  SYNCS.PHASECHK.TRANS64.TRYWAIT P1, [R2+URZ+0x68], R9 ;  /* 0x00006809020075a7 */ /* 0x0022a400080211ff */
[----:B--2---:R-:W-:Y:S05]  /*101e0*/  @!P1 NANOSLEEP.SYNCS 0x989680 ;  /* 0x009896800000995d */ /* 0x004fea0003900000 */
[----:B------:R-:W2:Y:S02]  /*101f0*/  @!P1 SYNCS.PHASECHK.TRANS64 P1, [R2+URZ+0x68], R9 ;  /* 0x00006809020095a7 */ /* 0x000ea400080210ff */
[----:B--2---:R-:W-:Y:S05]  /*10200*/  @!P1 BRA `(.L_x_185) ;  /* 0xfffffffc00f09947 */ /* 0x004fea000383ffff */
[----:B------:R-:W-:Y:S05]  /*10210*/  BRA `(.L_x_186) ;  /* 0xffffff8c00a47947 */ /* 0x000fea000383ffff */
.L_x_69:
[----:B------:R-:W-:Y:S07]  /*10220*/  MOV R2, UR31 ;  /* 0x0000001f00027c02 */ /* 0x000fee0008000f00 */
.L_x_187:
[----:B-1----:R1:W2:Y:S02]  /*10230*/  SYNCS.PHASECHK.TRANS64.TRYWAIT P1, [R2+URZ+0x50], R8 ;  /* 0x00005008020075a7 */ /* 0x0022a400080211ff */
[----:B--2---:R-:W-:Y:S05]  /*10240*/  @!P1 NANOSLEEP.SYNCS 0x989680 ;  /* 0x009896800000995d */ /* 0x004fea0003900000 */
[----:B------:R-:W2:Y:S02]  /*10250*/  @!P1 SYNCS.PHASECHK.TRANS64 P1, [R2+URZ+0x50], R8 ;  /* 0x00005008020095a7 */ /* 0x000ea400080210ff */
[----:B--2---:R-:W-:Y:S05]  /*10260*/  @!P1 BRA `(.L_x_187) ;  /* 0xfffffffc00f09947 */ /* 0x004fea000383ffff */
[----:B------:R-:W-:Y:S05]  /*10270*/  BRA `(.L_x_188) ;  /* 0xffffff8c00f07947 */ /* 0x000fea000383ffff */
.L_x_70:
[----:B------:R-:W-:Y:S07]  /*10280*/  MOV R2, UR31 ;  /* 0x0000001f00027c02 */ /* 0x000fee0008000f00 */
.L_x_189:
[----:B-1----:R1:W2:Y:S02]  /*10290*/  SYNCS.PHASECHK.TRANS64.TRYWAIT P1, [R2+URZ+0x58], R8 ;  /* 0x00005808020075a7 */ /* 0x0022a400080211ff */
[----:B--2---:R-:W-:Y:S05]  /*102a0*/  @!P1 NANOSLEEP.SYNCS 0x989680 ;  /* 0x009896800000995d */ /* 0x004fea0003900000 */
[----:B------:R-:W2:Y:S02]  /*102b0*/  @!P1 SYNCS.PHASECHK.TRANS64 P1, [R2+URZ+0x58], R8 ;  /* 0x00005808020095a7 */ /* 0x000ea400080210ff */
[----:B--2---:R-:W-:Y:S05]  /*102c0*/  @!P1 BRA `(.L_x_189) ;  /* 0xfffffffc00f09947 */ /* 0x004fea000383ffff */
[----:B------:R-:W-:Y:S05]  /*102d0*/  BRA `(.L_x_190) ;  /* 0xffffff90003c7947 */ /* 0x000fea000383ffff */
.L_x_71:
[----:B------:R-:W-:Y:S07]  /*102e0*/  MOV R2, UR31 ;  /* 0x0000001f00027c02 */ /* 0x000fee0008000f00 */
.L_x_191:
[----:B-1----:R1:W2:Y:S02]  /*102f0*/  SYNCS.PHASECHK.TRANS64.TRYWAIT P1, [R2+URZ+0x60], R8 ;  /* 0x00006008020075a7 */ /* 0x0022a400080211ff */
[----:B--2---:R-:W-:Y:S05]  /*10300*/  @!P1 NANOSLEEP.SYNCS 0x989680 ;  /* 0x009896800000995d */ /* 0x004fea0003900000 */
[----:B------:R-:W2:Y:S02]  /*10310*/  @!P1 SYNCS.PHASECHK.TRANS64 P1, [R2+URZ+0x60], R8 ;  /* 0x00006008020095a7 */ /* 0x000ea400080210ff */
[----:B--2---:R-:W-:Y:S05]  /*10320*/  @!P1 BRA `(.L_x_191) ;  /* 0xfffffffc00f09947 */ /* 0x004fea000383ffff */
[----:B------:R-:W-:Y:S05]  /*10330*/  BRA `(.L_x_192) ;  /* 0xffffff9000887947 */ /* 0x000fea000383ffff */
.L_x_72:
[----:B------:R-:W-:Y:S07]  /*10340*/  MOV R2, UR31 ;  /* 0x0000001f00027c02 */ /* 0x000fee0008000f00 */
.L_x_193:
[----:B-1----:R1:W2:Y:S02]  /*10350*/  SYNCS.PHASECHK.TRANS64.TRYWAIT P0, [R2+URZ+0x68], R8 ;  /* 0x00006808020075a7 */ /* 0x0022a400080011ff */
[----:B--2---:R-:W-:Y:S05]  /*10360*/  @!P0 NANOSLEEP.SYNCS 0x989680 ;  /* 0x009896800000895d */ /* 0x004fea0003900000 */
[----:B------:R-:W2:Y:S02]  /*10370*/  @!P0 SYNCS.PHASECHK.TRANS64 P0, [R2+URZ+0x68], R8 ;  /* 0x00006808020085a7 */ /* 0x000ea400080010ff */
[----:B--2---:R-:W-:Y:S05]  /*10380*/  @!P0 BRA `(.L_x_193) ;  /* 0xfffffffc00f08947 */ /* 0x004fea000383ffff */
[----:B------:R-:W-:Y:S05]  /*10390*/  BRA `(.L_x_194) ;  /* 0xffffff9000dc7947 */ /* 0x000fea000383ffff */
.L_x_74:
[----:B-1----:R-:W-:-:S07]  /*103a0*/  MOV R0, UR31 ;  /* 0x0000001f00007c02 */ /* 0x002fce0008000f00 */
.L_x_195:
[----:B-1----:R1:W2:Y:S02]  /*103b0*/  SYNCS.PHASECHK.TRANS64.TRYWAIT P0, [R0+URZ+0x50], R9 ;  /* 0x00005009000075a7 */ /* 0x0022a400080011ff */
[----:B--2---:R-:W-:Y:S05]  /*103c0*/  @!P0 NANOSLEEP.SYNCS 0x989680 ;  /* 0x009896800000895d */ /* 0x004fea0003900000 */
[----:B------:R-:W2:Y:S02]  /*103d0*/  @!P0 SYNCS.PHASECHK.TRANS64 P0, [R0+URZ+0x50], R9 ;  /* 0x00005009000085a7 */ /* 0x000ea400080010ff */
[----:B--2---:R-:W-:Y:S05]  /*103e0*/  @!P0 BRA `(.L_x_195) ;  /* 0xfffffffc00f08947 */ /* 0x004fea000383ffff */
[----:B------:R-:W-:Y:S05]  /*103f0*/  BRA `(.L_x_196) ;  /* 0xffffff9400387947 */ /* 0x000fea000383ffff */
.L_x_75:
[----:B-1----:R-:W-:-:S07]  /*10400*/  MOV R0, UR31 ;  /* 0x0000001f00007c02 */ /* 0x002fce0008000f00 */
.L_x_197:
[----:B-1----:R1:W2:Y:S02]  /*10410*/  SYNCS.PHASECHK.TRANS64.TRYWAIT P0, [R0+URZ+0x58], R9 ;  /* 0x00005809000075a7 */ /* 0x0022a400080011ff */
[----:B--2---:R-:W-:Y:S05]  /*10420*/  @!P0 NANOSLEEP.SYNCS 0x989680 ;  /* 0x009896800000895d */ /* 0x004fea0003900000 */
[----:B------:R-:W2:Y:S02]  /*10430*/  @!P0 SYNCS.PHASECHK.TRANS64 P0, [R0+URZ+0x58], R9 ;  /* 0x00005809000085a7 */ /* 0x000ea400080010ff */
[----:B--2---:R-:W-:Y:S05]  /*10440*/  @!P0 BRA `(.L_x_197) ;  /* 0xfffffffc00f08947 */ /* 0x004fea000383ffff */
[----:B------:R-:W-:Y:S05]  /*10450*/  BRA `(.L_x_198) ;  /* 0xffffff9400287947 */ /* 0x000fea000383ffff */
.L_x_76:
[----:B------:R-:W-:-:S07]  /*10460*/  MOV R2, UR31 ;  /* 0x0000001f00027c02 */ /* 0x000fce0008000f00 */
.L_x_199:
[----:B-1----:R1:W2:Y:S02]  /*10470*/  SYNCS.PHASECHK.TRANS64.TRYWAIT P0, [R2+URZ+0x60], R9 ;  /* 0x00006009020075a7 */ /* 0x0022a400080011ff */
[----:B--2---:R-:W-:Y:S05]  /*10480*/  @!P0 NANOSLEEP.SYNCS 0x989680 ;  /* 0x009896800000895d */ /* 0x004fea0003900000 */
[----:B------:R-:W2:Y:S02]  /*10490*/  @!P0 SYNCS.PHASECHK.TRANS64 P0, [R2+URZ+0x60], R9 ;  /* 0x00006009020085a7 */ /* 0x000ea400080010ff */
[----:B--2---:R-:W-:Y:S05]  /*104a0*/  @!P0 BRA `(.L_x_199) ;  /* 0xfffffffc00f08947 */ /* 0x004fea000383ffff */
[----:B------:R-:W-:Y:S05]  /*104b0*/  BRA `(.L_x_200) ;  /* 0xffffff94001c7947 */ /* 0x000fea000383ffff */
.L_x_78:
[----:B------:R-:W-:Y:S07]  /*104c0*/  MOV R0, UR48 ;  /* 0x0000003000007c02 */ /* 0x000fee0008000f00 */
.L_x_201:
[----:B-1----:R1:W2:Y:S02]  /*104d0*/  SYNCS.PHASECHK.TRANS64.TRYWAIT P0, [R0+URZ+0x80], R2 ;  /* 0x00008002000075a7 */ /* 0x0022a400080011ff */
[----:B--2---:R-:W-:Y:S05]  /*104e0*/  @!P0 NANOSLEEP.SYNCS 0x989680 ;  /* 0x009896800000895d */ /* 0x004fea0003900000 */
[----:B------:R-:W2:Y:S02]  /*104f0*/  @!P0 SYNCS.PHASECHK.TRANS64 P0, [R0+URZ+0x80], R2 ;  /* 0x00008002000085a7 */ /* 0x000ea400080010ff */
[----:B--2---:R-:W-:Y:S05]  /*10500*/  @!P0 BRA `(.L_x_201) ;  /* 0xfffffffc00f08947 */ /* 0x004fea000383ffff */
[----:B------:R-:W-:Y:S05]  /*10510*/  BRA `(.L_x_202) ;  /* 0xffffff9800007947 */ /* 0x000fea000383ffff */
.L_x_89:
[----:B-1----:R-:W-:Y:S04]  /*10520*/  MOV R2, UR48 ;  /* 0x0000003000027c02 */ /* 0x002fe80008000f00 */
[----:B------:R1:W3:Y:S03]  /*10530*/  SYNCS.PHASECHK.TRANS64.TRYWAIT P1, [R2+URZ+0x30], R3 ;  /* 0x00003003020075a7 */ /* 0x0002e600080211ff */
[----:B---3--:R-:W-:Y:S05]  /*10540*/  @!P1 NANOSLEEP.SYNCS 0x989680 ;  /* 0x009896800000995d */ /* 0x008fea0003900000 */
[----:B------:R-:W3:Y:S02]  /*10550*/  @!P1 SYNCS.PHASECHK.TRANS64 P1, [R2+URZ+0x30], R3 ;  /* 0x00003003020095a7 */ /* 0x000ee400080210ff */
[----:B---3--:R-:W-:Y:S05]  /*10560*/  @!P1 BRA `(.L_x_89) ;  /* 0xfffffffc00ec9947 */ /* 0x008fea000383ffff */
[----:B------:R-:W-:Y:S05]  /*10570*/  BRA `(.L_x_88) ;  /* 0xffffffa400d47947 */ /* 0x000fea000383ffff */
.L_x_91:
[----:B-1----:R1:W4:Y:S02]  /*10580*/  SYNCS.PHASECHK.TRANS64.TRYWAIT P0, [R80+URZ+0x90], R0 ;  /* 0x00009000500075a7 */ /* 0x00232400080011ff */
[----:B----4-:R-:W-:Y:S05]  /*10590*/  @!P0 NANOSLEEP.SYNCS 0x989680 ;  /* 0x009896800000895d */ /* 0x010fea0003900000 */
[----:B------:R-:W4:Y:S02]  /*105a0*/  @!P0 SYNCS.PHASECHK.TRANS64 P0, [R80+URZ+0x90], R0 ;  /* 0x00009000500085a7 */ /* 0x000f2400080010ff */
[----:B----4-:R-:W-:Y:S05]  /*105b0*/  @!P0 BRA `(.L_x_91) ;  /* 0xfffffffc00f08947 */ /* 0x010fea000383ffff */
[----:B------:R-:W-:Y:S05]  /*105c0*/  BRA `(.L_x_90) ;  /* 0xffffffa400fc7947 */ /* 0x000fea000383ffff */
.L_x_100:
[----:B-1----:R1:W2:Y:S02]  /*105d0*/  SYNCS.PHASECHK.TRANS64.TRYWAIT P0, [R2+URZ+0x30], R0 ;  /* 0x00003000020075a7 */ /* 0x0022a400080011ff */
[----:B--2---:R-:W-:Y:S05]  /*105e0*/  @!P0 NANOSLEEP.SYNCS 0x989680 ;  /* 0x009896800000895d */ /* 0x004fea0003900000 */
[----:B------:R-:W2:Y:S02]  /*105f0*/  @!P0 SYNCS.PHASECHK.TRANS64 P0, [R2+URZ+0x30], R0 ;  /* 0x00003000020085a7 */ /* 0x000ea400080010ff */
[----:B--2---:R-:W-:Y:S05]  /*10600*/  @!P0 BRA `(.L_x_100) ;  /* 0xfffffffc00f08947 */ /* 0x004fea000383ffff */
[----:B------:R-:W-:Y:S05]  /*10610*/  BRA `(.L_x_99) ;  /* 0xffffffb000207947 */ /* 0x000fea000383ffff */
.L_x_108:
[----:B-1----:R1:W2:Y:S02]  /*10620*/  SYNCS.PHASECHK.TRANS64.TRYWAIT P0, [R6+URZ+0x30], R5 ;  /* 0x00003005060075a7 */ /* 0x0022a400080011ff */
[----:B--2---:R-:W-:Y:S05]  /*10630*/  @!P0 NANOSLEEP.SYNCS 0x989680 ;  /* 0x009896800000895d */ /* 0x004fea0003900000 */
[----:B------:R-:W2:Y:S02]  /*10640*/  @!P0 SYNCS.PHASECHK.TRANS64 P0, [R6+URZ+0x30], R5 ;  /* 0x00003005060085a7 */ /* 0x000ea400080010ff */
[----:B--2---:R-:W-:Y:S05]  /*10650*/  @!P0 BRA `(.L_x_108) ;  /* 0xfffffffc00f08947 */ /* 0x004fea000383ffff */
[----:B------:R-:W-:Y:S05]  /*10660*/  BRA `(.L_x_107) ;  /* 0xffffffb800647947 */ /* 0x000fea000383ffff */
.L_x_116:
[----:B-1----:R1:W2:Y:S02]  /*10670*/  SYNCS.PHASECHK.TRANS64.TRYWAIT P0, [R0+URZ+0x30], R6 ;  /* 0x00003006000075a7 */ /* 0x0022a400080011ff */
[----:B--2---:R-:W-:Y:S05]  /*10680*/  @!P0 NANOSLEEP.SYNCS 0x989680 ;  /* 0x009896800000895d */ /* 0x004fea0003900000 */
[----:B------:R-:W2:Y:S02]  /*10690*/  @!P0 SYNCS.PHASECHK.TRANS64 P0, [R0+URZ+0x30], R6 ;  /* 0x00003006000085a7 */ /* 0x000ea400080010ff */
[----:B--2---:R-:W-:Y:S05]  /*106a0*/  @!P0 BRA `(.L_x_116) ;  /* 0xfffffffc00f08947 */ /* 0x004fea000383ffff */
[----:B------:R-:W-:Y:S05]  /*106b0*/  BRA `(.L_x_115) ;  /* 0xffffffc000a87947 */ /* 0x000fea000383ffff */
.L_x_124:
[----:B-1----:R1:W4:Y:S02]  /*106c0*/  SYNCS.PHASECHK.TRANS64.TRYWAIT P0, [R6+URZ+0x30], R5 ;  /* 0x00003005060075a7 */ /* 0x00232400080011ff */
[----:B----4-:R-:W-:Y:S05]  /*106d0*/  @!P0 NANOSLEEP.SYNCS 0x989680 ;  /* 0x009896800000895d */ /* 0x010fea0003900000 */
[----:B------:R-:W4:Y:S02]  /*106e0*/  @!P0 SYNCS.PHASECHK.TRANS64 P0, [R6+URZ+0x30], R5 ;  /* 0x00003005060085a7 */ /* 0x000f2400080010ff */
[----:B----4-:R-:W-:Y:S05]  /*106f0*/  @!P0 BRA `(.L_x_124) ;  /* 0xfffffffc00f08947 */ /* 0x010fea000383ffff */
[----:B------:R-:W-:Y:S05]  /*10700*/  BRA `(.L_x_123) ;  /* 0xffffffc800f87947 */ /* 0x000fea000383ffff */
.L_x_132:
[----:B-1----:R1:W4:Y:S02]  /*10710*/  SYNCS.PHASECHK.TRANS64.TRYWAIT P0, [R6+URZ+0x30], R5 ;  /* 0x00003005060075a7 */ /* 0x00232400080011ff */
[----:B----4-:R-:W-:Y:S05]  /*10720*/  @!P0 NANOSLEEP.SYNCS 0x989680 ;  /* 0x009896800000895d */ /* 0x010fea0003900000 */
[----:B------:R-:W4:Y:S02]  /*10730*/  @!P0 SYNCS.PHASECHK.TRANS64 P0, [R6+URZ+0x30], R5 ;  /* 0x00003005060085a7 */ /* 0x000f2400080010ff */
[----:B----4-:R-:W-:Y:S05]  /*10740*/  @!P0 BRA `(.L_x_132) ;  /* 0xfffffffc00f08947 */ /* 0x010fea000383ffff */
[----:B------:R-:W-:Y:S05]  /*10750*/  BRA `(.L_x_131) ;  /* 0xffffffd400587947 */ /* 0x000fea000383ffff */
.L_x_140:
[----:B-1----:R1:W4:Y:S02]  /*10760*/  SYNCS.PHASECHK.TRANS64.TRYWAIT P0, [R6+URZ+0x30], R5 ;  /* 0x00003005060075a7 */ /* 0x00232400080011ff */
[----:B----4-:R-:W-:Y:S05]  /*10770*/  @!P0 NANOSLEEP.SYNCS 0x989680 ;  /* 0x009896800000895d */ /* 0x010fea0003900000 */
[----:B------:R-:W4:Y:S02]  /*10780*/  @!P0 SYNCS.PHASECHK.TRANS64 P0, [R6+URZ+0x30], R5 ;  /* 0x00003005060085a7 */ /* 0x000f2400080010ff */
[----:B----4-:R-:W-:Y:S05]  /*10790*/  @!P0 BRA `(.L_x_140) ;  /* 0xfffffffc00f08947 */ /* 0x010fea000383ffff */
[----:B------:R-:W-:Y:S05]  /*107a0*/  BRA `(.L_x_139) ;  /* 0xffffffdc00ac7947 */ /* 0x000fea000383ffff */
.L_x_148:
[----:B-1----:R1:W2:Y:S02]  /*107b0*/  SYNCS.PHASECHK.TRANS64.TRYWAIT P0, [R0+URZ+0x30], R85 ;  /* 0x00003055000075a7 */ /* 0x0022a400080011ff */
[----:B--2---:R-:W-:Y:S05]  /*107c0*/  @!P0 NANOSLEEP.SYNCS 0x989680 ;  /* 0x009896800000895d */ /* 0x004fea0003900000 */
[----:B------:R-:W2:Y:S02]  /*107d0*/  @!P0 SYNCS.PHASECHK.TRANS64 P0, [R0+URZ+0x30], R85 ;  /* 0x00003055000085a7 */ /* 0x000ea400080010ff */
[----:B--2---:R-:W-:Y:S05]  /*107e0*/  @!P0 BRA `(.L_x_148) ;  /* 0xfffffffc00f08947 */ /* 0x004fea000383ffff */
[----:B------:R-:W-:Y:S05]  /*107f0*/  BRA `(.L_x_147) ;  /* 0xffffffe800007947 */ /* 0x000fea000383ffff */
        .weak           $__internal_0_$__cuda_sm10x_tcgen05_guardrail_trap_col_being_dealloced_not_returned_by_alloc
        .type           $__internal_0_$__cuda_sm10x_tcgen05_guardrail_trap_col_being_dealloced_not_returned_by_alloc,@function
        .size           $__internal_0_$__cuda_sm10x_tcgen05_guardrail_trap_col_being_dealloced_not_returned_by_alloc,($__internal_1_$__cuda_sm10x_tcgen05_guardrail_trap_phase_invalid_during_alloc - $__internal_0_$__cuda_sm10x_tcgen05_guardrail_trap_col_being_dealloced_not_returned_by_alloc)
$__internal_0_$__cuda_sm10x_tcgen05_guardrail_trap_col_being_dealloced_not_returned_by_alloc:
[----:B------:R-:W-:Y:S05]  /*10800*/  BPT.TRAP 0x1 ;  /* 0x000000040000795c */ /* 0x000fea0000300000 */
[----:B------:R-:W-:-:S04]  /*10810*/  MOV R3, 0x0 ;  /* 0x0000000000037802 */ /* 0x000fc80000000f00 */
[----:B------:R-:W-:Y:S05]  /*10820*/  RET.REL.NODEC R2 `(_ZN7cutlass13device_kernelINS_4conv6kernel13ConvUniversalINS1_16ConvProblemShapeILNS1_8OperatorE1ELi2EEENS1_10collective14CollectiveConvINS1_47MainloopSm100TmaUmmaWarpSpecializedImplicitGemmILS5_1ELi3ELi2ELi1ELi2EN4cute5tupleIJNSA_1CILi1EEESD_SD_EEEEENSB_IJNSC_ILi128EEESG_NSB_IJNSC_ILi64EEEEEEEEENS_10tfloat32_tESK_NSA_8TiledMMAINSA_8MMA_AtomIJNSA_17SM100_MMA_TF32_SSISK_SK_fLi128ELi128ELNSA_4UMMA5MajorE0ELSP_1ELNSO_7ScaleInE0ELSQ_0EEEEEENSA_6LayoutISE_NSB_IJNSC_ILi0EEESU_SU_EEEEENSB_IJNSA_10UnderscoreESX_SX_EEEEENS7_6detail27Sm100ImplicitGemmTileTraitsINSA_20SM90_TMA_LOAD_IM2COLENSA_14ComposedLayoutINSA_7SwizzleILi3ELi4ELi3EEENSA_18smem_ptr_flag_bitsILi32EEENST_INSB_IJNSC_ILi8EEENSC_ILi32EEEEEENSB_IJS19_SD_EEEEEEEvEENS11_INSA_13SM90_TMA_LOADENS13_INS14_ILi2ELi5ELi2EEES17_NST_INSB_IJS19_NSC_ILi4EEEEEENSB_IJSD_S19_EEEEEEEvEEEENS_8epilogue10collective18CollectiveEpilogueINS1O_23Sm100TmaWarpSpecializedILi4ELi2ELi16ELb1ELb0EEEJSJ_NSB_IJNST_ISG_SD_EENST_INSC_ILi16EEESD_EEEEESK_NSB_IJNSB_IJlllEEESD_SU_EEESK_S1Y_NS1O_6fusion15FusionCallbacksIS1S_NS1Z_17LinearCombinationISK_fSK_fLNS_15FloatRoundStyleE2EEESJ_S1W_JEEENSA_5SM1004TMEM4LOAD26SM100_TMEM_LOAD_32dp32b16xES12_NS13_INS14_ILi2ELi4ELi3EEES17_NST_INSB_IJS18_S1U_EEENSB_IJS1U_SD_EEEEEEENSA_39AutoVectorizingCopyWithAssumedAlignmentILi128EEENSA_21SM90_TMA_STORE_IM2COLES2D_S2F_S2F_EEEvvEEEEvNT_6ParamsE) ;  /* 0xfffffef402f47950 */ /* 0x000fea0003c3ffff */
        .weak           $__internal_1_$__cuda_sm10x_tcgen05_guardrail_trap_phase_invalid_during_alloc
        .type           $__internal_1_$__cuda_sm10x_tcgen05_guardrail_trap_phase_invalid_during_alloc,@function
        .size           $__internal_1_$__cuda_sm10x_tcgen05_guardrail_trap_phase_invalid_during_alloc,($__internal_2_$__cuda_sm10x_tcgen05_guardrail_trap_unallocated_columns_being_dealloced - $__internal_1_$__cuda_sm10x_tcgen05_guardrail_trap_phase_invalid_during_alloc)
$__internal_1_$__cuda_sm10x_tcgen05_guardrail_trap_phase_invalid_during_alloc:
[----:B------:R-:W-:Y:S05]  /*10830*/  BPT.TRAP 0x1 ;  /* 0x000000040000795c */ /* 0x000fea0000300000 */
[----:B------:R-:W-:-:S04]  /*10840*/  HFMA2 R3, -RZ, RZ, 0, 0 ;  /* 0x00000000ff037431 */ /* 0x000fc800000001ff */
[----:B------:R-:W-:Y:S05]  /*10850*/  RET.REL.NODEC R2 `(_ZN7cutlass13device_kernelINS_4conv6kernel13ConvUniversalINS1_16ConvProblemShapeILNS1_8OperatorE1ELi2EEENS1_10collective14CollectiveConvINS1_47MainloopSm100TmaUmmaWarpSpecializedImplicitGemmILS5_1ELi3ELi2ELi1ELi2EN4cute5tupleIJNSA_1CILi1EEESD_SD_EEEEENSB_IJNSC_ILi128EEESG_NSB_IJNSC_ILi64EEEEEEEEENS_10tfloat32_tESK_NSA_8TiledMMAINSA_8MMA_AtomIJNSA_17SM100_MMA_TF32_SSISK_SK_fLi128ELi128ELNSA_4UMMA5MajorE0ELSP_1ELNSO_7ScaleInE0ELSQ_0EEEEEENSA_6LayoutISE_NSB_IJNSC_ILi0EEESU_SU_EEEEENSB_IJNSA_10UnderscoreESX_SX_EEEEENS7_6detail27Sm100ImplicitGemmTileTraitsINSA_20SM90_TMA_LOAD_IM2COLENSA_14ComposedLayoutINSA_7SwizzleILi3ELi4ELi3EEENSA_18smem_ptr_flag_bitsILi32EEENST_INSB_IJNSC_ILi8EEENSC_ILi32EEEEEENSB_IJS19_SD_EEEEEEEvEENS11_INSA_13SM90_TMA_LOADENS13_INS14_ILi2ELi5ELi2EEES17_NST_INSB_IJS19_NSC_ILi4EEEEEENSB_IJSD_S19_EEEEEEEvEEEENS_8epilogue10collective18CollectiveEpilogueINS1O_23Sm100TmaWarpSpecializedILi4ELi2ELi16ELb1ELb0EEEJSJ_NSB_IJNST_ISG_SD_EENST_INSC_ILi16EEESD_EEEEESK_NSB_IJNSB_IJlllEEESD_SU_EEESK_S1Y_NS1O_6fusion15FusionCallbacksIS1S_NS1Z_17LinearCombinationISK_fSK_fLNS_15FloatRoundStyleE2EEESJ_S1W_JEEENSA_5SM1004TMEM4LOAD26SM100_TMEM_LOAD_32dp32b16xES12_NS13_INS14_ILi2ELi4ELi3EEES17_NST_INSB_IJS18_S1U_EEENSB_IJS1U_SD_EEEEEEENSA_39AutoVectorizingCopyWithAssumedAlignmentILi128EEENSA_21SM90_TMA_STORE_IM2COLES2D_S2F_S2F_EEEvvEEEEvNT_6ParamsE) ;  /* 0xfffffef402e87950 */ /* 0x000fea0003c3ffff */
        .weak           $__internal_2_$__cuda_sm10x_tcgen05_guardrail_trap_unallocated_columns_being_dealloced
        .type           $__internal_2_$__cuda_sm10x_tcgen05_guardrail_trap_unallocated_columns_being_dealloced,@function
        .size           $__internal_2_$__cuda_sm10x_tcgen05_guardrail_trap_unallocated_columns_being_dealloced,(.L_x_204 - $__internal_2_$__cuda_sm10x_tcgen05_guardrail_trap_unallocated_columns_being_dealloced)
$__internal_2_$__cuda_sm10x_tcgen05_guardrail_trap_unallocated_columns_being_dealloced:
[----:B------:R-:W-:Y:S05]  /*10860*/  BPT.TRAP 0x1 ;  /* 0x000000040000795c */ /* 0x000fea0000300000 */
[----:B------:R-:W-:-:S04]  /*10870*/  MOV R3, 0x0 ;  /* 0x0000000000037802 */ /* 0x000fc80000000f00 */
[----:B------:R-:W-:Y:S05]  /*10880*/  RET.REL.NODEC R2 `(_ZN7cutlass13device_kernelINS_4conv6kernel13ConvUniversalINS1_16ConvProblemShapeILNS1_8OperatorE1ELi2EEENS1_10collective14CollectiveConvINS1_47MainloopSm100TmaUmmaWarpSpecializedImplicitGemmILS5_1ELi3ELi2ELi1ELi2EN4cute5tupleIJNSA_1CILi1EEESD_SD_EEEEENSB_IJNSC_ILi128EEESG_NSB_IJNSC_ILi64EEEEEEEEENS_10tfloat32_tESK_NSA_8TiledMMAINSA_8MMA_AtomIJNSA_17SM100_MMA_TF32_SSISK_SK_fLi128ELi128ELNSA_4UMMA5MajorE0ELSP_1ELNSO_7ScaleInE0ELSQ_0EEEEEENSA_6LayoutISE_NSB_IJNSC_ILi0EEESU_SU_EEEEENSB_IJNSA_10UnderscoreESX_SX_EEEEENS7_6detail27Sm100ImplicitGemmTileTraitsINSA_20SM90_TMA_LOAD_IM2COLENSA_14ComposedLayoutINSA_7SwizzleILi3ELi4ELi3EEENSA_18smem_ptr_flag_bitsILi32EEENST_INSB_IJNSC_ILi8EEENSC_ILi32EEEEEENSB_IJS19_SD_EEEEEEEvEENS11_INSA_13SM90_TMA_LOADENS13_INS14_ILi2ELi5ELi2EEES17_NST_INSB_IJS19_NSC_ILi4EEEEEENSB_IJSD_S19_EEEEEEEvEEEENS_8epilogue10collective18CollectiveEpilogueINS1O_23Sm100TmaWarpSpecializedILi4ELi2ELi16ELb1ELb0EEEJSJ_NSB_IJNST_ISG_SD_EENST_INSC_ILi16EEESD_EEEEESK_NSB_IJNSB_IJlllEEESD_SU_EEESK_S1Y_NS1O_6fusion15FusionCallbacksIS1S_NS1Z_17LinearCombinationISK_fSK_fLNS_15FloatRoundStyleE2EEESJ_S1W_JEEENSA_5SM1004TMEM4LOAD26SM100_TMEM_LOAD_32dp32b16xES12_NS13_INS14_ILi2ELi4ELi3EEES17_NST_INSB_IJS18_S1U_EEENSB_IJS1U_SD_EEEEEEENSA_39AutoVectorizingCopyWithAssumedAlignmentILi128EEENSA_21SM90_TMA_STORE_IM2COLES2D_S2F_S2F_EEEvvEEEEvNT_6ParamsE) ;  /* 0xfffffef402dc7950 */ /* 0x000fea0003c3ffff */
.L_x_203:
[----:B------:R-:W-:-:S00]  /*10890*/  BRA `(.L_x_203) ;  /* 0xfffffffc00fc7947 */ /* 0x000fc0000383ffff */
[----:B------:R-:W-:-:S00]  /*108a0*/  NOP ;  /* 0x0000000000007918 */ /* 0x000fc00000000000 */
        /* <DEDUP_REMOVED lines=13> */
.L_x_204:


//--------------------- .nv.global.init           --------------------------
	.section	.nv.global.init,"aw",@progbits
.nv.global.init:
	.type		$str$29,@object
	.size		$str$29,($str$30 - $str$29)
$str$29:
        /*0000*/ 	.byte	0x28, 0x61, 0x64, 0x64, 0x72, 0x65, 0x73, 0x73, 0x20, 0x26, 0x20, 0x6d, 0x61, 0x73, 0x6b, 0x29
        /*0010*/ 	.byte	0x20, 0x3d, 0x3d, 0x20, 0x30, 0x00
	.type		$str$30,@object
	.size		$str$30,($str$28 - $str$30)
$str$30:
        /*0016*/ 	.byte	0x2f, 0x74, 0x6d, 0x70, 0x2f, 0x63, 0x75, 0x74, 0x6c, 0x61, 0x73, 0x73, 0x5f, 0x73, 0x77, 0x65
        /*0026*/ 	.byte	0x65, 0x70, 0x5f, 0x73, 0x72, 0x63, 0x2f, 0x69, 0x6e, 0x63, 0x6c, 0x75, 0x64, 0x65, 0x2f, 0x63
        /*0036*/ 	.byte	0x75, 0x74, 0x65, 0x2f, 0x70, 0x6f, 0x69, 0x6e, 0x74, 0x65, 0x72, 0x5f, 0x66, 0x6c, 0x61, 0x67
        /*0046*/ 	.byte	0x67, 0x65, 0x64, 0x2e, 0x68, 0x70, 0x70, 0x00
	.type		$str$28,@object
	.size		$str$28,($str$27 - $str$28)
$str$28:
        /*004e*/ 	.byte	0x2f, 0x74, 0x6d, 0x70, 0x2f, 0x63, 0x75, 0x74, 0x6c, 0x61, 0x73, 0x73, 0x5f, 0x73, 0x77, 0x65
        /*005e*/ 	.byte	0x65, 0x70, 0x5f, 0x73, 0x72, 0x63, 0x2f, 0x69, 0x6e, 0x63, 0x6c, 0x75, 0x64, 0x65, 0x2f, 0x63
        /*006e*/ 	.byte	0x75, 0x74, 0x65, 0x2f, 0x61, 0x74, 0x6f, 0x6d, 0x2f, 0x63, 0x6f, 0x70, 0x79, 0x5f, 0x74, 0x72
        /*007e*/ 	.byte	0x61, 0x69, 0x74, 0x73, 0x5f, 0x73, 0x6d, 0x31, 0x30, 0x30, 0x2e, 0x68, 0x70, 0x70, 0x00
	.type		$str$27,@object
	.size		$str$27,(__unnamed_1 - $str$27)
$str$27:
        /*008d*/ 	.byte	0x28, 0x28, 0x75, 0x69, 0x6e, 0x74, 0x33, 0x32, 0x5f, 0x74, 0x28, 0x74, 0x68, 0x72, 0x65, 0x61
        /*009d*/ 	.byte	0x64, 0x49, 0x64, 0x78, 0x2e, 0x78, 0x29, 0x20, 0x2f, 0x20, 0x33, 0x32, 0x29, 0x20, 0x25, 0x20
        /*00ad*/ 	.byte	0x34, 0x29, 0x20, 0x3d, 0x3d, 0x20, 0x28, 0x28, 0x28, 0x74, 0x6d, 0x65, 0x6d, 0x5f, 0x61, 0x64
        /*00bd*/ 	.byte	0x64, 0x72, 0x20, 0x3e, 0x3e, 0x20, 0x31, 0x36, 0x29, 0x20, 0x2f, 0x20, 0x33, 0x32, 0x29, 0x20
        /*00cd*/ 	.byte	0x25, 0x20, 0x34, 0x29, 0x00
	.type		__unnamed_1,@object
	.size		__unnamed_1,(__unnamed_2 - __unnamed_1)
__unnamed_1:
        /*00d2*/ 	.byte	0x61, 0x75, 0x74, 0x6f, 0x20, 0x63, 0x75, 0x74, 0x65, 0x3a, 0x3a, 0x61, 0x73, 0x5f, 0x70, 0x6f
        /* <DEDUP_REMOVED lines=24> */
        /*0262*/ 	.byte	0x32, 0x30, 0x34, 0x38, 0x3e, 0x3e, 0x3e, 0x3e, 0x5d, 0x00
	.type		__unnamed_2,@object
	.size		__unnamed_2,(.L_2 - __unnamed_2)
__unnamed_2:
        /* <DEDUP_REMOVED lines=42> */
        /*050c*/ 	.byte	0x3e, 0x5d, 0x00
.L_2:


//--------------------- .nv.shared._ZN7cutlass13device_kernelINS_4conv6kernel13ConvUniversalINS1_16ConvProblemShapeILNS1_8OperatorE1ELi2EEENS1_10collective14CollectiveConvINS1_47MainloopSm100TmaUmmaWarpSpecializedImplicitGemmILS5_1ELi3ELi2ELi1ELi2EN4cute5tupleIJNSA_1CILi1EEESD_SD_EEEEENSB_IJNSC_ILi128EEESG_NSB_IJNSC_ILi64EEEEEEEEENS_10tfloat32_tESK_NSA_8TiledMMAINSA_8MMA_AtomIJNSA_17SM100_MMA_TF32_SSISK_SK_fLi128ELi128ELNSA_4UMMA5MajorE0ELSP_1ELNSO_7ScaleInE0ELSQ_0EEEEEENSA_6LayoutISE_NSB_IJNSC_ILi0EEESU_SU_EEEEENSB_IJNSA_10UnderscoreESX_SX_EEEEENS7_6detail27Sm100ImplicitGemmTileTraitsINSA_20SM90_TMA_LOAD_IM2COLENSA_14ComposedLayoutINSA_7SwizzleILi3ELi4ELi3EEENSA_18smem_ptr_flag_bitsILi32EEENST_INSB_IJNSC_ILi8EEENSC_ILi32EEEEEENSB_IJS19_SD_EEEEEEEvEENS11_INSA_13SM90_TMA_LOADENS13_INS14_ILi2ELi5ELi2EEES17_NST_INSB_IJS19_NSC_ILi4EEEEEENSB_IJSD_S19_EEEEEEEvEEEENS_8epilogue10collective18CollectiveEpilogueINS1O_23Sm100TmaWarpSpecializedILi4ELi2ELi16ELb1ELb0EEEJSJ_NSB_IJNST_ISG_SD_EENST_INSC_ILi16EEESD_EEEEESK_NSB_IJNSB_IJlllEEESD_SU_EEESK_S1Y_NS1O_6fusion15FusionCallbacksIS1S_NS1Z_17LinearCombinationISK_fSK_fLNS_15FloatRoundStyleE2EEESJ_S1W_JEEENSA_5SM1004TMEM4LOAD26SM100_TMEM_LOAD_32dp32b16xES12_NS13_INS14_ILi2ELi4ELi3EEES17_NST_INSB_IJS18_S1U_EEENSB_IJS1U_SD_EEEEEEENSA_39AutoVectorizingCopyWithAssumedAlignmentILi128EEENSA_21SM90_TMA_STORE_IM2COLES2D_S2F_S2F_EEEvvEEEEvNT_6ParamsE --------------------------
	.section	.nv.shared._ZN7cutlass13device_kernelINS_4conv6kernel13ConvUniversalINS1_16ConvProblemShapeILNS1_8OperatorE1ELi2EEENS1_10collective14CollectiveConvINS1_47MainloopSm100TmaUmmaWarpSpecializedImplicitGemmILS5_1ELi3ELi2ELi1ELi2EN4cute5tupleIJNSA_1CILi1EEESD_SD_EEEEENSB_IJNSC_ILi128EEESG_NSB_IJNSC_ILi64EEEEEEEEENS_10tfloat32_tESK_NSA_8TiledMMAINSA_8MMA_AtomIJNSA_17SM100_MMA_TF32_SSISK_SK_fLi128ELi128ELNSA_4UMMA5MajorE0ELSP_1ELNSO_7ScaleInE0ELSQ_0EEEEEENSA_6LayoutISE_NSB_IJNSC_ILi0EEESU_SU_EEEEENSB_IJNSA_10UnderscoreESX_SX_EEEEENS7_6detail27Sm100ImplicitGemmTileTraitsINSA_20SM90_TMA_LOAD_IM2COLENSA_14ComposedLayoutINSA_7SwizzleILi3ELi4ELi3EEENSA_18smem_ptr_flag_bitsILi32EEENST_INSB_IJNSC_ILi8EEENSC_ILi32EEEEEENSB_IJS19_SD_EEEEEEEvEENS11_INSA_13SM90_TMA_LOADENS13_INS14_ILi2ELi5ELi2EEES17_NST_INSB_IJS19_NSC_ILi4EEEEEENSB_IJSD_S19_EEEEEEEvEEEENS_8epilogue10collective18CollectiveEpilogueINS1O_23Sm100TmaWarpSpecializedILi4ELi2ELi16ELb1ELb0EEEJSJ_NSB_IJNST_ISG_SD_EENST_INSC_ILi16EEESD_EEEEESK_NSB_IJNSB_IJlllEEESD_SU_EEESK_S1Y_NS1O_6fusion15FusionCallbacksIS1S_NS1Z_17LinearCombinationISK_fSK_fLNS_15FloatRoundStyleE2EEESJ_S1W_JEEENSA_5SM1004TMEM4LOAD26SM100_TMEM_LOAD_32dp32b16xES12_NS13_INS14_ILi2ELi4ELi3EEES17_NST_INSB_IJS18_S1U_EEENSB_IJS1U_SD_EEEEEEENSA_39AutoVectorizingCopyWithAssumedAlignmentILi128EEENSA_21SM90_TMA_STORE_IM2COLES2D_S2F_S2F_EEEvvEEEEvNT_6ParamsE,"aw",@nobits
	.sectionflags	@""
	.align	16
	.zero		1024


//--------------------- .nv.shared.reserved.0     --------------------------
	.section	.nv.shared.reserved.0,"aw",@nobits
	.weak		__nv_reservedSMEM_offset_0_alias
	.size		__nv_reservedSMEM_offset_0_alias, 0, 64
	.other		__nv_reservedSMEM_offset_0_alias,@"STO_CUDA_RESERVED_SHARED STV_DEFAULT"
__nv_reservedSMEM_offset_0_alias:
	.zero		0
.nv.shared.reserved.0:
	.zero		64
	.weak		__nv_reservedSMEM_tcgen05_partition
	.type		__nv_reservedSMEM_tcgen05_partition,@object
	.size		__nv_reservedSMEM_tcgen05_partition,(.L_0 - __nv_reservedSMEM_tcgen05_partition)
__nv_reservedSMEM_tcgen05_partition:
	.zero		32
.L_0:


//--------------------- .nv.global                --------------------------
	.section	.nv.global,"aw",@nobits
.nv.global:
	.type		_ZN39_INTERNAL_cdd1bb9b_4_k_cu_8aeb1291_41164cute1_E,@object
	.size		_ZN39_INTERNAL_cdd1bb9b_4_k_cu_8aeb1291_41164cute1_E,(_ZN39_INTERNAL_cdd1bb9b_4_k_cu_8aeb1291_41164cuda3std3__45__cpo6cbeginE - _ZN39_INTERNAL_cdd1bb9b_4_k_cu_8aeb1291_41164cute1_E)
_ZN39_INTERNAL_cdd1bb9b_4_k_cu_8aeb1291_41164cute1_E:
	.zero		1
	.type		_ZN39_INTERNAL_cdd1bb9b_4_k_cu_8aeb1291_41164cuda3std3__45__cpo6cbeginE,@object
	.size		_ZN39_INTERNAL_cdd1bb9b_4_k_cu_8aeb1291_41164cuda3std3__45__cpo6cbeginE,(_ZN39_INTERNAL_cdd1bb9b_4_k_cu_8aeb1291_41164cuda3std3__48in_placeE - _ZN39_INTERNAL_cdd1bb9b_4_k_cu_8aeb1291_41164cuda3std3__45__cpo6cbeginE)
_ZN39_INTERNAL_cdd1bb9b_4_k_cu_8aeb1291_41164cuda3std3__45__cpo6cbeginE:
	.zero		1
	.type		_ZN39_INTERNAL_cdd1bb9b_4_k_cu_8aeb1291_41164cuda3std3__48in_placeE,@object
	.size		_ZN39_INTERNAL_cdd1bb9b_4_k_cu_8aeb1291_41164cuda3std3__48in_placeE,(_ZN39_INTERNAL_cdd1bb9b_4_k_cu_8aeb1291_41164cuda3std6ranges3__45__cpo9iter_moveE - _ZN39_INTERNAL_cdd1bb9b_4_k_cu_8aeb1291_41164cuda3std3__48in_placeE)
_ZN39_INTERNAL_cdd1bb9b_4_k_cu_8aeb1291_41164cuda3std3__48in_placeE:
	.zero		1
	.type		_ZN39_INTERNAL_cdd1bb9b_4_k_cu_8aeb1291_41164cuda3std6ranges3__45__cpo9iter_moveE,@object
	.size		_ZN39_INTERNAL_cdd1bb9b_4_k_cu_8aeb1291_41164cuda3std6ranges3__45__cpo9iter_moveE,(_ZN39_INTERNAL_cdd1bb9b_4_k_cu_8aeb1291_41164cuda3std3__45__cpo5beginE - _ZN39_INTERNAL_cdd1bb9b_4_k_cu_8aeb1291_41164cuda3std6ranges3__45__cpo9iter_moveE)
_ZN39_INTERNAL_cdd1bb9b_4_k_cu_8aeb1291_41164cuda3std6ranges3__45__cpo9iter_moveE:
	.zero		1
	.type		_ZN39_INTERNAL_cdd1bb9b_4_k_cu_8aeb1291_41164cuda3std3__45__cpo5beginE,@object
	.size		_ZN39_INTERNAL_cdd1bb9b_4_k_cu_8aeb1291_41164cuda3std3__45__cpo5beginE,(_ZN39_INTERNAL_cdd1bb9b_4_k_cu_8aeb1291_41164cuda3std3__441_GLOBAL__N__cdd1bb9b_4_k_cu_8aeb1291_41166ignoreE - _ZN39_INTERNAL_cdd1bb9b_4_k_cu_8aeb1291_41164cuda3std3__45__cpo5beginE)
_ZN39_INTERNAL_cdd1bb9b_4_k_cu_8aeb1291_41164cuda3std3__45__cpo5beginE:
	.zero		1
	.type		_ZN39_INTERNAL_cdd1bb9b_4_k_cu_8aeb1291_41164cuda3std3__441_GLOBAL__N__cdd1bb9b_4_k_cu_8aeb1291_41166ignoreE,@object
	.size		_ZN39_INTERNAL_cdd1bb9b_4_k_cu_8aeb1291_41164cuda3std3__441_GLOBAL__N__cdd1bb9b_4_k_cu_8aeb1291_41166ignoreE,(_ZN39_INTERNAL_cdd1bb9b_4_k_cu_8aeb1291_41164cute7productE - _ZN39_INTERNAL_cdd1bb9b_4_k_cu_8aeb1291_41164cuda3std3__441_GLOBAL__N__cdd1bb9b_4_k_cu_8aeb1291_41166ignoreE)
_ZN39_INTERNAL_cdd1bb9b_4_k_cu_8aeb1291_41164cuda3std3__441_GLOBAL__N__cdd1bb9b_4_k_cu_8aeb1291_41166ignoreE:
	.zero		1
	.type		_ZN39_INTERNAL_cdd1bb9b_4_k_cu_8aeb1291_41164cute7productE,@object
	.size		_ZN39_INTERNAL_cdd1bb9b_4_k_cu_8aeb1291_41164cute7productE,(_ZN39_INTERNAL_cdd1bb9b_4_k_cu_8aeb1291_41164cuda3std3__45__cpo3endE - _ZN39_INTERNAL_cdd1bb9b_4_k_cu_8aeb1291_41164cute7productE)
_ZN39_INTERNAL_cdd1bb9b_4_k_cu_8aeb1291_41164cute7productE:
	.zero		1
	.type		_ZN39_INTERNAL_cdd1bb9b_4_k_cu_8aeb1291_41164cuda3std3__45__cpo3endE,@object
	.size		_ZN39_INTERNAL_cdd1bb9b_4_k_cu_8aeb1291_41164cuda3std3__45__cpo3endE,(_ZN39_INTERNAL_cdd1bb9b_4_k_cu_8aeb1291_41164cuda3std3__419piecewise_constructE - _ZN39_INTERNAL_cdd1bb9b_4_k_cu_8aeb1291_41164cuda3std3__45__cpo3endE)
_ZN39_INTERNAL_cdd1bb9b_4_k_cu_8aeb1291_41164cuda3std3__45__cpo3endE:
	.zero		1
	.type		_ZN39_INTERNAL_cdd1bb9b_4_k_cu_8aeb1291_41164cuda3std3__419piecewise_constructE,@object
	.size		_ZN39_INTERNAL_cdd1bb9b_4_k_cu_8aeb1291_41164cuda3std3__419piecewise_constructE,(_ZN39_INTERNAL_cdd1bb9b_4_k_cu_8aeb1291_41164cuda3std3__45__cpo4cendE - _ZN39_INTERNAL_cdd1bb9b_4_k_cu_8aeb1291_41164cuda3std3__419piecewise_constructE)
_ZN39_INTERNAL_cdd1bb9b_4_k_cu_8aeb1291_41164cuda3std3__419piecewise_constructE:
	.zero		1
	.type		_ZN39_INTERNAL_cdd1bb9b_4_k_cu_8aeb1291_41164cuda3std3__45__cpo4cendE,@object
	.size		_ZN39_INTERNAL_cdd1bb9b_4_k_cu_8aeb1291_41164cuda3std3__45__cpo4cendE,(_ZN39_INTERNAL_cdd1bb9b_4_k_cu_8aeb1291_41164cuda3std6ranges3__45__cpo4swapE - _ZN39_INTERNAL_cdd1bb9b_4_k_cu_8aeb1291_41164cuda3std3__45__cpo4cendE)
_ZN39_INTERNAL_cdd1bb9b_4_k_cu_8aeb1291_41164cuda3std3__45__cpo4cendE:
	.zero		1
	.type		_ZN39_INTERNAL_cdd1bb9b_4_k_cu_8aeb1291_41164cuda3std6ranges3__45__cpo4swapE,@object
	.size		_ZN39_INTERNAL_cdd1bb9b_4_k_cu_8aeb1291_41164cuda3std6ranges3__45__cpo4swapE,(.L_10 - _ZN39_INTERNAL_cdd1bb9b_4_k_cu_8aeb1291_41164cuda3std6ranges3__45__cpo4swapE)
_ZN39_INTERNAL_cdd1bb9b_4_k_cu_8aeb1291_41164cuda3std6ranges3__45__cpo4swapE:
	.zero		1
.L_10:


//--------------------- .nv.constant0._ZN7cutlass13device_kernelINS_4conv6kernel13ConvUniversalINS1_16ConvProblemShapeILNS1_8OperatorE1ELi2EEENS1_10collective14CollectiveConvINS1_47MainloopSm100TmaUmmaWarpSpecializedImplicitGemmILS5_1ELi3ELi2ELi1ELi2EN4cute5tupleIJNSA_1CILi1EEESD_SD_EEEEENSB_IJNSC_ILi128EEESG_NSB_IJNSC_ILi64EEEEEEEEENS_10tfloat32_tESK_NSA_8TiledMMAINSA_8MMA_AtomIJNSA_17SM100_MMA_TF32_SSISK_SK_fLi128ELi128ELNSA_4UMMA5MajorE0ELSP_1ELNSO_7ScaleInE0ELSQ_0EEEEEENSA_6LayoutISE_NSB_IJNSC_ILi0EEESU_SU_EEEEENSB_IJNSA_10UnderscoreESX_SX_EEEEENS7_6detail27Sm100ImplicitGemmTileTraitsINSA_20SM90_TMA_LOAD_IM2COLENSA_14ComposedLayoutINSA_7SwizzleILi3ELi4ELi3EEENSA_18smem_ptr_flag_bitsILi32EEENST_INSB_IJNSC_ILi8EEENSC_ILi32EEEEEENSB_IJS19_SD_EEEEEEEvEENS11_INSA_13SM90_TMA_LOADENS13_INS14_ILi2ELi5ELi2EEES17_NST_INSB_IJS19_NSC_ILi4EEEEEENSB_IJSD_S19_EEEEEEEvEEEENS_8epilogue10collective18CollectiveEpilogueINS1O_23Sm100TmaWarpSpecializedILi4ELi2ELi16ELb1ELb0EEEJSJ_NSB_IJNST_ISG_SD_EENST_INSC_ILi16EEESD_EEEEESK_NSB_IJNSB_IJlllEEESD_SU_EEESK_S1Y_NS1O_6fusion15FusionCallbacksIS1S_NS1Z_17LinearCombinationISK_fSK_fLNS_15FloatRoundStyleE2EEESJ_S1W_JEEENSA_5SM1004TMEM4LOAD26SM100_TMEM_LOAD_32dp32b16xES12_NS13_INS14_ILi2ELi4ELi3EEES17_NST_INSB_IJS18_S1U_EEENSB_IJS1U_SD_EEEEEEENSA_39AutoVectorizingCopyWithAssumedAlignmentILi128EEENSA_21SM90_TMA_STORE_IM2COLES2D_S2F_S2F_EEEvvEEEEvNT_6ParamsE --------------------------
	.section	.nv.constant0._ZN7cutlass13device_kernelINS_4conv6kernel13ConvUniversalINS1_16ConvProblemShapeILNS1_8OperatorE1ELi2EEENS1_10collective14CollectiveConvINS1_47MainloopSm100TmaUmmaWarpSpecializedImplicitGemmILS5_1ELi3ELi2ELi1ELi2EN4cute5tupleIJNSA_1CILi1EEESD_SD_EEEEENSB_IJNSC_ILi128EEESG_NSB_IJNSC_ILi64EEEEEEEEENS_10tfloat32_tESK_NSA_8TiledMMAINSA_8MMA_AtomIJNSA_17SM100_MMA_TF32_SSISK_SK_fLi128ELi128ELNSA_4UMMA5MajorE0ELSP_1ELNSO_7ScaleInE0ELSQ_0EEEEEENSA_6LayoutISE_NSB_IJNSC_ILi0EEESU_SU_EEEEENSB_IJNSA_10UnderscoreESX_SX_EEEEENS7_6detail27Sm100ImplicitGemmTileTraitsINSA_20SM90_TMA_LOAD_IM2COLENSA_14ComposedLayoutINSA_7SwizzleILi3ELi4ELi3EEENSA_18smem_ptr_flag_bitsILi32EEENST_INSB_IJNSC_ILi8EEENSC_ILi32EEEEEENSB_IJS19_SD_EEEEEEEvEENS11_INSA_13SM90_TMA_LOADENS13_INS14_ILi2ELi5ELi2EEES17_NST_INSB_IJS19_NSC_ILi4EEEEEENSB_IJSD_S19_EEEEEEEvEEEENS_8epilogue10collective18CollectiveEpilogueINS1O_23Sm100TmaWarpSpecializedILi4ELi2ELi16ELb1ELb0EEEJSJ_NSB_IJNST_ISG_SD_EENST_INSC_ILi16EEESD_EEEEESK_NSB_IJNSB_IJlllEEESD_SU_EEESK_S1Y_NS1O_6fusion15FusionCallbacksIS1S_NS1Z_17LinearCombinationISK_fSK_fLNS_15FloatRoundStyleE2EEESJ_S1W_JEEENSA_5SM1004TMEM4LOAD26SM100_TMEM_LOAD_32dp32b16xES12_NS13_INS14_ILi2ELi4ELi3EEES17_NST_INSB_IJS18_S1U_EEENSB_IJS1U_SD_EEEEEEENSA_39AutoVectorizingCopyWithAssumedAlignmentILi128EEENSA_21SM90_TMA_STORE_IM2COLES2D_S2F_S2F_EEEvvEEEEvNT_6ParamsE,"a",@progbits
	.sectionflags	@""
	.align	4
.nv.constant0._ZN7cutlass13device_kernelINS_4conv6kernel13ConvUniversalINS1_16ConvProblemShapeILNS1_8OperatorE1ELi2EEENS1_10collective14CollectiveConvINS1_47MainloopSm100TmaUmmaWarpSpecializedImplicitGemmILS5_1ELi3ELi2ELi1ELi2EN4cute5tupleIJNSA_1CILi1EEESD_SD_EEEEENSB_IJNSC_ILi128EEESG_NSB_IJNSC_ILi64EEEEEEEEENS_10tfloat32_tESK_NSA_8TiledMMAINSA_8MMA_AtomIJNSA_17SM100_MMA_TF32_SSISK_SK_fLi128ELi128ELNSA_4UMMA5MajorE0ELSP_1ELNSO_7ScaleInE0ELSQ_0EEEEEENSA_6LayoutISE_NSB_IJNSC_ILi0EEESU_SU_EEEEENSB_IJNSA_10UnderscoreESX_SX_EEEEENS7_6detail27Sm100ImplicitGemmTileTraitsINSA_20SM90_TMA_LOAD_IM2COLENSA_14ComposedLayoutINSA_7SwizzleILi3ELi4ELi3EEENSA_18smem_ptr_flag_bitsILi32EEENST_INSB_IJNSC_ILi8EEENSC_ILi32EEEEEENSB_IJS19_SD_EEEEEEEvEENS11_INSA_13SM90_TMA_LOADENS13_INS14_ILi2ELi5ELi2EEES17_NST_INSB_IJS19_NSC_ILi4EEEEEENSB_IJSD_S19_EEEEEEEvEEEENS_8epilogue10collective18CollectiveEpilogueINS1O_23Sm100TmaWarpSpecializedILi4ELi2ELi16ELb1ELb0EEEJSJ_NSB_IJNST_ISG_SD_EENST_INSC_ILi16EEESD_EEEEESK_NSB_IJNSB_IJlllEEESD_SU_EEESK_S1Y_NS1O_6fusion15FusionCallbacksIS1S_NS1Z_17LinearCombinationISK_fSK_fLNS_15FloatRoundStyleE2EEESJ_S1W_JEEENSA_5SM1004TMEM4LOAD26SM100_TMEM_LOAD_32dp32b16xES12_NS13_INS14_ILi2ELi4ELi3EEES17_NST_INSB_IJS18_S1U_EEENSB_IJS1U_SD_EEEEEEENSA_39AutoVectorizingCopyWithAssumedAlignmentILi128EEENSA_21SM90_TMA_STORE_IM2COLES2D_S2F_S2F_EEEvvEEEEvNT_6ParamsE:
	.zero		2944


//--------------------- SYMBOLS --------------------------

	.type		.nv.reservedSmem.offset0,@object
	.size		.nv.reservedSmem.offset0,0x4
	.type		.nv.reservedSmem.cap,@object
	.size		.nv.reservedSmem.cap,0x4
	.type		__assertfail,@function
